	.target	sm_100a

	.elftype	@"ET_EXEC"


//--------------------- .note.nv.tkinfo           --------------------------
	.section	.note.nv.tkinfo,"",@"SHT_NOTE"
	.sectionflags	@"SHF_NOTE_NV_TKINFO"
	.tkinfo
        /*0018*/ 	.word	0x00000002
        /*0030*/ 	.string	""
        /*0030*/ 	.string	"ptxas"
        /*0030*/ 	.string	"Cuda compilation tools, release 13.0, V13.0.88"
        /*0030*/ 	.string	"Build cuda_13.0.r13.0/compiler.36424714_0"
        /*0030*/ 	.string	"-arch sm_100a -m 64 "



//--------------------- .note.nv.cuinfo           --------------------------
	.section	.note.nv.cuinfo,"",@"SHT_NOTE"
	.sectionflags	@"SHF_NOTE_NV_CUINFO"
        /*0018*/ 	.short	0x0002
        /*001a*/ 	.short	0x0064
        /*001c*/ 	.short	0x0082
	.zero		2


//--------------------- .nv.info                  --------------------------
	.section	.nv.info,"",@"SHT_CUDA_INFO"
	.align	4


	//----- nvinfo : EIATTR_REGCOUNT
	.align		4
        /*0000*/ 	.byte	0x04, 0x2f
        /*0002*/ 	.short	(.L_19 - .L_18)
	.align		4
.L_18:
        /*0004*/ 	.word	index@(_ZN7cutlass13device_kernelINS_4conv6kernel13ConvUniversalINS1_16ConvProblemShapeILNS1_8OperatorE2ELi3EEENS1_10collective14CollectiveConvINS1_47MainloopSm100TmaUmmaWarpSpecializedImplicitGemmILS5_2ELi12ELi3ELi1ELi2EN4cute5tupleIJNSA_1CILi2EEENSC_ILi1EEESE_EEEEENSB_IJNSC_ILi128EEENSB_IJSH_EEENSB_IJNSC_ILi32EEEEEEEEENS_10tfloat32_tESM_NSA_8TiledMMAINSA_8MMA_AtomIJNSA_23SM100_MMA_TF32_2x1SM_SSISM_SM_fLi128ELi128ELNSA_4UMMA5MajorE1ELSR_1ELNSQ_7ScaleInE0ELSS_0EEEEEENSA_6LayoutINSB_IJSE_SE_SE_EEENSB_IJNSC_ILi0EEESX_SX_EEEEENSB_IJNSA_10UnderscoreES10_S10_EEEEENS7_6detail27Sm100ImplicitGemmTileTraitsINSA_18SM100_TMA_2SM_LOADENSA_14ComposedLayoutINSA_7SwizzleILi2ELi5ELi2EEENSA_18smem_ptr_flag_bitsILi32EEENSV_INSB_IJSJ_NSC_ILi4EEEEEENSB_IJSE_SJ_EEEEEEEvEENS14_INSA_25SM100_TMA_2SM_LOAD_IM2COLES1F_vEEEENS_8epilogue10collective18CollectiveEpilogueINS1K_23Sm100TmaWarpSpecializedILi4ELi2ELi16ELb1ELb0EEEJNSB_IJNSC_ILi64EEESI_SK_EEENSB_IJNSV_IS1P_SE_EENSV_INSB_IJNSC_ILi16EEESD_EEENSB_IJSE_S1P_EEEEEEEESM_NSB_IJlNSB_IJSE_lllEEESX_EEESM_S1Y_NS1K_6fusion15FusionCallbacksIS1O_NS1Z_17LinearCombinationISM_fSM_fLNS_15FloatRoundStyleE2EEES1Q_S1W_JEEENSA_5SM1004TMEM4LOAD26SM100_TMEM_LOAD_32dp32b16xENSA_13SM90_TMA_LOADENS16_INS17_ILi2ELi4ELi3EEES1A_NSV_INSB_IJNSC_ILi8EEES1S_EEENSB_IJS1S_SE_EEEEEEENSA_39AutoVectorizingCopyWithAssumedAlignmentILi128EEENSA_14SM90_TMA_STOREES2F_S2H_S2H_EEEvvEEEEvNT_6ParamsE)
        /*0008*/ 	.word	0x00000050


	//----- nvinfo : EIATTR_FRAME_SIZE
	.align		4
.L_19:
        /*000c*/ 	.byte	0x04, 0x11
        /*000e*/ 	.short	(.L_21 - .L_20)
	.align		4
.L_20:
        /*0010*/ 	.word	index@($__internal_2_$__cuda_sm10x_tcgen05_guardrail_trap_unallocated_columns_being_dealloced)
        /*0014*/ 	.word	0x00000008


	//----- nvinfo : EIATTR_FRAME_SIZE
	.align		4
.L_21:
        /*0018*/ 	.byte	0x04, 0x11
        /*001a*/ 	.short	(.L_23 - .L_22)
	.align		4
.L_22:
        /*001c*/ 	.word	index@($__internal_1_$__cuda_sm10x_tcgen05_guardrail_trap_phase_invalid_during_alloc)
        /*0020*/ 	.word	0x00000008


	//----- nvinfo : EIATTR_FRAME_SIZE
	.align		4
.L_23:
        /*0024*/ 	.byte	0x04, 0x11
        /*0026*/ 	.short	(.L_25 - .L_24)
	.align		4
.L_24:
        /*0028*/ 	.word	index@($__internal_0_$__cuda_sm10x_tcgen05_guardrail_trap_col_being_dealloced_not_returned_by_alloc)
        /*002c*/ 	.word	0x00000008


	//----- nvinfo : EIATTR_FRAME_SIZE
	.align		4
.L_25:
        /*0030*/ 	.byte	0x04, 0x11
        /*0032*/ 	.short	(.L_27 - .L_26)
	.align		4
.L_26:
        /*0034*/ 	.word	index@(_ZN7cutlass13device_kernelINS_4conv6kernel13ConvUniversalINS1_16ConvProblemShapeILNS1_8OperatorE2ELi3EEENS1_10collective14CollectiveConvINS1_47MainloopSm100TmaUmmaWarpSpecializedImplicitGemmILS5_2ELi12ELi3ELi1ELi2EN4cute5tupleIJNSA_1CILi2EEENSC_ILi1EEESE_EEEEENSB_IJNSC_ILi128EEENSB_IJSH_EEENSB_IJNSC_ILi32EEEEEEEEENS_10tfloat32_tESM_NSA_8TiledMMAINSA_8MMA_AtomIJNSA_23SM100_MMA_TF32_2x1SM_SSISM_SM_fLi128ELi128ELNSA_4UMMA5MajorE1ELSR_1ELNSQ_7ScaleInE0ELSS_0EEEEEENSA_6LayoutINSB_IJSE_SE_SE_EEENSB_IJNSC_ILi0EEESX_SX_EEEEENSB_IJNSA_10UnderscoreES10_S10_EEEEENS7_6detail27Sm100ImplicitGemmTileTraitsINSA_18SM100_TMA_2SM_LOADENSA_14ComposedLayoutINSA_7SwizzleILi2ELi5ELi2EEENSA_18smem_ptr_flag_bitsILi32EEENSV_INSB_IJSJ_NSC_ILi4EEEEEENSB_IJSE_SJ_EEEEEEEvEENS14_INSA_25SM100_TMA_2SM_LOAD_IM2COLES1F_vEEEENS_8epilogue10collective18CollectiveEpilogueINS1K_23Sm100TmaWarpSpecializedILi4ELi2ELi16ELb1ELb0EEEJNSB_IJNSC_ILi64EEESI_SK_EEENSB_IJNSV_IS1P_SE_EENSV_INSB_IJNSC_ILi16EEESD_EEENSB_IJSE_S1P_EEEEEEEESM_NSB_IJlNSB_IJSE_lllEEESX_EEESM_S1Y_NS1K_6fusion15FusionCallbacksIS1O_NS1Z_17LinearCombinationISM_fSM_fLNS_15FloatRoundStyleE2EEES1Q_S1W_JEEENSA_5SM1004TMEM4LOAD26SM100_TMEM_LOAD_32dp32b16xENSA_13SM90_TMA_LOADENS16_INS17_ILi2ELi4ELi3EEES1A_NSV_INSB_IJNSC_ILi8EEES1S_EEENSB_IJS1S_SE_EEEEEEENSA_39AutoVectorizingCopyWithAssumedAlignmentILi128EEENSA_14SM90_TMA_STOREES2F_S2H_S2H_EEEvvEEEEvNT_6ParamsE)
        /*0038*/ 	.word	0x00000008


	//----- nvinfo : EIATTR_MIN_STACK_SIZE
	.align		4
.L_27:
        /*003c*/ 	.byte	0x04, 0x12
        /*003e*/ 	.short	(.L_29 - .L_28)
	.align		4
.L_28:
        /*0040*/ 	.word	index@(_ZN7cutlass13device_kernelINS_4conv6kernel13ConvUniversalINS1_16ConvProblemShapeILNS1_8OperatorE2ELi3EEENS1_10collective14CollectiveConvINS1_47MainloopSm100TmaUmmaWarpSpecializedImplicitGemmILS5_2ELi12ELi3ELi1ELi2EN4cute5tupleIJNSA_1CILi2EEENSC_ILi1EEESE_EEEEENSB_IJNSC_ILi128EEENSB_IJSH_EEENSB_IJNSC_ILi32EEEEEEEEENS_10tfloat32_tESM_NSA_8TiledMMAINSA_8MMA_AtomIJNSA_23SM100_MMA_TF32_2x1SM_SSISM_SM_fLi128ELi128ELNSA_4UMMA5MajorE1ELSR_1ELNSQ_7ScaleInE0ELSS_0EEEEEENSA_6LayoutINSB_IJSE_SE_SE_EEENSB_IJNSC_ILi0EEESX_SX_EEEEENSB_IJNSA_10UnderscoreES10_S10_EEEEENS7_6detail27Sm100ImplicitGemmTileTraitsINSA_18SM100_TMA_2SM_LOADENSA_14ComposedLayoutINSA_7SwizzleILi2ELi5ELi2EEENSA_18smem_ptr_flag_bitsILi32EEENSV_INSB_IJSJ_NSC_ILi4EEEEEENSB_IJSE_SJ_EEEEEEEvEENS14_INSA_25SM100_TMA_2SM_LOAD_IM2COLES1F_vEEEENS_8epilogue10collective18CollectiveEpilogueINS1K_23Sm100TmaWarpSpecializedILi4ELi2ELi16ELb1ELb0EEEJNSB_IJNSC_ILi64EEESI_SK_EEENSB_IJNSV_IS1P_SE_EENSV_INSB_IJNSC_ILi16EEESD_EEENSB_IJSE_S1P_EEEEEEEESM_NSB_IJlNSB_IJSE_lllEEESX_EEESM_S1Y_NS1K_6fusion15FusionCallbacksIS1O_NS1Z_17LinearCombinationISM_fSM_fLNS_15FloatRoundStyleE2EEES1Q_S1W_JEEENSA_5SM1004TMEM4LOAD26SM100_TMEM_LOAD_32dp32b16xENSA_13SM90_TMA_LOADENS16_INS17_ILi2ELi4ELi3EEES1A_NSV_INSB_IJNSC_ILi8EEES1S_EEENSB_IJS1S_SE_EEEEEEENSA_39AutoVectorizingCopyWithAssumedAlignmentILi128EEENSA_14SM90_TMA_STOREES2F_S2H_S2H_EEEvvEEEEvNT_6ParamsE)
        /*0044*/ 	.word	0x00000008
.L_29:


//--------------------- .nv.compat                --------------------------
	.section	.nv.compat,"",@"SHT_CUDA_COMPAT_INFO"
	.align	4
        /*0000*/ 	.byte	0x02, 0x09, 0x01, 0x00, 0x02, 0x02, 0x02, 0x00, 0x02, 0x05, 0x05, 0x00, 0x03, 0x07, 0x01, 0x01
        /*0010*/ 	.byte	0x02, 0x03, 0x01, 0x00, 0x02, 0x06, 0x01, 0x00, 0x04, 0x0b, 0x08, 0x00, 0x09, 0x00, 0x00, 0x00
        /*0020*/ 	.byte	0x00, 0x00, 0x00, 0x00


//--------------------- .nv.info._ZN7cutlass13device_kernelINS_4conv6kernel13ConvUniversalINS1_16ConvProblemShapeILNS1_8OperatorE2ELi3EEENS1_10collective14CollectiveConvINS1_47MainloopSm100TmaUmmaWarpSpecializedImplicitGemmILS5_2ELi12ELi3ELi1ELi2EN4cute5tupleIJNSA_1CILi2EEENSC_ILi1EEESE_EEEEENSB_IJNSC_ILi128EEENSB_IJSH_EEENSB_IJNSC_ILi32EEEEEEEEENS_10tfloat32_tESM_NSA_8TiledMMAINSA_8MMA_AtomIJNSA_23SM100_MMA_TF32_2x1SM_SSISM_SM_fLi128ELi128ELNSA_4UMMA5MajorE1ELSR_1ELNSQ_7ScaleInE0ELSS_0EEEEEENSA_6LayoutINSB_IJSE_SE_SE_EEENSB_IJNSC_ILi0EEESX_SX_EEEEENSB_IJNSA_10UnderscoreES10_S10_EEEEENS7_6detail27Sm100ImplicitGemmTileTraitsINSA_18SM100_TMA_2SM_LOADENSA_14ComposedLayoutINSA_7SwizzleILi2ELi5ELi2EEENSA_18smem_ptr_flag_bitsILi32EEENSV_INSB_IJSJ_NSC_ILi4EEEEEENSB_IJSE_SJ_EEEEEEEvEENS14_INSA_25SM100_TMA_2SM_LOAD_IM2COLES1F_vEEEENS_8epilogue10collective18CollectiveEpilogueINS1K_23Sm100TmaWarpSpecializedILi4ELi2ELi16ELb1ELb0EEEJNSB_IJNSC_ILi64EEESI_SK_EEENSB_IJNSV_IS1P_SE_EENSV_INSB_IJNSC_ILi16EEESD_EEENSB_IJSE_S1P_EEEEEEEESM_NSB_IJlNSB_IJSE_lllEEESX_EEESM_S1Y_NS1K_6fusion15FusionCallbacksIS1O_NS1Z_17LinearCombinationISM_fSM_fLNS_15FloatRoundStyleE2EEES1Q_S1W_JEEENSA_5SM1004TMEM4LOAD26SM100_TMEM_LOAD_32dp32b16xENSA_13SM90_TMA_LOADENS16_INS17_ILi2ELi4ELi3EEES1A_NSV_INSB_IJNSC_ILi8EEES1S_EEENSB_IJS1S_SE_EEEEEEENSA_39AutoVectorizingCopyWithAssumedAlignmentILi128EEENSA_14SM90_TMA_STOREES2F_S2H_S2H_EEEvvEEEEvNT_6ParamsE --------------------------
	.section	.nv.info._ZN7cutlass13device_kernelINS_4conv6kernel13ConvUniversalINS1_16ConvProblemShapeILNS1_8OperatorE2ELi3EEENS1_10collective14CollectiveConvINS1_47MainloopSm100TmaUmmaWarpSpecializedImplicitGemmILS5_2ELi12ELi3ELi1ELi2EN4cute5tupleIJNSA_1CILi2EEENSC_ILi1EEESE_EEEEENSB_IJNSC_ILi128EEENSB_IJSH_EEENSB_IJNSC_ILi32EEEEEEEEENS_10tfloat32_tESM_NSA_8TiledMMAINSA_8MMA_AtomIJNSA_23SM100_MMA_TF32_2x1SM_SSISM_SM_fLi128ELi128ELNSA_4UMMA5MajorE1ELSR_1ELNSQ_7ScaleInE0ELSS_0EEEEEENSA_6LayoutINSB_IJSE_SE_SE_EEENSB_IJNSC_ILi0EEESX_SX_EEEEENSB_IJNSA_10UnderscoreES10_S10_EEEEENS7_6detail27Sm100ImplicitGemmTileTraitsINSA_18SM100_TMA_2SM_LOADENSA_14ComposedLayoutINSA_7SwizzleILi2ELi5ELi2EEENSA_18smem_ptr_flag_bitsILi32EEENSV_INSB_IJSJ_NSC_ILi4EEEEEENSB_IJSE_SJ_EEEEEEEvEENS14_INSA_25SM100_TMA_2SM_LOAD_IM2COLES1F_vEEEENS_8epilogue10collective18CollectiveEpilogueINS1K_23Sm100TmaWarpSpecializedILi4ELi2ELi16ELb1ELb0EEEJNSB_IJNSC_ILi64EEESI_SK_EEENSB_IJNSV_IS1P_SE_EENSV_INSB_IJNSC_ILi16EEESD_EEENSB_IJSE_S1P_EEEEEEEESM_NSB_IJlNSB_IJSE_lllEEESX_EEESM_S1Y_NS1K_6fusion15FusionCallbacksIS1O_NS1Z_17LinearCombinationISM_fSM_fLNS_15FloatRoundStyleE2EEES1Q_S1W_JEEENSA_5SM1004TMEM4LOAD26SM100_TMEM_LOAD_32dp32b16xENSA_13SM90_TMA_LOADENS16_INS17_ILi2ELi4ELi3EEES1A_NSV_INSB_IJNSC_ILi8EEES1S_EEENSB_IJS1S_SE_EEEEEEENSA_39AutoVectorizingCopyWithAssumedAlignmentILi128EEENSA_14SM90_TMA_STOREES2F_S2H_S2H_EEEvvEEEEvNT_6ParamsE,"",@"SHT_CUDA_INFO"
	.sectionflags	@""
	.align	4


	//----- nvinfo : EIATTR_CUDA_API_VERSION
	.align		4
        /*0000*/ 	.byte	0x04, 0x37
        /*0002*/ 	.short	(.L_31 - .L_30)
.L_30:
        /*0004*/ 	.word	0x00000082


	//----- nvinfo : EIATTR_KPARAM_INFO
	.align		4
.L_31:
        /*0008*/ 	.byte	0x04, 0x17
        /*000a*/ 	.short	(.L_33 - .L_32)
.L_32:
        /*000c*/ 	.word	0x00000000
        /*0010*/ 	.short	0x0000
        /*0012*/ 	.short	0x0000
        /*0014*/ 	.byte	0x00, 0xf0, 0x01, 0x24


	//----- nvinfo : EIATTR_AT_ENTRY_FRAGMENTS
	.align		4
.L_33:
        /*0018*/ 	.byte	0x04, 0x4f
        /*001a*/ 	.short	(.L_35 - .L_34)


	//   ....[0]....
.L_34:
        /*001c*/ 	.word	0x00000007


	//----- nvinfo : EIATTR_RESERVED_SMEM_USED
	.align		4
.L_35:
        /*0020*/ 	.byte	0x01, 0x41
	.zero		2


	//----- nvinfo : EIATTR_SPARSE_MMA_MASK
	.align		4
        /*0024*/ 	.byte	0x03, 0x50
        /*0026*/ 	.short	0x0000


	//----- nvinfo : EIATTR_TCGEN05_2CTA_USED
	.align		4
        /*0028*/ 	.byte	0x01, 0x52
	.zero		2


	//----- nvinfo : EIATTR_MAXREG_COUNT
	.align		4
        /*002c*/ 	.byte	0x03, 0x1b
        /*002e*/ 	.short	0x00ff


	//----- nvinfo : EIATTR_NUM_BARRIERS
	.align		4
        /*0030*/ 	.byte	0x02, 0x4c
        /*0032*/ 	.byte	0x07
	.zero		1


	//----- nvinfo : EIATTR_EXTERNS
	.align		4
        /*0034*/ 	.byte	0x04, 0x0f
        /*0036*/ 	.short	(.L_37 - .L_36)


	//   ....[0]....
	.align		4
.L_36:
        /*0038*/ 	.word	index@(__assertfail)


	//----- nvinfo : EIATTR_MERCURY_ISA_VERSION
	.align		4
.L_37:
        /*003c*/ 	.byte	0x03, 0x5f
        /*003e*/ 	.short	0x0101


	//----- nvinfo : EIATTR_INT_WARP_WIDE_INSTR_OFFSETS
	.align		4
        /*0040*/ 	.byte	0x04, 0x31
        /*0042*/ 	.short	(.L_39 - .L_38)


	//   ....[0]....
.L_38:
        /*0044*/ 	.word	0x00000d80


	//   ....[1]....
        /*0048*/ 	.word	0x00000e30


	//   ....[2]....
        /*004c*/ 	.word	0x00005030


	//   ....[3]....
        /*0050*/ 	.word	0x00005050


	//   ....[4]....
        /*0054*/ 	.word	0x00005080


	//   ....[5]....
        /*0058*/ 	.word	0x000062e0


	//   ....[6]....
        /*005c*/ 	.word	0x00006380


	//   ....[7]....
        /*0060*/ 	.word	0x00006410


	//   ....[8]....
        /*0064*/ 	.word	0x000064b0


	//   ....[9]....
        /*0068*/ 	.word	0x00006560


	//   ....[10]....
        /*006c*/ 	.word	0x00006620


	//   ....[11]....
        /*0070*/ 	.word	0x00006690


	//   ....[12]....
        /*0074*/ 	.word	0x00006760


	//   ....[13]....
        /*0078*/ 	.word	0x00006820


	//   ....[14]....
        /*007c*/ 	.word	0x000068b0


	//   ....[15]....
        /*0080*/ 	.word	0x000069b0


	//   ....[16]....
        /*0084*/ 	.word	0x00006a50


	//----- nvinfo : EIATTR_COOP_GROUP_MASK_REGIDS
	.align		4
.L_39:
        /*0088*/ 	.byte	0x04, 0x29
        /*008a*/ 	.short	(.L_41 - .L_40)


	//   ....[0]....
.L_40:
        /*008c*/ 	.word	0xffffffff


	//   ....[1]....
        /*0090*/ 	.word	0xffffffff


	//   ....[2]....
        /*0094*/ 	.word	0xffffffff


	//   ....[3]....
        /*0098*/ 	.word	0xffffffff


	//   ....[4]....
        /*009c*/ 	.word	0xffffffff


	//   ....[5]....
        /*00a0*/ 	.word	0xffffffff


	//   ....[6]....
        /*00a4*/ 	.word	0xffffffff


	//   ....[7]....
        /*00a8*/ 	.word	0xffffffff


	//   ....[8]....
        /*00ac*/ 	.word	0xffffffff


	//   ....[9]....
        /*00b0*/ 	.word	0xffffffff


	//   ....[10]....
        /*00b4*/ 	.word	0xffffffff


	//   ....[11]....
        /*00b8*/ 	.word	0xffffffff


	//   ....[12]....
        /*00bc*/ 	.word	0xffffffff


	//----- nvinfo : EIATTR_COOP_GROUP_INSTR_OFFSETS
	.align		4
.L_41:
        /*00c0*/ 	.byte	0x04, 0x28
        /*00c2*/ 	.short	(.L_43 - .L_42)


	//   ....[0]....
.L_42:
        /*00c4*/ 	.word	0x000000d0


	//   ....[1]....
        /*00c8*/ 	.word	0x00000540


	//   ....[2]....
        /*00cc*/ 	.word	0x00000810


	//   ....[3]....
        /*00d0*/ 	.word	0x000009b0


	//   ....[4]....
        /*00d4*/ 	.word	0x00000ab0


	//   ....[5]....
        /*00d8*/ 	.word	0x00000c00


	//   ....[6]....
        /*00dc*/ 	.word	0x00000ea0


	//   ....[7]....
        /*00e0*/ 	.word	0x00002dc0


	//   ....[8]....
        /*00e4*/ 	.word	0x00003f00


	//   ....[9]....
        /*00e8*/ 	.word	0x000043d0


	//   ....[10]....
        /*00ec*/ 	.word	0x00004400


	//   ....[11]....
        /*00f0*/ 	.word	0x00004f40


	//   ....[12]....
        /*00f4*/ 	.word	0x00005150


	//----- nvinfo : EIATTR_VRC_CTA_INIT_COUNT
	.align		4
.L_43:
        /*00f8*/ 	.byte	0x02, 0x4a
        /*00fa*/ 	.byte	0x80
	.zero		1


	//----- nvinfo : EIATTR_SYSCALL_OFFSETS
	.align		4
        /*00fc*/ 	.byte	0x04, 0x46
        /*00fe*/ 	.short	(.L_45 - .L_44)


	//   ....[0]....
.L_44:
        /*0100*/ 	.word	0x00007c80


	//   ....[1]....
        /*0104*/ 	.word	0x00007d70


	//   ....[2]....
        /*0108*/ 	.word	0x00008540


	//   ....[3]....
        /*010c*/ 	.word	0x00008f10


	//   ....[4]....
        /*0110*/ 	.word	0x000098a0


	//   ....[5]....
        /*0114*/ 	.word	0x0000a220


	//----- nvinfo : EIATTR_MBARRIER_INSTR_OFFSETS
	.align		4
.L_45:
        /*0118*/ 	.byte	0x04, 0x39
        /*011a*/ 	.short	(.L_47 - .L_46)


	//   ....[0]....
.L_46:
        /*011c*/ 	.word	0x00000670
        /*0120*/ 	.word	0x000000ff
        /*0124*/ 	.word	0x00000000
        /*0128*/ 	.short	0x0100
        /*012a*/ 	.byte	0x04
	.zero		1


	//   ....[1]....
        /*012c*/ 	.word	0x00000680
        /*0130*/ 	.word	0x000000ff
        /*0134*/ 	.word	0x00000060
        /*0138*/ 	.short	0x0100
        /*013a*/ 	.byte	0x04
	.zero		1


	//   ....[2]....
        /*013c*/ 	.word	0x00000690
        /*0140*/ 	.word	0x000000ff
        /*0144*/ 	.word	0x00000008
        /*0148*/ 	.short	0x0100
        /*014a*/ 	.byte	0x04
	.zero		1


	//   ....[3]....
        /*014c*/ 	.word	0x000006a0
        /*0150*/ 	.word	0x000000ff
        /*0154*/ 	.word	0x00000068
        /*0158*/ 	.short	0x0100
        /*015a*/ 	.byte	0x04
	.zero		1


	//   ....[4]....
        /*015c*/ 	.word	0x000006b0
        /*0160*/ 	.word	0x000000ff
        /*0164*/ 	.word	0x00000010
        /*0168*/ 	.short	0x0100
        /*016a*/ 	.byte	0x04
	.zero		1


	//   ....[5]....
        /*016c*/ 	.word	0x000006c0
        /*0170*/ 	.word	0x000000ff
        /*0174*/ 	.word	0x00000070
        /*0178*/ 	.short	0x0100
        /*017a*/ 	.byte	0x04
	.zero		1


	//   ....[6]....
        /*017c*/ 	.word	0x000006d0
        /*0180*/ 	.word	0x000000ff
        /*0184*/ 	.word	0x00000018
        /*0188*/ 	.short	0x0100
        /*018a*/ 	.byte	0x04
	.zero		1


	//   ....[7]....
        /*018c*/ 	.word	0x000006e0
        /*0190*/ 	.word	0x000000ff
        /*0194*/ 	.word	0x00000078
        /*0198*/ 	.short	0x0100
        /*019a*/ 	.byte	0x04
	.zero		1


	//   ....[8]....
        /*019c*/ 	.word	0x000006f0
        /*01a0*/ 	.word	0x000000ff
        /*01a4*/ 	.word	0x00000020
        /*01a8*/ 	.short	0x0100
        /*01aa*/ 	.byte	0x04
	.zero		1


	//   ....[9]....
        /*01ac*/ 	.word	0x00000700
        /*01b0*/ 	.word	0x000000ff
        /*01b4*/ 	.word	0x00000080
        /*01b8*/ 	.short	0x0100
        /*01ba*/ 	.byte	0x04
	.zero		1


	//   ....[10]....
        /*01bc*/ 	.word	0x00000710
        /*01c0*/ 	.word	0x000000ff
        /*01c4*/ 	.word	0x00000028
        /*01c8*/ 	.short	0x0100
        /*01ca*/ 	.byte	0x04
	.zero		1


	//   ....[11]....
        /*01cc*/ 	.word	0x00000720
        /*01d0*/ 	.word	0x000000ff
        /*01d4*/ 	.word	0x00000088
        /*01d8*/ 	.short	0x0100
        /*01da*/ 	.byte	0x04
	.zero		1


	//   ....[12]....
        /*01dc*/ 	.word	0x00000730
        /*01e0*/ 	.word	0x000000ff
        /*01e4*/ 	.word	0x00000030
        /*01e8*/ 	.short	0x0100
        /*01ea*/ 	.byte	0x04
	.zero		1


	//   ....[13]....
        /*01ec*/ 	.word	0x00000740
        /*01f0*/ 	.word	0x000000ff
        /*01f4*/ 	.word	0x00000090
        /*01f8*/ 	.short	0x0100
        /*01fa*/ 	.byte	0x04
	.zero		1


	//   ....[14]....
        /*01fc*/ 	.word	0x00000750
        /*0200*/ 	.word	0x000000ff
        /*0204*/ 	.word	0x00000038
        /*0208*/ 	.short	0x0100
        /*020a*/ 	.byte	0x04
	.zero		1


	//   ....[15]....
        /*020c*/ 	.word	0x00000760
        /*0210*/ 	.word	0x000000ff
        /*0214*/ 	.word	0x00000098
        /*0218*/ 	.short	0x0100
        /*021a*/ 	.byte	0x04
	.zero		1


	//   ....[16]....
        /*021c*/ 	.word	0x00000770
        /*0220*/ 	.word	0x000000ff
        /*0224*/ 	.word	0x00000040
        /*0228*/ 	.short	0x0100
        /*022a*/ 	.byte	0x04
	.zero		1


	//   ....[17]....
        /*022c*/ 	.word	0x00000780
        /*0230*/ 	.word	0x000000ff
        /*0234*/ 	.word	0x000000a0
        /*0238*/ 	.short	0x0100
        /*023a*/ 	.byte	0x04
	.zero		1


	//   ....[18]....
        /*023c*/ 	.word	0x00000790
        /*0240*/ 	.word	0x000000ff
        /*0244*/ 	.word	0x00000048
        /*0248*/ 	.short	0x0100
        /*024a*/ 	.byte	0x04
	.zero		1


	//   ....[19]....
        /*024c*/ 	.word	0x000007a0
        /*0250*/ 	.word	0x000000ff
        /*0254*/ 	.word	0x000000a8
        /*0258*/ 	.short	0x0100
        /*025a*/ 	.byte	0x04
	.zero		1


	//   ....[20]....
        /*025c*/ 	.word	0x000007b0
        /*0260*/ 	.word	0x000000ff
        /*0264*/ 	.word	0x00000050
        /*0268*/ 	.short	0x0100
        /*026a*/ 	.byte	0x04
	.zero		1


	//   ....[21]....
        /*026c*/ 	.word	0x000007c0
        /*0270*/ 	.word	0x000000ff
        /*0274*/ 	.word	0x000000b0
        /*0278*/ 	.short	0x0100
        /*027a*/ 	.byte	0x04
	.zero		1


	//   ....[22]....
        /*027c*/ 	.word	0x000007d0
        /*0280*/ 	.word	0x000000ff
        /*0284*/ 	.word	0x00000058
        /*0288*/ 	.short	0x0100
        /*028a*/ 	.byte	0x04
	.zero		1


	//   ....[23]....
        /*028c*/ 	.word	0x000007e0
        /*0290*/ 	.word	0x000000ff
        /*0294*/ 	.word	0x000000b8
        /*0298*/ 	.short	0x0100
        /*029a*/ 	.byte	0x04
	.zero		1


	//   ....[24]....
        /*029c*/ 	.word	0x00000920
        /*02a0*/ 	.word	0x000000ff
        /*02a4*/ 	.word	0x000000c0
        /*02a8*/ 	.short	0x0100
        /*02aa*/ 	.byte	0x04
	.zero		1


	//   ....[25]....
        /*02ac*/ 	.word	0x00000930
        /*02b0*/ 	.word	0x000000ff
        /*02b4*/ 	.word	0x000000e0
        /*02b8*/ 	.short	0x0100
        /*02ba*/ 	.byte	0x04
	.zero		1


	//   ....[26]....
        /*02bc*/ 	.word	0x00000940
        /*02c0*/ 	.word	0x000000ff
        /*02c4*/ 	.word	0x000000c8
        /*02c8*/ 	.short	0x0100
        /*02ca*/ 	.byte	0x04
	.zero		1


	//   ....[27]....
        /*02cc*/ 	.word	0x00000950
        /*02d0*/ 	.word	0x000000ff
        /*02d4*/ 	.word	0x000000e8
        /*02d8*/ 	.short	0x0100
        /*02da*/ 	.byte	0x04
	.zero		1


	//   ....[28]....
        /*02dc*/ 	.word	0x00000960
        /*02e0*/ 	.word	0x000000ff
        /*02e4*/ 	.word	0x000000d0
        /*02e8*/ 	.short	0x0100
        /*02ea*/ 	.byte	0x04
	.zero		1


	//   ....[29]....
        /*02ec*/ 	.word	0x00000970
        /*02f0*/ 	.word	0x000000ff
        /*02f4*/ 	.word	0x000000f0
        /*02f8*/ 	.short	0x0100
        /*02fa*/ 	.byte	0x04
	.zero		1


	//   ....[30]....
        /*02fc*/ 	.word	0x00000980
        /*0300*/ 	.word	0x000000ff
        /*0304*/ 	.word	0x000000d8
        /*0308*/ 	.short	0x0100
        /*030a*/ 	.byte	0x04
	.zero		1


	//   ....[31]....
        /*030c*/ 	.word	0x00000990
        /*0310*/ 	.word	0x000000ff
        /*0314*/ 	.word	0x000000f8
        /*0318*/ 	.short	0x0100
        /*031a*/ 	.byte	0x04
	.zero		1


	//   ....[32]....
        /*031c*/ 	.word	0x00000a80
        /*0320*/ 	.word	0x000000ff
        /*0324*/ 	.word	0x00000100
        /*0328*/ 	.short	0x0100
        /*032a*/ 	.byte	0x04
	.zero		1


	//   ....[33]....
        /*032c*/ 	.word	0x00000a90
        /*0330*/ 	.word	0x000000ff
        /*0334*/ 	.word	0x00000108
        /*0338*/ 	.short	0x0100
        /*033a*/ 	.byte	0x04
	.zero		1


	//   ....[34]....
        /*033c*/ 	.word	0x00000bd0
        /*0340*/ 	.word	0x000000ff
        /*0344*/ 	.word	0x00000110
        /*0348*/ 	.short	0x0100
        /*034a*/ 	.byte	0x06
	.zero		1


	//   ....[35]....
        /*034c*/ 	.word	0x00000be0
        /*0350*/ 	.word	0x000000ff
        /*0354*/ 	.word	0x00000118
        /*0358*/ 	.short	0x0100
        /*035a*/ 	.byte	0x06
	.zero		1


	//   ....[36]....
        /*035c*/ 	.word	0x00000d20
        /*0360*/ 	.word	0x000000ff
        /*0364*/ 	.word	0x00000120
        /*0368*/ 	.short	0x0100
        /*036a*/ 	.byte	0x04
	.zero		1


	//   ....[37]....
        /*036c*/ 	.word	0x00000d30
        /*0370*/ 	.word	0x000000ff
        /*0374*/ 	.word	0x00000130
        /*0378*/ 	.short	0x0100
        /*037a*/ 	.byte	0x04
	.zero		1


	//   ....[38]....
        /*037c*/ 	.word	0x00000d40
        /*0380*/ 	.word	0x000000ff
        /*0384*/ 	.word	0x00000128
        /*0388*/ 	.short	0x0100
        /*038a*/ 	.byte	0x04
	.zero		1


	//   ....[39]....
        /*038c*/ 	.word	0x00000d50
        /*0390*/ 	.word	0x000000ff
        /*0394*/ 	.word	0x00000138
        /*0398*/ 	.short	0x0100
        /*039a*/ 	.byte	0x04
	.zero		1


	//   ....[40]....
        /*039c*/ 	.word	0x00000e50
        /*03a0*/ 	.word	0x000000ff
        /*03a4*/ 	.word	0x00000140
        /*03a8*/ 	.short	0x0100
        /*03aa*/ 	.byte	0x06
	.zero		1


	//   ....[41]....
        /*03ac*/ 	.word	0x00001e60
        /*03b0*/ 	.word	0x000000ff
        /*03b4*/ 	.word	0x00000060
        /*03b8*/ 	.short	0x010a
        /*03ba*/ 	.byte	0x08
	.zero		1


	//   ....[42]....
        /*03bc*/ 	.word	0x000021f0
        /*03c0*/ 	.word	0x000000ff
        /*03c4*/ 	.word	0x00000060
        /*03c8*/ 	.short	0x010a
        /*03ca*/ 	.byte	0x0c
	.zero		1


	//   ....[43]....
        /*03cc*/ 	.word	0x000023a0
        /*03d0*/ 	.word	0x000000ff
        /*03d4*/ 	.word	0x00000060
        /*03d8*/ 	.short	0x010a
        /*03da*/ 	.byte	0x08
	.zero		1


	//   ....[44]....
        /*03dc*/ 	.word	0x000026e0
        /*03e0*/ 	.word	0x000000ff
        /*03e4*/ 	.word	0x00000108
        /*03e8*/ 	.short	0x0101
        /*03ea*/ 	.byte	0x2a
	.zero		1


	//   ....[45]....
        /*03ec*/ 	.word	0x00002710
        /*03f0*/ 	.word	0x000000ff
        /*03f4*/ 	.word	0x00000060
        /*03f8*/ 	.short	0x010a
        /*03fa*/ 	.byte	0x04
	.zero		1


	//   ....[46]....
        /*03fc*/ 	.word	0x000028f0
        /*0400*/ 	.word	0x000000ff
        /*0404*/ 	.word	0x00000060
        /*0408*/ 	.short	0x010a
        /*040a*/ 	.byte	0x0b
	.zero		1


	//   ....[47]....
        /*040c*/ 	.word	0x00002aa0
        /*0410*/ 	.word	0x000000ff
        /*0414*/ 	.word	0x00000060
        /*0418*/ 	.short	0x010a
        /*041a*/ 	.byte	0x08
	.zero		1


	//   ....[48]....
        /*041c*/ 	.word	0x00002dd0
        /*0420*/ 	.word	0x000000ff
        /*0424*/ 	.word	0x00000110
        /*0428*/ 	.short	0x010a
        /*042a*/ 	.byte	0x2a
	.zero		1


	//   ....[49]....
        /*042c*/ 	.word	0x00002e90
        /*0430*/ 	.word	0x000000ff
        /*0434*/ 	.word	0x00000000
        /*0438*/ 	.short	0x0101
        /*043a*/ 	.byte	0x04
	.zero		1


	//   ....[50]....
        /*043c*/ 	.word	0x00003480
        /*0440*/ 	.word	0x000000ff
        /*0444*/ 	.word	0x00000000
        /*0448*/ 	.short	0x010a
        /*044a*/ 	.byte	0x04
	.zero		1


	//   ....[51]....
        /*044c*/ 	.word	0x00003520
        /*0450*/ 	.word	0x000000ff
        /*0454*/ 	.word	0x00000000
        /*0458*/ 	.short	0x010a
        /*045a*/ 	.byte	0x05
	.zero		1


	//   ....[52]....
        /*045c*/ 	.word	0x000035c0
        /*0460*/ 	.word	0x000000ff
        /*0464*/ 	.word	0x00000000
        /*0468*/ 	.short	0x010a
        /*046a*/ 	.byte	0x05
	.zero		1


	//   ....[53]....
        /*046c*/ 	.word	0x00003660
        /*0470*/ 	.word	0x000000ff
        /*0474*/ 	.word	0x00000000
        /*0478*/ 	.short	0x010a
        /*047a*/ 	.byte	0x05
	.zero		1


	//   ....[54]....
        /*047c*/ 	.word	0x00003700
        /*0480*/ 	.word	0x000000ff
        /*0484*/ 	.word	0x00000000
        /*0488*/ 	.short	0x010a
        /*048a*/ 	.byte	0x05
	.zero		1


	//   ....[55]....
        /*048c*/ 	.word	0x000037a0
        /*0490*/ 	.word	0x000000ff
        /*0494*/ 	.word	0x00000000
        /*0498*/ 	.short	0x010a
        /*049a*/ 	.byte	0x05
	.zero		1


	//   ....[56]....
        /*049c*/ 	.word	0x00003840
        /*04a0*/ 	.word	0x000000ff
        /*04a4*/ 	.word	0x00000000
        /*04a8*/ 	.short	0x010a
        /*04aa*/ 	.byte	0x05
	.zero		1


	//   ....[57]....
        /*04ac*/ 	.word	0x000038e0
        /*04b0*/ 	.word	0x000000ff
        /*04b4*/ 	.word	0x00000000
        /*04b8*/ 	.short	0x010a
        /*04ba*/ 	.byte	0x05
	.zero		1


	//   ....[58]....
        /*04bc*/ 	.word	0x00003980
        /*04c0*/ 	.word	0x000000ff
        /*04c4*/ 	.word	0x00000000
        /*04c8*/ 	.short	0x010a
        /*04ca*/ 	.byte	0x05
	.zero		1


	//   ....[59]....
        /*04cc*/ 	.word	0x00003a20
        /*04d0*/ 	.word	0x000000ff
        /*04d4*/ 	.word	0x00000000
        /*04d8*/ 	.short	0x010a
        /*04da*/ 	.byte	0x05
	.zero		1


	//   ....[60]....
        /*04dc*/ 	.word	0x00003ac0
        /*04e0*/ 	.word	0x000000ff
        /*04e4*/ 	.word	0x00000000
        /*04e8*/ 	.short	0x010a
        /*04ea*/ 	.byte	0x05
	.zero		1


	//   ....[61]....
        /*04ec*/ 	.word	0x00003b70
        /*04f0*/ 	.word	0x00000000
        /*04f4*/ 	.word	0x00000000
        /*04f8*/ 	.short	0x010a
        /*04fa*/ 	.byte	0xff
	.zero		1


	//   ....[62]....
        /*04fc*/ 	.word	0x00003cc0
        /*0500*/ 	.word	0x000000ff
        /*0504*/ 	.word	0x00000118
        /*0508*/ 	.short	0x010a
        /*050a*/ 	.byte	0x04
	.zero		1


	//   ....[63]....
        /*050c*/ 	.word	0x00003d60
        /*0510*/ 	.word	0x000000ff
        /*0514*/ 	.word	0x00000110
        /*0518*/ 	.short	0x010a
        /*051a*/ 	.byte	0x04
	.zero		1


	//   ....[64]....
        /*051c*/ 	.word	0x00003e00
        /*0520*/ 	.word	0x000000ff
        /*0524*/ 	.word	0x00000000
        /*0528*/ 	.short	0x0101
        /*052a*/ 	.byte	0x05
	.zero		1


	//   ....[65]....
        /*052c*/ 	.word	0x00003e40
        /*0530*/ 	.word	0x000000ff
        /*0534*/ 	.word	0x00000118
        /*0538*/ 	.short	0x0106
        /*053a*/ 	.byte	0x04
	.zero		1


	//   ....[66]....
        /*053c*/ 	.word	0x00003e80
        /*0540*/ 	.word	0x00000000
        /*0544*/ 	.word	0x00000118
        /*0548*/ 	.short	0x010a
        /*054a*/ 	.byte	0xff
	.zero		1


	//   ....[67]....
        /*054c*/ 	.word	0x000040d0
        /*0550*/ 	.word	0x000000ff
        /*0554*/ 	.word	0x00000008
        /*0558*/ 	.short	0x010a
        /*055a*/ 	.byte	0x05
	.zero		1


	//   ....[68]....
        /*055c*/ 	.word	0x000040f0
        /*0560*/ 	.word	0x000000ff
        /*0564*/ 	.word	0x00000008
        /*0568*/ 	.short	0x010a
        /*056a*/ 	.byte	0x05
	.zero		1


	//   ....[69]....
        /*056c*/ 	.word	0x00004280
        /*0570*/ 	.word	0x000000ff
        /*0574*/ 	.word	0x00000008
        /*0578*/ 	.short	0x010a
        /*057a*/ 	.byte	0x05
	.zero		1


	//   ....[70]....
        /*057c*/ 	.word	0x000042a0
        /*0580*/ 	.word	0x000000ff
        /*0584*/ 	.word	0x00000008
        /*0588*/ 	.short	0x010a
        /*058a*/ 	.byte	0x05
	.zero		1


	//   ....[71]....
        /*058c*/ 	.word	0x00004360
        /*0590*/ 	.word	0x000000ff
        /*0594*/ 	.word	0x00000000
        /*0598*/ 	.short	0x0101
        /*059a*/ 	.byte	0x04
	.zero		1


	//   ....[72]....
        /*059c*/ 	.word	0x000046d0
        /*05a0*/ 	.word	0x000000ff
        /*05a4*/ 	.word	0x00000110
        /*05a8*/ 	.short	0x010a
        /*05aa*/ 	.byte	0x15
	.zero		1


	//   ....[73]....
        /*05ac*/ 	.word	0x00004770
        /*05b0*/ 	.word	0x000000ff
        /*05b4*/ 	.word	0x00000000
        /*05b8*/ 	.short	0x0101
        /*05ba*/ 	.byte	0x26
	.zero		1


	//   ....[74]....
        /*05bc*/ 	.word	0x000047b0
        /*05c0*/ 	.word	0x000000ff
        /*05c4*/ 	.word	0x00000130
        /*05c8*/ 	.short	0x010a
        /*05ca*/ 	.byte	0x1a
	.zero		1


	//   ....[75]....
        /*05cc*/ 	.word	0x00004880
        /*05d0*/ 	.word	0x000000ff
        /*05d4*/ 	.word	0x00000000
        /*05d8*/ 	.short	0x010a
        /*05da*/ 	.byte	0x04
	.zero		1


	//   ....[76]....
        /*05dc*/ 	.word	0x000048f0
        /*05e0*/ 	.word	0x000000ff
        /*05e4*/ 	.word	0x00000000
        /*05e8*/ 	.short	0x010a
        /*05ea*/ 	.byte	0x11
	.zero		1


	//   ....[77]....
        /*05ec*/ 	.word	0x00004a40
        /*05f0*/ 	.word	0x000000ff
        /*05f4*/ 	.word	0x00000000
        /*05f8*/ 	.short	0x010a
        /*05fa*/ 	.byte	0x05
	.zero		1


	//   ....[78]....
        /*05fc*/ 	.word	0x00004d40
        /*0600*/ 	.word	0x000000ff
        /*0604*/ 	.word	0x00000000
        /*0608*/ 	.short	0x010a
        /*060a*/ 	.byte	0x04
	.zero		1


	//   ....[79]....
        /*060c*/ 	.word	0x00004de0
        /*0610*/ 	.word	0x00000000
        /*0614*/ 	.word	0x00000000
        /*0618*/ 	.short	0x010a
        /*061a*/ 	.byte	0xff
	.zero		1


	//   ....[80]....
        /*061c*/ 	.word	0x00004e20
        /*0620*/ 	.word	0x00000000
        /*0624*/ 	.word	0x00000000
        /*0628*/ 	.short	0x010a
        /*062a*/ 	.byte	0xff
	.zero		1


	//   ....[81]....
        /*062c*/ 	.word	0x00004e90
        /*0630*/ 	.word	0x000000ff
        /*0634*/ 	.word	0x00000000
        /*0638*/ 	.short	0x0101
        /*063a*/ 	.byte	0x04
	.zero		1


	//   ....[82]....
        /*063c*/ 	.word	0x00004ed0
        /*0640*/ 	.word	0x000000ff
        /*0644*/ 	.word	0x00000140
        /*0648*/ 	.short	0x010a
        /*064a*/ 	.byte	0x15
	.zero		1


	//   ....[83]....
        /*064c*/ 	.word	0x00004f30
        /*0650*/ 	.word	0x000000ff
        /*0654*/ 	.word	0x00000000
        /*0658*/ 	.short	0x0101
        /*065a*/ 	.byte	0x04
	.zero		1


	//   ....[84]....
        /*065c*/ 	.word	0x000056c0
        /*0660*/ 	.word	0x000000ff
        /*0664*/ 	.word	0x00000110
        /*0668*/ 	.short	0x010a
        /*066a*/ 	.byte	0x2a
	.zero		1


	//   ....[85]....
        /*066c*/ 	.word	0x00005760
        /*0670*/ 	.word	0x000000ff
        /*0674*/ 	.word	0x00000000
        /*0678*/ 	.short	0x0101
        /*067a*/ 	.byte	0x3d
	.zero		1


	//   ....[86]....
        /*067c*/ 	.word	0x00005c90
        /*0680*/ 	.word	0x000000ff
        /*0684*/ 	.word	0x00000108
        /*0688*/ 	.short	0x010a
        /*068a*/ 	.byte	0x2a
	.zero		1


	//   ....[87]....
        /*068c*/ 	.word	0x00006280
        /*0690*/ 	.word	0x000000ff
        /*0694*/ 	.word	0x000000e0
        /*0698*/ 	.short	0x010a
        /*069a*/ 	.byte	0x2a
	.zero		1


	//   ....[88]....
        /*069c*/ 	.word	0x00006460
        /*06a0*/ 	.word	0x000000ff
        /*06a4*/ 	.word	0x000000c0
        /*06a8*/ 	.short	0x010b
        /*06aa*/ 	.byte	0x2a
	.zero		1


	//   ....[89]....
        /*06ac*/ 	.word	0x00006470
        /*06b0*/ 	.word	0x000000ff
        /*06b4*/ 	.word	0x00000000
        /*06b8*/ 	.short	0x0101
        /*06ba*/ 	.byte	0x42
	.zero		1


	//   ....[90]....
        /*06bc*/ 	.word	0x00006480
        /*06c0*/ 	.word	0x000000ff
        /*06c4*/ 	.word	0x000000e8
        /*06c8*/ 	.short	0x010a
        /*06ca*/ 	.byte	0x2a
	.zero		1


	//   ....[91]....
        /*06cc*/ 	.word	0x00006640
        /*06d0*/ 	.word	0x000000ff
        /*06d4*/ 	.word	0x000000c8
        /*06d8*/ 	.short	0x010b
        /*06da*/ 	.byte	0x2a
	.zero		1


	//   ....[92]....
        /*06dc*/ 	.word	0x00006650
        /*06e0*/ 	.word	0x000000ff
        /*06e4*/ 	.word	0x00000000
        /*06e8*/ 	.short	0x0101
        /*06ea*/ 	.byte	0x41
	.zero		1


	//   ....[93]....
        /*06ec*/ 	.word	0x00006660
        /*06f0*/ 	.word	0x000000ff
        /*06f4*/ 	.word	0x000000f0
        /*06f8*/ 	.short	0x010a
        /*06fa*/ 	.byte	0x2a
	.zero		1


	//   ....[94]....
        /*06fc*/ 	.word	0x00006840
        /*0700*/ 	.word	0x000000ff
        /*0704*/ 	.word	0x000000d0
        /*0708*/ 	.short	0x010b
        /*070a*/ 	.byte	0x2a
	.zero		1


	//   ....[95]....
        /*070c*/ 	.word	0x00006850
        /*0710*/ 	.word	0x000000ff
        /*0714*/ 	.word	0x00000000
        /*0718*/ 	.short	0x0101
        /*071a*/ 	.byte	0x40
	.zero		1


	//   ....[96]....
        /*071c*/ 	.word	0x00006860
        /*0720*/ 	.word	0x000000ff
        /*0724*/ 	.word	0x000000f8
        /*0728*/ 	.short	0x010a
        /*072a*/ 	.byte	0x2a
	.zero		1


	//   ....[97]....
        /*072c*/ 	.word	0x00006a70
        /*0730*/ 	.word	0x000000ff
        /*0734*/ 	.word	0x000000d8
        /*0738*/ 	.short	0x010b
        /*073a*/ 	.byte	0x2a
	.zero		1


	//   ....[98]....
        /*073c*/ 	.word	0x00006a80
        /*0740*/ 	.word	0x000000ff
        /*0744*/ 	.word	0x00000000
        /*0748*/ 	.short	0x0101
        /*074a*/ 	.byte	0x3f
	.zero		1


	//   ....[99]....
        /*074c*/ 	.word	0x00006ad0
        /*0750*/ 	.word	0x000000ff
        /*0754*/ 	.word	0x000000e0
        /*0758*/ 	.short	0x010a
        /*075a*/ 	.byte	0x2a
	.zero		1


	//   ....[100]....
        /*075c*/ 	.word	0x00006af0
        /*0760*/ 	.word	0x000000ff
        /*0764*/ 	.word	0x000000e8
        /*0768*/ 	.short	0x010a
        /*076a*/ 	.byte	0x2a
	.zero		1


	//   ....[101]....
        /*076c*/ 	.word	0x00006b10
        /*0770*/ 	.word	0x000000ff
        /*0774*/ 	.word	0x000000f0
        /*0778*/ 	.short	0x010a
        /*077a*/ 	.byte	0x2a
	.zero		1


	//   ....[102]....
        /*077c*/ 	.word	0x00006b50
        /*0780*/ 	.word	0x00000000
        /*0784*/ 	.word	0x000000f8
        /*0788*/ 	.short	0x010a
        /*078a*/ 	.byte	0xff
	.zero		1


	//   ....[103]....
        /*078c*/ 	.word	0x00006ef0
        /*0790*/ 	.word	0x000000ff
        /*0794*/ 	.word	0x00000110
        /*0798*/ 	.short	0x010a
        /*079a*/ 	.byte	0x32
	.zero		1


	//   ....[104]....
        /*079c*/ 	.word	0x00007060
        /*07a0*/ 	.word	0x000000ff
        /*07a4*/ 	.word	0x00000000
        /*07a8*/ 	.short	0x0101
        /*07aa*/ 	.byte	0x04
	.zero		1


	//   ....[105]....
        /*07ac*/ 	.word	0x00008200
        /*07b0*/ 	.word	0x000000ff
        /*07b4*/ 	.word	0x000000c0
        /*07b8*/ 	.short	0x010a
        /*07ba*/ 	.byte	0x32
	.zero		1


	//   ....[106]....
        /*07bc*/ 	.word	0x00008240
        /*07c0*/ 	.word	0x00000049
        /*07c4*/ 	.word	0x00000120
        /*07c8*/ 	.short	0x010a
        /*07ca*/ 	.byte	0xff
	.zero		1


	//   ....[107]....
        /*07cc*/ 	.word	0x00008330
        /*07d0*/ 	.word	0x000000ff
        /*07d4*/ 	.word	0x000000c0
        /*07d8*/ 	.short	0x010a
        /*07da*/ 	.byte	0x32
	.zero		1


	//   ....[108]....
        /*07dc*/ 	.word	0x00008420
        /*07e0*/ 	.word	0x00000049
        /*07e4*/ 	.word	0x00000120
        /*07e8*/ 	.short	0x010a
        /*07ea*/ 	.byte	0xff
	.zero		1


	//   ....[109]....
        /*07ec*/ 	.word	0x00008c40
        /*07f0*/ 	.word	0x00000000
        /*07f4*/ 	.word	0x00000000
        /*07f8*/ 	.short	0x0101
        /*07fa*/ 	.byte	0xff
	.zero		1


	//   ....[110]....
        /*07fc*/ 	.word	0x00008c50
        /*0800*/ 	.word	0x00000002
        /*0804*/ 	.word	0x000000c0
        /*0808*/ 	.short	0x010a
        /*080a*/ 	.byte	0xff
	.zero		1


	//   ....[111]....
        /*080c*/ 	.word	0x00008d30
        /*0810*/ 	.word	0x00000002
        /*0814*/ 	.word	0x000000c0
        /*0818*/ 	.short	0x010a
        /*081a*/ 	.byte	0xff
	.zero		1


	//   ....[112]....
        /*081c*/ 	.word	0x000095d0
        /*0820*/ 	.word	0x00000000
        /*0824*/ 	.word	0x00000000
        /*0828*/ 	.short	0x0101
        /*082a*/ 	.byte	0xff
	.zero		1


	//   ....[113]....
        /*082c*/ 	.word	0x000095f0
        /*0830*/ 	.word	0x00000006
        /*0834*/ 	.word	0x000000c0
        /*0838*/ 	.short	0x010a
        /*083a*/ 	.byte	0xff
	.zero		1


	//   ....[114]....
        /*083c*/ 	.word	0x000096c0
        /*0840*/ 	.word	0x00000006
        /*0844*/ 	.word	0x000000c0
        /*0848*/ 	.short	0x010a
        /*084a*/ 	.byte	0xff
	.zero		1


	//   ....[115]....
        /*084c*/ 	.word	0x00009f50
        /*0850*/ 	.word	0x0000000e
        /*0854*/ 	.word	0x00000000
        /*0858*/ 	.short	0x0101
        /*085a*/ 	.byte	0xff
	.zero		1


	//   ....[116]....
        /*085c*/ 	.word	0x00009f70
        /*0860*/ 	.word	0x00000000
        /*0864*/ 	.word	0x000000c0
        /*0868*/ 	.short	0x010a
        /*086a*/ 	.byte	0xff
	.zero		1


	//   ....[117]....
        /*086c*/ 	.word	0x0000a040
        /*0870*/ 	.word	0x00000000
        /*0874*/ 	.word	0x000000c0
        /*0878*/ 	.short	0x010a
        /*087a*/ 	.byte	0xff
	.zero		1


	//   ....[118]....
        /*087c*/ 	.word	0x0000a350
        /*0880*/ 	.word	0x00000049
        /*0884*/ 	.word	0x00000000
        /*0888*/ 	.short	0x0101
        /*088a*/ 	.byte	0xff
	.zero		1


	//   ....[119]....
        /*088c*/ 	.word	0x0000a920
        /*0890*/ 	.word	0x00000000
        /*0894*/ 	.word	0x00000000
        /*0898*/ 	.short	0x0101
        /*089a*/ 	.byte	0xff
	.zero		1


	//   ....[120]....
        /*089c*/ 	.word	0x0000abb0
        /*08a0*/ 	.word	0x000000ff
        /*08a4*/ 	.word	0x00000000
        /*08a8*/ 	.short	0x0101
        /*08aa*/ 	.byte	0x04
	.zero		1


	//   ....[121]....
        /*08ac*/ 	.word	0x0000abe0
        /*08b0*/ 	.word	0x00000000
        /*08b4*/ 	.word	0x00000060
        /*08b8*/ 	.short	0x010a
        /*08ba*/ 	.byte	0xff
	.zero		1


	//   ....[122]....
        /*08bc*/ 	.word	0x0000ac40
        /*08c0*/ 	.word	0x00000000
        /*08c4*/ 	.word	0x00000060
        /*08c8*/ 	.short	0x010a
        /*08ca*/ 	.byte	0xff
	.zero		1


	//   ....[123]....
        /*08cc*/ 	.word	0x0000aca0
        /*08d0*/ 	.word	0x00000000
        /*08d4*/ 	.word	0x00000110
        /*08d8*/ 	.short	0x010a
        /*08da*/ 	.byte	0xff
	.zero		1


	//   ....[124]....
        /*08dc*/ 	.word	0x0000ad00
        /*08e0*/ 	.word	0x00000000
        /*08e4*/ 	.word	0x00000000
        /*08e8*/ 	.short	0x010a
        /*08ea*/ 	.byte	0xff
	.zero		1


	//   ....[125]....
        /*08ec*/ 	.word	0x0000ad60
        /*08f0*/ 	.word	0x00000000
        /*08f4*/ 	.word	0x00000000
        /*08f8*/ 	.short	0x010a
        /*08fa*/ 	.byte	0xff
	.zero		1


	//   ....[126]....
        /*08fc*/ 	.word	0x0000adc0
        /*0900*/ 	.word	0x00000000
        /*0904*/ 	.word	0x00000000
        /*0908*/ 	.short	0x010a
        /*090a*/ 	.byte	0xff
	.zero		1


	//   ....[127]....
        /*090c*/ 	.word	0x0000ae20
        /*0910*/ 	.word	0x00000000
        /*0914*/ 	.word	0x00000000
        /*0918*/ 	.short	0x010a
        /*091a*/ 	.byte	0xff
	.zero		1


	//   ....[128]....
        /*091c*/ 	.word	0x0000ae80
        /*0920*/ 	.word	0x00000000
        /*0924*/ 	.word	0x00000000
        /*0928*/ 	.short	0x010a
        /*092a*/ 	.byte	0xff
	.zero		1


	//   ....[129]....
        /*092c*/ 	.word	0x0000aee0
        /*0930*/ 	.word	0x00000000
        /*0934*/ 	.word	0x00000000
        /*0938*/ 	.short	0x010a
        /*093a*/ 	.byte	0xff
	.zero		1


	//   ....[130]....
        /*093c*/ 	.word	0x0000af40
        /*0940*/ 	.word	0x00000000
        /*0944*/ 	.word	0x00000000
        /*0948*/ 	.short	0x010a
        /*094a*/ 	.byte	0xff
	.zero		1


	//   ....[131]....
        /*094c*/ 	.word	0x0000afa0
        /*0950*/ 	.word	0x00000000
        /*0954*/ 	.word	0x00000000
        /*0958*/ 	.short	0x010a
        /*095a*/ 	.byte	0xff
	.zero		1


	//   ....[132]....
        /*095c*/ 	.word	0x0000b000
        /*0960*/ 	.word	0x00000000
        /*0964*/ 	.word	0x00000000
        /*0968*/ 	.short	0x010a
        /*096a*/ 	.byte	0xff
	.zero		1


	//   ....[133]....
        /*096c*/ 	.word	0x0000b060
        /*0970*/ 	.word	0x00000000
        /*0974*/ 	.word	0x00000000
        /*0978*/ 	.short	0x010a
        /*097a*/ 	.byte	0xff
	.zero		1


	//   ....[134]....
        /*097c*/ 	.word	0x0000b0c0
        /*0980*/ 	.word	0x00000000
        /*0984*/ 	.word	0x00000000
        /*0988*/ 	.short	0x010a
        /*098a*/ 	.byte	0xff
	.zero		1


	//   ....[135]....
        /*098c*/ 	.word	0x0000b120
        /*0990*/ 	.word	0x00000004
        /*0994*/ 	.word	0x00000118
        /*0998*/ 	.short	0x010a
        /*099a*/ 	.byte	0xff
	.zero		1


	//   ....[136]....
        /*099c*/ 	.word	0x0000b180
        /*09a0*/ 	.word	0x00000004
        /*09a4*/ 	.word	0x00000110
        /*09a8*/ 	.short	0x010a
        /*09aa*/ 	.byte	0xff
	.zero		1


	//   ....[137]....
        /*09ac*/ 	.word	0x0000b1e0
        /*09b0*/ 	.word	0x00000005
        /*09b4*/ 	.word	0x00000008
        /*09b8*/ 	.short	0x010a
        /*09ba*/ 	.byte	0xff
	.zero		1


	//   ....[138]....
        /*09bc*/ 	.word	0x0000b2d0
        /*09c0*/ 	.word	0x00000003
        /*09c4*/ 	.word	0x00000008
        /*09c8*/ 	.short	0x010a
        /*09ca*/ 	.byte	0xff
	.zero		1


	//   ....[139]....
        /*09cc*/ 	.word	0x0000b330
        /*09d0*/ 	.word	0x00000004
        /*09d4*/ 	.word	0x00000110
        /*09d8*/ 	.short	0x010a
        /*09da*/ 	.byte	0xff
	.zero		1


	//   ....[140]....
        /*09dc*/ 	.word	0x0000b390
        /*09e0*/ 	.word	0x00000004
        /*09e4*/ 	.word	0x00000130
        /*09e8*/ 	.short	0x010a
        /*09ea*/ 	.byte	0xff
	.zero		1


	//   ....[141]....
        /*09ec*/ 	.word	0x0000b3f0
        /*09f0*/ 	.word	0x00000004
        /*09f4*/ 	.word	0x00000000
        /*09f8*/ 	.short	0x010a
        /*09fa*/ 	.byte	0xff
	.zero		1


	//   ....[142]....
        /*09fc*/ 	.word	0x0000b450
        /*0a00*/ 	.word	0x00000000
        /*0a04*/ 	.word	0x00000000
        /*0a08*/ 	.short	0x010a
        /*0a0a*/ 	.byte	0xff
	.zero		1


	//   ....[143]....
        /*0a0c*/ 	.word	0x0000b4b0
        /*0a10*/ 	.word	0x00000000
        /*0a14*/ 	.word	0x00000140
        /*0a18*/ 	.short	0x010a
        /*0a1a*/ 	.byte	0xff
	.zero		1


	//   ....[144]....
        /*0a1c*/ 	.word	0x0000b510
        /*0a20*/ 	.word	0x00000000
        /*0a24*/ 	.word	0x00000110
        /*0a28*/ 	.short	0x010a
        /*0a2a*/ 	.byte	0xff
	.zero		1


	//   ....[145]....
        /*0a2c*/ 	.word	0x0000b570
        /*0a30*/ 	.word	0x00000003
        /*0a34*/ 	.word	0x00000108
        /*0a38*/ 	.short	0x010a
        /*0a3a*/ 	.byte	0xff
	.zero		1


	//   ....[146]....
        /*0a3c*/ 	.word	0x0000b5d0
        /*0a40*/ 	.word	0x00000000
        /*0a44*/ 	.word	0x000000e0
        /*0a48*/ 	.short	0x010a
        /*0a4a*/ 	.byte	0xff
	.zero		1


	//   ....[147]....
        /*0a4c*/ 	.word	0x0000b630
        /*0a50*/ 	.word	0x00000000
        /*0a54*/ 	.word	0x000000e8
        /*0a58*/ 	.short	0x010a
        /*0a5a*/ 	.byte	0xff
	.zero		1


	//   ....[148]....
        /*0a5c*/ 	.word	0x0000b690
        /*0a60*/ 	.word	0x00000000
        /*0a64*/ 	.word	0x000000f0
        /*0a68*/ 	.short	0x010a
        /*0a6a*/ 	.byte	0xff
	.zero		1


	//   ....[149]....
        /*0a6c*/ 	.word	0x0000b6f0
        /*0a70*/ 	.word	0x00000000
        /*0a74*/ 	.word	0x000000f8
        /*0a78*/ 	.short	0x010a
        /*0a7a*/ 	.byte	0xff
	.zero		1


	//   ....[150]....
        /*0a7c*/ 	.word	0x0000b750
        /*0a80*/ 	.word	0x00000000
        /*0a84*/ 	.word	0x000000e0
        /*0a88*/ 	.short	0x010a
        /*0a8a*/ 	.byte	0xff
	.zero		1


	//   ....[151]....
        /*0a8c*/ 	.word	0x0000b7b0
        /*0a90*/ 	.word	0x00000000
        /*0a94*/ 	.word	0x000000e8
        /*0a98*/ 	.short	0x010a
        /*0a9a*/ 	.byte	0xff
	.zero		1


	//   ....[152]....
        /*0a9c*/ 	.word	0x0000b810
        /*0aa0*/ 	.word	0x00000000
        /*0aa4*/ 	.word	0x000000f0
        /*0aa8*/ 	.short	0x010a
        /*0aaa*/ 	.byte	0xff
	.zero		1


	//   ....[153]....
        /*0aac*/ 	.word	0x0000b870
        /*0ab0*/ 	.word	0x00000000
        /*0ab4*/ 	.word	0x00000110
        /*0ab8*/ 	.short	0x010a
        /*0aba*/ 	.byte	0xff
	.zero		1


	//   ....[154]....
        /*0abc*/ 	.word	0x0000b8d0
        /*0ac0*/ 	.word	0x00000002
        /*0ac4*/ 	.word	0x000000c0
        /*0ac8*/ 	.short	0x010a
        /*0aca*/ 	.byte	0xff
	.zero		1


	//   ....[155]....
        /*0acc*/ 	.word	0x0000b920
        /*0ad0*/ 	.word	0x00000049
        /*0ad4*/ 	.word	0x00000120
        /*0ad8*/ 	.short	0x010a
        /*0ada*/ 	.byte	0xff
	.zero		1


	//   ....[156]....
        /*0adc*/ 	.word	0x0000b970
        /*0ae0*/ 	.word	0x00000002
        /*0ae4*/ 	.word	0x000000c0
        /*0ae8*/ 	.short	0x010a
        /*0aea*/ 	.byte	0xff
	.zero		1


	//   ....[157]....
        /*0aec*/ 	.word	0x0000b9c0
        /*0af0*/ 	.word	0x00000006
        /*0af4*/ 	.word	0x000000c0
        /*0af8*/ 	.short	0x010a
        /*0afa*/ 	.byte	0xff
	.zero		1


	//   ....[158]....
        /*0afc*/ 	.word	0x0000ba10
        /*0b00*/ 	.word	0x00000000
        /*0b04*/ 	.word	0x000000c0
        /*0b08*/ 	.short	0x010a
        /*0b0a*/ 	.byte	0xff
	.zero		1


	//----- nvinfo : EIATTR_NUM_MBARRIERS
	.align		4
.L_47:
        /*0b0c*/ 	.byte	0x03, 0x38
        /*0b0e*/ 	.short	0x0029


	//----- nvinfo : EIATTR_EXIT_INSTR_OFFSETS
	.align		4
        /*0b10*/ 	.byte	0x04, 0x1c
        /*0b12*/ 	.short	(.L_49 - .L_48)


	//   ....[0]....
.L_48:
        /*0b14*/ 	.word	0x00003ba0


	//   ....[1]....
        /*0b18*/ 	.word	0x00003e50


	//   ....[2]....
        /*0b1c*/ 	.word	0x00003eb0


	//   ....[3]....
        /*0b20*/ 	.word	0x00005160


	//   ....[4]....
        /*0b24*/ 	.word	0x00006b80


	//   ....[5]....
        /*0b28*/ 	.word	0x00006bc0


	//   ....[6]....
        /*0b2c*/ 	.word	0x0000aa90


	//   ....[7]....
        /*0b30*/ 	.word	0x0000ab10


	//   ....[8]....
        /*0b34*/ 	.word	0x0000ab40


	//   ....[9]....
        /*0b38*/ 	.word	0x0000abc0


	//----- nvinfo : EIATTR_MAX_THREADS
	.align		4
.L_49:
        /*0b3c*/ 	.byte	0x04, 0x05
        /*0b3e*/ 	.short	(.L_51 - .L_50)
.L_50:
        /*0b40*/ 	.word	0x00000100
        /*0b44*/ 	.word	0x00000001
        /*0b48*/ 	.word	0x00000001


	//----- nvinfo : EIATTR_CRS_STACK_SIZE
	.align		4
.L_51:
        /*0b4c*/ 	.byte	0x04, 0x1e
        /*0b4e*/ 	.short	(.L_53 - .L_52)
.L_52:
        /*0b50*/ 	.word	0x00000000


	//----- nvinfo : EIATTR_CBANK_PARAM_SIZE
	.align		4
.L_53:
        /*0b54*/ 	.byte	0x03, 0x19
        /*0b56*/ 	.short	0x0900


	//----- nvinfo : EIATTR_PARAM_CBANK
	.align		4
        /*0b58*/ 	.byte	0x04, 0x0a
        /*0b5a*/ 	.short	(.L_55 - .L_54)
	.align		4
.L_54:
        /*0b5c*/ 	.word	index@(.nv.constant0._ZN7cutlass13device_kernelINS_4conv6kernel13ConvUniversalINS1_16ConvProblemShapeILNS1_8OperatorE2ELi3EEENS1_10collective14CollectiveConvINS1_47MainloopSm100TmaUmmaWarpSpecializedImplicitGemmILS5_2ELi12ELi3ELi1ELi2EN4cute5tupleIJNSA_1CILi2EEENSC_ILi1EEESE_EEEEENSB_IJNSC_ILi128EEENSB_IJSH_EEENSB_IJNSC_ILi32EEEEEEEEENS_10tfloat32_tESM_NSA_8TiledMMAINSA_8MMA_AtomIJNSA_23SM100_MMA_TF32_2x1SM_SSISM_SM_fLi128ELi128ELNSA_4UMMA5MajorE1ELSR_1ELNSQ_7ScaleInE0ELSS_0EEEEEENSA_6LayoutINSB_IJSE_SE_SE_EEENSB_IJNSC_ILi0EEESX_SX_EEEEENSB_IJNSA_10UnderscoreES10_S10_EEEEENS7_6detail27Sm100ImplicitGemmTileTraitsINSA_18SM100_TMA_2SM_LOADENSA_14ComposedLayoutINSA_7SwizzleILi2ELi5ELi2EEENSA_18smem_ptr_flag_bitsILi32EEENSV_INSB_IJSJ_NSC_ILi4EEEEEENSB_IJSE_SJ_EEEEEEEvEENS14_INSA_25SM100_TMA_2SM_LOAD_IM2COLES1F_vEEEENS_8epilogue10collective18CollectiveEpilogueINS1K_23Sm100TmaWarpSpecializedILi4ELi2ELi16ELb1ELb0EEEJNSB_IJNSC_ILi64EEESI_SK_EEENSB_IJNSV_IS1P_SE_EENSV_INSB_IJNSC_ILi16EEESD_EEENSB_IJSE_S1P_EEEEEEEESM_NSB_IJlNSB_IJSE_lllEEESX_EEESM_S1Y_NS1K_6fusion15FusionCallbacksIS1O_NS1Z_17LinearCombinationISM_fSM_fLNS_15FloatRoundStyleE2EEES1Q_S1W_JEEENSA_5SM1004TMEM4LOAD26SM100_TMEM_LOAD_32dp32b16xENSA_13SM90_TMA_LOADENS16_INS17_ILi2ELi4ELi3EEES1A_NSV_INSB_IJNSC_ILi8EEES1S_EEENSB_IJS1S_SE_EEEEEEENSA_39AutoVectorizingCopyWithAssumedAlignmentILi128EEENSA_14SM90_TMA_STOREES2F_S2H_S2H_EEEvvEEEEvNT_6ParamsE)
        /*0b60*/ 	.short	0x0380
        /*0b62*/ 	.short	0x0900


	//----- nvinfo : EIATTR_SW_WAR
	.align		4
.L_55:
        /*0b64*/ 	.byte	0x04, 0x36
        /*0b66*/ 	.short	(.L_57 - .L_56)
.L_56:
        /*0b68*/ 	.word	0x00000008
.L_57:


//--------------------- .nv.callgraph             --------------------------
	.section	.nv.callgraph,"",@"SHT_CUDA_CALLGRAPH"
	.align	4
	.sectionentsize	8
	.align		4
        /*0000*/ 	.word	0x00000000
	.align		4
        /*0004*/ 	.word	0xffffffff
	.align		4
        /*0008*/ 	.word	index@(_ZN7cutlass13device_kernelINS_4conv6kernel13ConvUniversalINS1_16ConvProblemShapeILNS1_8OperatorE2ELi3EEENS1_10collective14CollectiveConvINS1_47MainloopSm100TmaUmmaWarpSpecializedImplicitGemmILS5_2ELi12ELi3ELi1ELi2EN4cute5tupleIJNSA_1CILi2EEENSC_ILi1EEESE_EEEEENSB_IJNSC_ILi128EEENSB_IJSH_EEENSB_IJNSC_ILi32EEEEEEEEENS_10tfloat32_tESM_NSA_8TiledMMAINSA_8MMA_AtomIJNSA_23SM100_MMA_TF32_2x1SM_SSISM_SM_fLi128ELi128ELNSA_4UMMA5MajorE1ELSR_1ELNSQ_7ScaleInE0ELSS_0EEEEEENSA_6LayoutINSB_IJSE_SE_SE_EEENSB_IJNSC_ILi0EEESX_SX_EEEEENSB_IJNSA_10UnderscoreES10_S10_EEEEENS7_6detail27Sm100ImplicitGemmTileTraitsINSA_18SM100_TMA_2SM_LOADENSA_14ComposedLayoutINSA_7SwizzleILi2ELi5ELi2EEENSA_18smem_ptr_flag_bitsILi32EEENSV_INSB_IJSJ_NSC_ILi4EEEEEENSB_IJSE_SJ_EEEEEEEvEENS14_INSA_25SM100_TMA_2SM_LOAD_IM2COLES1F_vEEEENS_8epilogue10collective18CollectiveEpilogueINS1K_23Sm100TmaWarpSpecializedILi4ELi2ELi16ELb1ELb0EEEJNSB_IJNSC_ILi64EEESI_SK_EEENSB_IJNSV_IS1P_SE_EENSV_INSB_IJNSC_ILi16EEESD_EEENSB_IJSE_S1P_EEEEEEEESM_NSB_IJlNSB_IJSE_lllEEESX_EEESM_S1Y_NS1K_6fusion15FusionCallbacksIS1O_NS1Z_17LinearCombinationISM_fSM_fLNS_15FloatRoundStyleE2EEES1Q_S1W_JEEENSA_5SM1004TMEM4LOAD26SM100_TMEM_LOAD_32dp32b16xENSA_13SM90_TMA_LOADENS16_INS17_ILi2ELi4ELi3EEES1A_NSV_INSB_IJNSC_ILi8EEES1S_EEENSB_IJS1S_SE_EEEEEEENSA_39AutoVectorizingCopyWithAssumedAlignmentILi128EEENSA_14SM90_TMA_STOREES2F_S2H_S2H_EEEvvEEEEvNT_6ParamsE)
	.align		4
        /*000c*/ 	.word	index@(__assertfail)
	.align		4
        /*0010*/ 	.word	0x00000000
	.align		4
        /*0014*/ 	.word	0xfffffffe
	.align		4
        /*0018*/ 	.word	0x00000000
	.align		4
        /*001c*/ 	.word	0xfffffffd
	.align		4
        /*0020*/ 	.word	0x00000000
	.align		4
        /*0024*/ 	.word	0xfffffffc


//--------------------- .nv.constant4             --------------------------
	.section	.nv.constant4,"a",@progbits
	.align	8
	.align		8
.nv.constant4:
        /*0000*/ 	.dword	__assertfail
	.align		8
        /*0008*/ 	.dword	__unnamed_1
	.align		8
        /*0010*/ 	.dword	__unnamed_2
	.align		8
        /*0018*/ 	.dword	_ZN39_INTERNAL_71a1eb28_4_k_cu_d39d96d0_48224cuda3std3__45__cpo5beginE
	.align		8
        /*0020*/ 	.dword	_ZN39_INTERNAL_71a1eb28_4_k_cu_d39d96d0_48224cuda3std3__45__cpo3endE
	.align		8
        /*0028*/ 	.dword	_ZN39_INTERNAL_71a1eb28_4_k_cu_d39d96d0_48224cuda3std3__45__cpo6cbeginE
	.align		8
        /*0030*/ 	.dword	_ZN39_INTERNAL_71a1eb28_4_k_cu_d39d96d0_48224cuda3std3__45__cpo4cendE
	.align		8
        /*0038*/ 	.dword	_ZN39_INTERNAL_71a1eb28_4_k_cu_d39d96d0_48224cuda3std3__441_GLOBAL__N__71a1eb28_4_k_cu_d39d96d0_48226ignoreE
	.align		8
        /*0040*/ 	.dword	_ZN39_INTERNAL_71a1eb28_4_k_cu_d39d96d0_48224cuda3std3__419piecewise_constructE
	.align		8
        /*0048*/ 	.dword	_ZN39_INTERNAL_71a1eb28_4_k_cu_d39d96d0_48224cuda3std3__48in_placeE
	.align		8
        /*0050*/ 	.dword	_ZN39_INTERNAL_71a1eb28_4_k_cu_d39d96d0_48224cuda3std6ranges3__45__cpo4swapE
	.align		8
        /*0058*/ 	.dword	_ZN39_INTERNAL_71a1eb28_4_k_cu_d39d96d0_48224cuda3std6ranges3__45__cpo9iter_moveE
	.align		8
        /*0060*/ 	.dword	_ZN39_INTERNAL_71a1eb28_4_k_cu_d39d96d0_48224cute7productE
	.align		8
        /*0068*/ 	.dword	_ZN39_INTERNAL_71a1eb28_4_k_cu_d39d96d0_48224cute1_E
	.align		8
        /*0070*/ 	.dword	$str$27
	.align		8
        /*0078*/ 	.dword	$str$28
	.align		8
        /*0080*/ 	.dword	$str$29
	.align		8
        /*0088*/ 	.dword	$str$30


//--------------------- .text._ZN7cutlass13device_kernelINS_4conv6kernel13ConvUniversalINS1_16ConvProblemShapeILNS1_8OperatorE2ELi3EEENS1_10collective14CollectiveConvINS1_47MainloopSm100TmaUmmaWarpSpecializedImplicitGemmILS5_2ELi12ELi3ELi1ELi2EN4cute5tupleIJNSA_1CILi2EEENSC_ILi1EEESE_EEEEENSB_IJNSC_ILi128EEENSB_IJSH_EEENSB_IJNSC_ILi32EEEEEEEEENS_10tfloat32_tESM_NSA_8TiledMMAINSA_8MMA_AtomIJNSA_23SM100_MMA_TF32_2x1SM_SSISM_SM_fLi128ELi128ELNSA_4UMMA5MajorE1ELSR_1ELNSQ_7ScaleInE0ELSS_0EEEEEENSA_6LayoutINSB_IJSE_SE_SE_EEENSB_IJNSC_ILi0EEESX_SX_EEEEENSB_IJNSA_10UnderscoreES10_S10_EEEEENS7_6detail27Sm100ImplicitGemmTileTraitsINSA_18SM100_TMA_2SM_LOADENSA_14ComposedLayoutINSA_7SwizzleILi2ELi5ELi2EEENSA_18smem_ptr_flag_bitsILi32EEENSV_INSB_IJSJ_NSC_ILi4EEEEEENSB_IJSE_SJ_EEEEEEEvEENS14_INSA_25SM100_TMA_2SM_LOAD_IM2COLES1F_vEEEENS_8epilogue10collective18CollectiveEpilogueINS1K_23Sm100TmaWarpSpecializedILi4ELi2ELi16ELb1ELb0EEEJNSB_IJNSC_ILi64EEESI_SK_EEENSB_IJNSV_IS1P_SE_EENSV_INSB_IJNSC_ILi16EEESD_EEENSB_IJSE_S1P_EEEEEEEESM_NSB_IJlNSB_IJSE_lllEEESX_EEESM_S1Y_NS1K_6fusion15FusionCallbacksIS1O_NS1Z_17LinearCombinationISM_fSM_fLNS_15FloatRoundStyleE2EEES1Q_S1W_JEEENSA_5SM1004TMEM4LOAD26SM100_TMEM_LOAD_32dp32b16xENSA_13SM90_TMA_LOADENS16_INS17_ILi2ELi4ELi3EEES1A_NSV_INSB_IJNSC_ILi8EEES1S_EEENSB_IJS1S_SE_EEEEEEENSA_39AutoVectorizingCopyWithAssumedAlignmentILi128EEENSA_14SM90_TMA_STOREES2F_S2H_S2H_EEEvvEEEEvNT_6ParamsE --------------------------
	.section	.text._ZN7cutlass13device_kernelINS_4conv6kernel13ConvUniversalINS1_16ConvProblemShapeILNS1_8OperatorE2ELi3EEENS1_10collective14CollectiveConvINS1_47MainloopSm100TmaUmmaWarpSpecializedImplicitGemmILS5_2ELi12ELi3ELi1ELi2EN4cute5tupleIJNSA_1CILi2EEENSC_ILi1EEESE_EEEEENSB_IJNSC_ILi128EEENSB_IJSH_EEENSB_IJNSC_ILi32EEEEEEEEENS_10tfloat32_tESM_NSA_8TiledMMAINSA_8MMA_AtomIJNSA_23SM100_MMA_TF32_2x1SM_SSISM_SM_fLi128ELi128ELNSA_4UMMA5MajorE1ELSR_1ELNSQ_7ScaleInE0ELSS_0EEEEEENSA_6LayoutINSB_IJSE_SE_SE_EEENSB_IJNSC_ILi0EEESX_SX_EEEEENSB_IJNSA_10UnderscoreES10_S10_EEEEENS7_6detail27Sm100ImplicitGemmTileTraitsINSA_18SM100_TMA_2SM_LOADENSA_14ComposedLayoutINSA_7SwizzleILi2ELi5ELi2EEENSA_18smem_ptr_flag_bitsILi32EEENSV_INSB_IJSJ_NSC_ILi4EEEEEENSB_IJSE_SJ_EEEEEEEvEENS14_INSA_25SM100_TMA_2SM_LOAD_IM2COLES1F_vEEEENS_8epilogue10collective18CollectiveEpilogueINS1K_23Sm100TmaWarpSpecializedILi4ELi2ELi16ELb1ELb0EEEJNSB_IJNSC_ILi64EEESI_SK_EEENSB_IJNSV_IS1P_SE_EENSV_INSB_IJNSC_ILi16EEESD_EEENSB_IJSE_S1P_EEEEEEEESM_NSB_IJlNSB_IJSE_lllEEESX_EEESM_S1Y_NS1K_6fusion15FusionCallbacksIS1O_NS1Z_17LinearCombinationISM_fSM_fLNS_15FloatRoundStyleE2EEES1Q_S1W_JEEENSA_5SM1004TMEM4LOAD26SM100_TMEM_LOAD_32dp32b16xENSA_13SM90_TMA_LOADENS16_INS17_ILi2ELi4ELi3EEES1A_NSV_INSB_IJNSC_ILi8EEES1S_EEENSB_IJS1S_SE_EEEEEEENSA_39AutoVectorizingCopyWithAssumedAlignmentILi128EEENSA_14SM90_TMA_STOREES2F_S2H_S2H_EEEvvEEEEvNT_6ParamsE,"ax",@progbits
	.align	128
.text._ZN7cutlass13device_kernelINS_4conv6kernel13ConvUniversalINS1_16ConvProblemShapeILNS1_8OperatorE2ELi3EEENS1_10collective14CollectiveConvINS1_47MainloopSm100TmaUmmaWarpSpecializedImplicitGemmILS5_2ELi12ELi3ELi1ELi2EN4cute5tupleIJNSA_1CILi2EEENSC_ILi1EEESE_EEEEENSB_IJNSC_ILi128EEENSB_IJSH_EEENSB_IJNSC_ILi32EEEEEEEEENS_10tfloat32_tESM_NSA_8TiledMMAINSA_8MMA_AtomIJNSA_23SM100_MMA_TF32_2x1SM_SSISM_SM_fLi128ELi128ELNSA_4UMMA5MajorE1ELSR_1ELNSQ_7ScaleInE0ELSS_0EEEEEENSA_6LayoutINSB_IJSE_SE_SE_EEENSB_IJNSC_ILi0EEESX_SX_EEEEENSB_IJNSA_10UnderscoreES10_S10_EEEEENS7_6detail27Sm100ImplicitGemmTileTraitsINSA_18SM100_TMA_2SM_LOADENSA_14ComposedLayoutINSA_7SwizzleILi2ELi5ELi2EEENSA_18smem_ptr_flag_bitsILi32EEENSV_INSB_IJSJ_NSC_ILi4EEEEEENSB_IJSE_SJ_EEEEEEEvEENS14_INSA_25SM100_TMA_2SM_LOAD_IM2COLES1F_vEEEENS_8epilogue10collective18CollectiveEpilogueINS1K_23Sm100TmaWarpSpecializedILi4ELi2ELi16ELb1ELb0EEEJNSB_IJNSC_ILi64EEESI_SK_EEENSB_IJNSV_IS1P_SE_EENSV_INSB_IJNSC_ILi16EEESD_EEENSB_IJSE_S1P_EEEEEEEESM_NSB_IJlNSB_IJSE_lllEEESX_EEESM_S1Y_NS1K_6fusion15FusionCallbacksIS1O_NS1Z_17LinearCombinationISM_fSM_fLNS_15FloatRoundStyleE2EEES1Q_S1W_JEEENSA_5SM1004TMEM4LOAD26SM100_TMEM_LOAD_32dp32b16xENSA_13SM90_TMA_LOADENS16_INS17_ILi2ELi4ELi3EEES1A_NSV_INSB_IJNSC_ILi8EEES1S_EEENSB_IJS1S_SE_EEEEEEENSA_39AutoVectorizingCopyWithAssumedAlignmentILi128EEENSA_14SM90_TMA_STOREES2F_S2H_S2H_EEEvvEEEEvNT_6ParamsE:
        .type           _ZN7cutlass13device_kernelINS_4conv6kernel13ConvUniversalINS1_16ConvProblemShapeILNS1_8OperatorE2ELi3EEENS1_10collective14CollectiveConvINS1_47MainloopSm100TmaUmmaWarpSpecializedImplicitGemmILS5_2ELi12ELi3ELi1ELi2EN4cute5tupleIJNSA_1CILi2EEENSC_ILi1EEESE_EEEEENSB_IJNSC_ILi128EEENSB_IJSH_EEENSB_IJNSC_ILi32EEEEEEEEENS_10tfloat32_tESM_NSA_8TiledMMAINSA_8MMA_AtomIJNSA_23SM100_MMA_TF32_2x1SM_SSISM_SM_fLi128ELi128ELNSA_4UMMA5MajorE1ELSR_1ELNSQ_7ScaleInE0ELSS_0EEEEEENSA_6LayoutINSB_IJSE_SE_SE_EEENSB_IJNSC_ILi0EEESX_SX_EEEEENSB_IJNSA_10UnderscoreES10_S10_EEEEENS7_6detail27Sm100ImplicitGemmTileTraitsINSA_18SM100_TMA_2SM_LOADENSA_14ComposedLayoutINSA_7SwizzleILi2ELi5ELi2EEENSA_18smem_ptr_flag_bitsILi32EEENSV_INSB_IJSJ_NSC_ILi4EEEEEENSB_IJSE_SJ_EEEEEEEvEENS14_INSA_25SM100_TMA_2SM_LOAD_IM2COLES1F_vEEEENS_8epilogue10collective18CollectiveEpilogueINS1K_23Sm100TmaWarpSpecializedILi4ELi2ELi16ELb1ELb0EEEJNSB_IJNSC_ILi64EEESI_SK_EEENSB_IJNSV_IS1P_SE_EENSV_INSB_IJNSC_ILi16EEESD_EEENSB_IJSE_S1P_EEEEEEEESM_NSB_IJlNSB_IJSE_lllEEESX_EEESM_S1Y_NS1K_6fusion15FusionCallbacksIS1O_NS1Z_17LinearCombinationISM_fSM_fLNS_15FloatRoundStyleE2EEES1Q_S1W_JEEENSA_5SM1004TMEM4LOAD26SM100_TMEM_LOAD_32dp32b16xENSA_13SM90_TMA_LOADENS16_INS17_ILi2ELi4ELi3EEES1A_NSV_INSB_IJNSC_ILi8EEES1S_EEENSB_IJS1S_SE_EEEEEEENSA_39AutoVectorizingCopyWithAssumedAlignmentILi128EEENSA_14SM90_TMA_STOREES2F_S2H_S2H_EEEvvEEEEvNT_6ParamsE,@function
        .size           _ZN7cutlass13device_kernelINS_4conv6kernel13ConvUniversalINS1_16ConvProblemShapeILNS1_8OperatorE2ELi3EEENS1_10collective14CollectiveConvINS1_47MainloopSm100TmaUmmaWarpSpecializedImplicitGemmILS5_2ELi12ELi3ELi1ELi2EN4cute5tupleIJNSA_1CILi2EEENSC_ILi1EEESE_EEEEENSB_IJNSC_ILi128EEENSB_IJSH_EEENSB_IJNSC_ILi32EEEEEEEEENS_10tfloat32_tESM_NSA_8TiledMMAINSA_8MMA_AtomIJNSA_23SM100_MMA_TF32_2x1SM_SSISM_SM_fLi128ELi128ELNSA_4UMMA5MajorE1ELSR_1ELNSQ_7ScaleInE0ELSS_0EEEEEENSA_6LayoutINSB_IJSE_SE_SE_EEENSB_IJNSC_ILi0EEESX_SX_EEEEENSB_IJNSA_10UnderscoreES10_S10_EEEEENS7_6detail27Sm100ImplicitGemmTileTraitsINSA_18SM100_TMA_2SM_LOADENSA_14ComposedLayoutINSA_7SwizzleILi2ELi5ELi2EEENSA_18smem_ptr_flag_bitsILi32EEENSV_INSB_IJSJ_NSC_ILi4EEEEEENSB_IJSE_SJ_EEEEEEEvEENS14_INSA_25SM100_TMA_2SM_LOAD_IM2COLES1F_vEEEENS_8epilogue10collective18CollectiveEpilogueINS1K_23Sm100TmaWarpSpecializedILi4ELi2ELi16ELb1ELb0EEEJNSB_IJNSC_ILi64EEESI_SK_EEENSB_IJNSV_IS1P_SE_EENSV_INSB_IJNSC_ILi16EEESD_EEENSB_IJSE_S1P_EEEEEEEESM_NSB_IJlNSB_IJSE_lllEEESX_EEESM_S1Y_NS1K_6fusion15FusionCallbacksIS1O_NS1Z_17LinearCombinationISM_fSM_fLNS_15FloatRoundStyleE2EEES1Q_S1W_JEEENSA_5SM1004TMEM4LOAD26SM100_TMEM_LOAD_32dp32b16xENSA_13SM90_TMA_LOADENS16_INS17_ILi2ELi4ELi3EEES1A_NSV_INSB_IJNSC_ILi8EEES1S_EEENSB_IJS1S_SE_EEEEEEENSA_39AutoVectorizingCopyWithAssumedAlignmentILi128EEENSA_14SM90_TMA_STOREES2F_S2H_S2H_EEEvvEEEEvNT_6ParamsE,(.L_x_212 - _ZN7cutlass13device_kernelINS_4conv6kernel13ConvUniversalINS1_16ConvProblemShapeILNS1_8OperatorE2ELi3EEENS1_10collective14CollectiveConvINS1_47MainloopSm100TmaUmmaWarpSpecializedImplicitGemmILS5_2ELi12ELi3ELi1ELi2EN4cute5tupleIJNSA_1CILi2EEENSC_ILi1EEESE_EEEEENSB_IJNSC_ILi128EEENSB_IJSH_EEENSB_IJNSC_ILi32EEEEEEEEENS_10tfloat32_tESM_NSA_8TiledMMAINSA_8MMA_AtomIJNSA_23SM100_MMA_TF32_2x1SM_SSISM_SM_fLi128ELi128ELNSA_4UMMA5MajorE1ELSR_1ELNSQ_7ScaleInE0ELSS_0EEEEEENSA_6LayoutINSB_IJSE_SE_SE_EEENSB_IJNSC_ILi0EEESX_SX_EEEEENSB_IJNSA_10UnderscoreES10_S10_EEEEENS7_6detail27Sm100ImplicitGemmTileTraitsINSA_18SM100_TMA_2SM_LOADENSA_14ComposedLayoutINSA_7SwizzleILi2ELi5ELi2EEENSA_18smem_ptr_flag_bitsILi32EEENSV_INSB_IJSJ_NSC_ILi4EEEEEENSB_IJSE_SJ_EEEEEEEvEENS14_INSA_25SM100_TMA_2SM_LOAD_IM2COLES1F_vEEEENS_8epilogue10collective18CollectiveEpilogueINS1K_23Sm100TmaWarpSpecializedILi4ELi2ELi16ELb1ELb0EEEJNSB_IJNSC_ILi64EEESI_SK_EEENSB_IJNSV_IS1P_SE_EENSV_INSB_IJNSC_ILi16EEESD_EEENSB_IJSE_S1P_EEEEEEEESM_NSB_IJlNSB_IJSE_lllEEESX_EEESM_S1Y_NS1K_6fusion15FusionCallbacksIS1O_NS1Z_17LinearCombinationISM_fSM_fLNS_15FloatRoundStyleE2EEES1Q_S1W_JEEENSA_5SM1004TMEM4LOAD26SM100_TMEM_LOAD_32dp32b16xENSA_13SM90_TMA_LOADENS16_INS17_ILi2ELi4ELi3EEES1A_NSV_INSB_IJNSC_ILi8EEES1S_EEENSB_IJS1S_SE_EEEEEEENSA_39AutoVectorizingCopyWithAssumedAlignmentILi128EEENSA_14SM90_TMA_STOREES2F_S2H_S2H_EEEvvEEEEvNT_6ParamsE)
        .other          _ZN7cutlass13device_kernelINS_4conv6kernel13ConvUniversalINS1_16ConvProblemShapeILNS1_8OperatorE2ELi3EEENS1_10collective14CollectiveConvINS1_47MainloopSm100TmaUmmaWarpSpecializedImplicitGemmILS5_2ELi12ELi3ELi1ELi2EN4cute5tupleIJNSA_1CILi2EEENSC_ILi1EEESE_EEEEENSB_IJNSC_ILi128EEENSB_IJSH_EEENSB_IJNSC_ILi32EEEEEEEEENS_10tfloat32_tESM_NSA_8TiledMMAINSA_8MMA_AtomIJNSA_23SM100_MMA_TF32_2x1SM_SSISM_SM_fLi128ELi128ELNSA_4UMMA5MajorE1ELSR_1ELNSQ_7ScaleInE0ELSS_0EEEEEENSA_6LayoutINSB_IJSE_SE_SE_EEENSB_IJNSC_ILi0EEESX_SX_EEEEENSB_IJNSA_10UnderscoreES10_S10_EEEEENS7_6detail27Sm100ImplicitGemmTileTraitsINSA_18SM100_TMA_2SM_LOADENSA_14ComposedLayoutINSA_7SwizzleILi2ELi5ELi2EEENSA_18smem_ptr_flag_bitsILi32EEENSV_INSB_IJSJ_NSC_ILi4EEEEEENSB_IJSE_SJ_EEEEEEEvEENS14_INSA_25SM100_TMA_2SM_LOAD_IM2COLES1F_vEEEENS_8epilogue10collective18CollectiveEpilogueINS1K_23Sm100TmaWarpSpecializedILi4ELi2ELi16ELb1ELb0EEEJNSB_IJNSC_ILi64EEESI_SK_EEENSB_IJNSV_IS1P_SE_EENSV_INSB_IJNSC_ILi16EEESD_EEENSB_IJSE_S1P_EEEEEEEESM_NSB_IJlNSB_IJSE_lllEEESX_EEESM_S1Y_NS1K_6fusion15FusionCallbacksIS1O_NS1Z_17LinearCombinationISM_fSM_fLNS_15FloatRoundStyleE2EEES1Q_S1W_JEEENSA_5SM1004TMEM4LOAD26SM100_TMEM_LOAD_32dp32b16xENSA_13SM90_TMA_LOADENS16_INS17_ILi2ELi4ELi3EEES1A_NSV_INSB_IJNSC_ILi8EEES1S_EEENSB_IJS1S_SE_EEEEEEENSA_39AutoVectorizingCopyWithAssumedAlignmentILi128EEENSA_14SM90_TMA_STOREES2F_S2H_S2H_EEEvvEEEEvNT_6ParamsE,@"STO_CUDA_ENTRY STV_DEFAULT"
_ZN7cutlass13device_kernelINS_4conv6kernel13ConvUniversalINS1_16ConvProblemShapeILNS1_8OperatorE2ELi3EEENS1_10collective14CollectiveConvINS1_47MainloopSm100TmaUmmaWarpSpecializedImplicitGemmILS5_2ELi12ELi3ELi1ELi2EN4cute5tupleIJNSA_1CILi2EEENSC_ILi1EEESE_EEEEENSB_IJNSC_ILi128EEENSB_IJSH_EEENSB_IJNSC_ILi32EEEEEEEEENS_10tfloat32_tESM_NSA_8TiledMMAINSA_8MMA_AtomIJNSA_23SM100_MMA_TF32_2x1SM_SSISM_SM_fLi128ELi128ELNSA_4UMMA5MajorE1ELSR_1ELNSQ_7ScaleInE0ELSS_0EEEEEENSA_6LayoutINSB_IJSE_SE_SE_EEENSB_IJNSC_ILi0EEESX_SX_EEEEENSB_IJNSA_10UnderscoreES10_S10_EEEEENS7_6detail27Sm100ImplicitGemmTileTraitsINSA_18SM100_TMA_2SM_LOADENSA_14ComposedLayoutINSA_7SwizzleILi2ELi5ELi2EEENSA_18smem_ptr_flag_bitsILi32EEENSV_INSB_IJSJ_NSC_ILi4EEEEEENSB_IJSE_SJ_EEEEEEEvEENS14_INSA_25SM100_TMA_2SM_LOAD_IM2COLES1F_vEEEENS_8epilogue10collective18CollectiveEpilogueINS1K_23Sm100TmaWarpSpecializedILi4ELi2ELi16ELb1ELb0EEEJNSB_IJNSC_ILi64EEESI_SK_EEENSB_IJNSV_IS1P_SE_EENSV_INSB_IJNSC_ILi16EEESD_EEENSB_IJSE_S1P_EEEEEEEESM_NSB_IJlNSB_IJSE_lllEEESX_EEESM_S1Y_NS1K_6fusion15FusionCallbacksIS1O_NS1Z_17LinearCombinationISM_fSM_fLNS_15FloatRoundStyleE2EEES1Q_S1W_JEEENSA_5SM1004TMEM4LOAD26SM100_TMEM_LOAD_32dp32b16xENSA_13SM90_TMA_LOADENS16_INS17_ILi2ELi4ELi3EEES1A_NSV_INSB_IJNSC_ILi8EEES1S_EEENSB_IJS1S_SE_EEEEEEENSA_39AutoVectorizingCopyWithAssumedAlignmentILi128EEENSA_14SM90_TMA_STOREES2F_S2H_S2H_EEEvvEEEEvNT_6ParamsE:
[----:B------:R-:W1:Y:S01]  /*0000*/  LDC R1, c[0x0][0x37c] ;  /* 0x0000df00ff017b82 */ /* 0x000e620000000800 */
[----:B------:R-:W2:Y:S01]  /*0010*/  S2R R64, SR_TID.X ;  /* 0x0000000000407919 */ /* 0x000ea20000002100 */
[----:B------:R-:W3:Y:S06]  /*0020*/  LDCU.64 UR8, c[0x0][0x990] ;  /* 0x00013200ff0877ac */ /* 0x000eec0008000a00 */
[----:B------:R-:W4:Y:S01]  /*0030*/  S2UR UR4, SR_CgaCtaId ;  /* 0x00000000000479c3 */ /* 0x000f220000008800 */
[----:B-1----:R-:W-:Y:S01]  /*0040*/  VIADD R1, R1, 0xfffffff8 ;  /* 0xfffffff801017836 */ /* 0x002fe20000000000 */
[----:B------:R-:W-:-:S02]  /*0050*/  PRMT R52, RZ, 0x7610, R52 ;  /* 0x00007610ff347816 */ /* 0x000fc40000000034 */
[----:B------:R-:W-:Y:S02]  /*0060*/  ELECT P1, URZ, PT ;  /* 0x0000000000ff782f */ /* 0x000fe40003820000 */
[----:B------:R-:W-:Y:S01]  /*0070*/  R2UR UR49, R1 ;  /* 0x00000000013172ca */ /* 0x000fe200000e0000 */
[----:B---3--:R-:W-:-:S04]  /*0080*/  UISETP.NE.U32.AND UP0, UPT, UR8, URZ, UPT ;  /* 0x000000ff0800728c */ /* 0x008fc8000bf05070 */
[----:B------:R-:W-:Y:S02]  /*0090*/  UISETP.NE.AND.EX UP0, UPT, UR9, URZ, UPT, UP0 ;  /* 0x000000ff0900728c */ /* 0x000fe4000bf05300 */
[----:B----4-:R-:W-:Y:S02]  /*00a0*/  ULOP3.LUT UR41, UR4, 0x1, URZ, 0xc0, !UPT ;  /* 0x0000000104297892 */ /* 0x010fe4000f8ec0ff */
[----:B------:R-:W-:Y:S01]  /*00b0*/  ULOP3.LUT UR40, UR4, 0x1, URZ, 0x3c, !UPT ;  /* 0x0000000104287892 */ /* 0x000fe2000f8e3cff */
[----:B--2---:R-:W-:-:S05]  /*00c0*/  SHF.R.U32.HI R53, RZ, 0x5, R64 ;  /* 0x00000005ff357819 */ /* 0x004fca0000011640 */
[----:B------:R-:W1:Y:S02]  /*00d0*/  SHFL.IDX PT, R0, R53, RZ, 0x1f ;  /* 0x00001fff35007589 */ /* 0x000e6400000e0000 */
[----:B-1----:R-:W-:Y:S01]  /*00e0*/  R2UR UR18, R0 ;  /* 0x00000000001272ca */ /* 0x002fe200000e0000 */
[----:B------:R-:W-:-:S14]  /*00f0*/  BRA.U UP0, `(.L_x_0) ;  /* 0x0000000100307547 */ /* 0x000fdc000b800000 */
[----:B------:R-:W1:Y:S02]  /*0100*/  LDCU.64 UR4, c[0x0][0x988] ;  /* 0x00013100ff0477ac */ /* 0x000e640008000a00 */
[----:B-1----:R-:W-:-:S04]  /*0110*/  UISETP.NE.U32.AND UP0, UPT, UR4, URZ, UPT ;  /* 0x000000ff0400728c */ /* 0x002fc8000bf05070 */
[----:B------:R-:W-:-:S09]  /*0120*/  UISETP.NE.AND.EX UP0, UPT, UR5, URZ, UPT, UP0 ;  /* 0x000000ff0500728c */ /* 0x000fd2000bf05300 */
[----:B------:R-:W-:Y:S05]  /*0130*/  BRA.U !UP0, `(.L_x_1) ;  /* 0x0000000108147547 */ /* 0x000fea000b800000 */
[----:B------:R-:W1:Y:S01]  /*0140*/  LDC.64 R2, c[0x0][0x988] ;  /* 0x00026200ff027b82 */ /* 0x000e620000000a00 */
[----:B------:R-:W1:Y:S02]  /*0150*/  LDCU.64 UR4, c[0x0][0x358] ;  /* 0x00006b00ff0477ac */ /* 0x000e640008000a00 */
[----:B-1----:R1:W5:Y:S01]  /*0160*/  LDG.E R27, desc[UR4][R2.64] ;  /* 0x00000004021b7981 */ /* 0x002362000c1e1900 */
[----:B------:R-:W-:Y:S01]  /*0170*/  HFMA2 R52, -RZ, RZ, 0, 5.9604644775390625e-08 ;  /* 0x00000001ff347431 */ /* 0x000fe200000001ff */
[----:B------:R-:W-:Y:S05]  /*0180*/  BRA `(.L_x_0) ;  /* 0x00000000000c7947 */ /* 0x000fea0003800000 */
.L_x_1:
[----:B------:R-:W1:Y:S01]  /*0190*/  LDCU UR4, c[0x0][0x980] ;  /* 0x00013000ff0477ac */ /* 0x000e620008000800 */
[----:B------:R-:W-:Y:S01]  /*01a0*/  HFMA2 R52, -RZ, RZ, 0, 5.9604644775390625e-08 ;  /* 0x00000001ff347431 */ /* 0x000fe200000001ff */
[----:B-1----:R-:W-:-:S07]  /*01b0*/  MOV R27, UR4 ;  /* 0x00000004001b7c02 */ /* 0x002fce0008000f00 */
.L_x_0:
[----:B------:R-:W2:Y:S02]  /*01c0*/  LDCU.64 UR4, c[0x0][0x9b0] ;  /* 0x00013600ff0477ac */ /* 0x000ea40008000a00 */
[----:B--2---:R-:W-:-:S04]  /*01d0*/  UISETP.NE.U32.AND UP0, UPT, UR4, URZ, UPT ;  /* 0x000000ff0400728c */ /* 0x004fc8000bf05070 */
[----:B------:R-:W-:-:S09]  /*01e0*/  UISETP.NE.AND.EX UP0, UPT, UR5, URZ, UPT, UP0 ;  /* 0x000000ff0500728c */ /* 0x000fd2000bf05300 */
[----:B------:R-:W-:Y:S05]  /*01f0*/  BRA.U UP0, `(.L_x_2) ;  /* 0x0000000100287547 */ /* 0x000fea000b800000 */
[----:B------:R-:W2:Y:S02]  /*0200*/  LDCU.64 UR4, c[0x0][0x9a8] ;  /* 0x00013500ff0477ac */ /* 0x000ea40008000a00 */
[----:B--2---:R-:W-:-:S04]  /*0210*/  UISETP.NE.U32.AND UP0, UPT, UR4, URZ, UPT ;  /* 0x000000ff0400728c */ /* 0x004fc8000bf05070 */
[----:B------:R-:W-:-:S09]  /*0220*/  UISETP.NE.AND.EX UP0, UPT, UR5, URZ, UPT, UP0 ;  /* 0x000000ff0500728c */ /* 0x000fd2000bf05300 */
[----:B------:R-:W-:Y:S05]  /*0230*/  BRA.U !UP0, `(.L_x_3) ;  /* 0x0000000108107547 */ /* 0x000fea000b800000 */
[----:B------:R-:W2:Y:S01]  /*0240*/  LDC.64 R24, c[0x0][0x9a8] ;  /* 0x00026a00ff187b82 */ /* 0x000ea20000000a00 */
[----:B------:R-:W2:Y:S02]  /*0250*/  LDCU.64 UR4, c[0x0][0x358] ;  /* 0x00006b00ff0477ac */ /* 0x000ea40008000a00 */
[----:B--2---:R2:W5:Y:S01]  /*0260*/  LDG.E R24, desc[UR4][R24.64] ;  /* 0x0000000418187981 */ /* 0x004562000c1e1900 */
[----:B------:R-:W-:Y:S05]  /*0270*/  BRA `(.L_x_2) ;  /* 0x0000000000087947 */ /* 0x000fea0003800000 */
.L_x_3:
[----:B------:R-:W2:Y:S02]  /*0280*/  LDCU UR4, c[0x0][0x9a0] ;  /* 0x00013400ff0477ac */ /* 0x000ea40008000800 */
[----:B--2---:R-:W-:Y:S02]  /*0290*/  MOV R24, UR4 ;  /* 0x0000000400187c02 */ /* 0x004fe40008000f00 */
.L_x_2:
[----:B------:R-:W-:Y:S01]  /*02a0*/  IMAD.U32 R0, RZ, RZ, UR18 ;  /* 0x00000012ff007e24 */ /* 0x000fe2000f8e00ff */
[----:B------:R-:W-:Y:S04]  /*02b0*/  BSSY.RECONVERGENT B0, `(.L_x_4) ;  /* 0x000000c000007945 */ /* 0x000fe80003800200 */
[C---:B------:R-:W-:Y:S02]  /*02c0*/  ISETP.NE.OR P2, PT, R0.reuse, 0x1, !P1 ;  /* 0x000000010000780c */ /* 0x040fe40004f45670 */
[----:B------:R-:W-:-:S11]  /*02d0*/  ISETP.NE.OR P0, PT, R0, 0x3, !P1 ;  /* 0x000000030000780c */ /* 0x000fd60004f05670 */
[----:B------:R-:W-:Y:S05]  /*02e0*/  @P2 BRA `(.L_x_5) ;  /* 0x0000000000202947 */ /* 0x000fea0003800000 */
[----:B------:R-:W3:Y:S02]  /*02f0*/  LDCU.64 UR4, c[0x0][0x348] ;  /* 0x00006900ff0477ac */ /* 0x000ee40008000a00 */
[----:B---3--:R-:W-:Y:S02]  /*0300*/  UIADD3 UR6, UP1, UPT, UR4, 0x80, URZ ;  /* 0x0000008004067890 */ /* 0x008fe4000ff3e0ff */
[----:B------:R-:W-:Y:S02]  /*0310*/  UIADD3 UR4, UP0, UPT, UR4, 0x180, URZ ;  /* 0x0000018004047890 */ /* 0x000fe4000ff1e0ff */
[----:B------:R-:W-:Y:S02]  /*0320*/  UIADD3.X UR7, UPT, UPT, URZ, UR5, URZ, UP1, !UPT ;  /* 0x00000005ff077290 */ /* 0x000fe40008ffe4ff */
[----:B------:R-:W-:-:S07]  /*0330*/  UIADD3.X UR5, UPT, UPT, URZ, UR5, URZ, UP0, !UPT ;  /* 0x00000005ff057290 */ /* 0x000fce00087fe4ff */
[----:B------:R3:W-:Y:S02]  /*0340*/  UTMACCTL.PF [UR6] ;  /* 0x00000000060079b9 */ /* 0x0007e40008040000 */
[----:B------:R3:W-:Y:S02]  /*0350*/  UTMACCTL.PF [UR4] ;  /* 0x00000000040079b9 */ /* 0x0007e40008040000 */
[----:B---3--:R-:W-:Y:S01]  /*0360*/  NOP ;  /* 0x0000000000007918 */ /* 0x008fe20000000000 */
.L_x_5:
[----:B------:R-:W-:Y:S05]  /*0370*/  BSYNC.RECONVERGENT B0 ;  /* 0x0000000000007941 */ /* 0x000fea0003800200 */
.L_x_4:
[----:B------:R-:W-:Y:S04]  /*0380*/  BSSY.RECONVERGENT B0, `(.L_x_6) ;  /* 0x000000a000007945 */ /* 0x000fe80003800200 */
        /* <DEDUP_REMOVED lines=9> */
.L_x_7:
[----:B------:R-:W-:Y:S05]  /*0420*/  BSYNC.RECONVERGENT B0 ;  /* 0x0000000000007941 */ /* 0x000fea0003800200 */
.L_x_6:
[----:B------:R-:W3:Y:S01]  /*0430*/  LDCU.64 UR4, c[0x0][0x988] ;  /* 0x00013100ff0477ac */ /* 0x000ee20008000a00 */
[----:B------:R-:W-:Y:S02]  /*0440*/  UISETP.EQ.U32.AND UP2, UPT, UR8, URZ, UPT ;  /* 0x000000ff0800728c */ /* 0x000fe4000bf42070 */
[----:B------:R-:W-:Y:S02]  /*0450*/  UPLOP3.LUT UP3, UPT, UPT, UPT, UPT, 0x80, 0x8 ;  /* 0x000000000008789c */ /* 0x000fe40003f6f070 */
[----:B---3--:R-:W-:-:S04]  /*0460*/  UISETP.NE.U32.AND UP0, UPT, UR4, URZ, UPT ;  /* 0x000000ff0400728c */ /* 0x008fc8000bf05070 */
[----:B------:R-:W-:-:S04]  /*0470*/  UISETP.NE.AND.EX UP1, UPT, UR5, URZ, UPT, UP0 ;  /* 0x000000ff0500728c */ /* 0x000fc8000bf25300 */
[----:B------:R-:W-:-:S04]  /*0480*/  UISETP.EQ.OR.EX UP4, UPT, UR9, URZ, !UP1, UP2 ;  /* 0x000000ff0900728c */ /* 0x000fc8000cf82720 */
[----:B------:R-:W-:-:S06]  /*0490*/  UP2UR UR4, UPR, URZ, 0x10 ;  /* 0x00000010ff047883 */ /* 0x000fcc0008000000 */
[----:B------:R-:W-:Y:S01]  /*04a0*/  MOV R56, UR4 ;  /* 0x0000000400387c02 */ /* 0x000fe20008000f00 */
[----:B------:R-:W-:Y:S06]  /*04b0*/  BRA.U !UP4, `(.L_x_8) ;  /* 0x000000010c207547 */ /* 0x000fec000b800000 */
[----:B------:R-:W-:Y:S01]  /*04c0*/  UISETP.NE.U32.AND UP0, UPT, UR8, URZ, UPT ;  /* 0x000000ff0800728c */ /* 0x000fe2000bf05070 */
[----:B-----5:R-:W-:Y:S01]  /*04d0*/  FSETP.NEU.AND P0, PT, R27, RZ, PT ;  /* 0x000000ff1b00720b */ /* 0x020fe20003f0d000 */
[----:B------:R-:W-:Y:S02]  /*04e0*/  USEL UR4, URZ, 0xffffffff, UP1 ;  /* 0xffffffffff047887 */ /* 0x000fe40008800000 */
[----:B------:R-:W-:-:S10]  /*04f0*/  UISETP.NE.AND.EX UP2, UPT, UR9, URZ, UPT, UP0 ;  /* 0x000000ff0900728c */ /* 0x000fd4000bf45300 */
[----:B------:R-:W-:Y:S01]  /*0500*/  VOTEU.ANY UP0, P0 ;  /* 0x0000000000ff7886 */ /* 0x000fe20000000100 */
[----:B------:R-:W-:-:S04]  /*0510*/  @!UP2 USEL UR4, URZ, 0xffffffff, UP0 ;  /* 0xffffffffff04a887 */ /* 0x000fc80008000000 */
[----:B------:R-:W-:-:S04]  /*0520*/  ULOP3.LUT UR4, UR4, 0x1, URZ, 0xc0, !UPT ;  /* 0x0000000104047892 */ /* 0x000fc8000f8ec0ff */
[----:B------:R-:W-:-:S11]  /*0530*/  UISETP.NE.U32.AND UP3, UPT, UR4, 0x1, UPT ;  /* 0x000000010400788c */ /* 0x000fd6000bf65070 */
.L_x_8:
[----:B------:R-:W3:Y:S01]  /*0540*/  SHFL.IDX PT, R0, R53, RZ, 0x1f ;  /* 0x00001fff35007589 */ /* 0x000ee200000e0000 */
[----:B------:R-:W-:Y:S02]  /*0550*/  UISETP.NE.AND UP5, UPT, UR18, 0x2, UPT ;  /* 0x000000021200788c */ /* 0x000fe4000bfa5270 */
[----:B------:R-:W-:Y:S02]  /*0560*/  UISETP.NE.AND UP0, UPT, UR18, 0x2, UPT ;  /* 0x000000021200788c */ /* 0x000fe4000bf05270 */
[----:B------:R-:W-:Y:S02]  /*0570*/  UISETP.NE.OR UP2, UPT, UR41, URZ, UP5 ;  /* 0x000000ff2900728c */ /* 0x000fe4000af45670 */
[----:B------:R-:W-:-:S04]  /*0580*/  USEL UR69, URZ, 0x1, UP0 ;  /* 0x00000001ff457887 */ /* 0x000fc80008000000 */
[----:B------:R-:W-:Y:S02]  /*0590*/  PLOP3.LUT P3, PT, P1, PT, UP2, 0xae, 0xea ;  /* 0x0000000000ea781c */ /* 0x000fe40000f6f52e */
[----:B---3--:R-:W-:-:S13]  /*05a0*/  ISETP.NE.AND P0, PT, R0, RZ, PT ;  /* 0x000000ff0000720c */ /* 0x008fda0003f05270 */
[----:B------:R-:W-:Y:S05]  /*05b0*/  @P0 BRA `(.L_x_9) ;  /* 0x0000000000940947 */ /* 0x000fea0003800000 */
[----:B------:R-:W-:Y:S01]  /*05c0*/  ELECT P0, URZ, PT ;  /* 0x0000000000ff782f */ /* 0x000fe20003800000 */
[----:B------:R-:W-:-:S12]  /*05d0*/  BSSY.RECONVERGENT B0, `(.L_x_9) ;  /* 0x0000023000007945 */ /* 0x000fd80003800200 */
[----:B------:R-:W-:Y:S05]  /*05e0*/  @!P0 BRA `(.L_x_10) ;  /* 0x0000000000848947 */ /* 0x000fea0003800000 */
[----:B------:R-:W3:Y:S01]  /*05f0*/  S2UR UR5, SR_CgaCtaId ;  /* 0x00000000000579c3 */ /* 0x000ee20000008800 */
[----:B------:R-:W-:Y:S01]  /*0600*/  UMOV UR4, 0x400 ;  /* 0x0000040000047882 */ /* 0x000fe20000000000 */
[----:B------:R-:W-:Y:S02]  /*0610*/  UMOV UR6, 0x1 ;  /* 0x0000000100067882 */ /* 0x000fe40000000000 */
[----:B------:R-:W-:-:S04]  /*0620*/  UIADD3 UR6, UPT, UPT, -UR6, 0x100000, URZ ;  /* 0x0010000006067890 */ /* 0x000fc8000fffe1ff */
[----:B------:R-:W-:Y:S02]  /*0630*/  USHF.L.U32 UR7, UR6, 0xb, URZ ;  /* 0x0000000b06077899 */ /* 0x000fe400080006ff */
[----:B------:R-:W-:Y:S02]  /*0640*/  USHF.L.U32 UR6, UR6, 0x1, URZ ;  /* 0x0000000106067899 */ /* 0x000fe400080006ff */
[----:B---3--:R-:W-:Y:S01]  /*0650*/  ULEA UR4, UR5, UR4, 0x18 ;  /* 0x0000000405047291 */ /* 0x008fe2000f8ec0ff */
[----:B------:R-:W3:Y:S11]  /*0660*/  FENCE.VIEW.ASYNC.S ;  /* 0x00000000000073c6 */ /* 0x000ef60000000000 */
[----:B---3--:R3:W4:Y:S01]  /*0670*/  SYNCS.EXCH.64 URZ, [UR4], UR6 ;  /* 0x0000000604ff75b2 */ /* 0x0087220008000100 */
[----:B------:R3:W1:Y:S01]  /*0680*/  SYNCS.EXCH.64 URZ, [UR4+0x60], UR6 ;  /* 0x0000600604ff75b2 */ /* 0x0006620008000100 */
        /* <DEDUP_REMOVED lines=21> */
[----:B------:R3:W1:Y:S02]  /*07e0*/  SYNCS.EXCH.64 URZ, [UR4+0xb8], UR6 ;  /* 0x0000b80604ff75b2 */ /* 0x0006640008000100 */
[----:B---34-:R-:W-:Y:S01]  /*07f0*/  NOP ;  /* 0x0000000000007918 */ /* 0x018fe20000000000 */
.L_x_10:
[----:B------:R-:W-:Y:S05]  /*0800*/  BSYNC.RECONVERGENT B0 ;  /* 0x0000000000007941 */ /* 0x000fea0003800200 */
.L_x_9:
[----:B------:R-:W3:Y:S01]  /*0810*/  SHFL.IDX PT, R0, R53, RZ, 0x1f ;  /* 0x00001fff35007589 */ /* 0x000ee200000e0000 */
[----:B------:R-:W-:Y:S01]  /*0820*/  NOP ;  /* 0x0000000000007918 */ /* 0x000fe20000000000 */
[----:B---3--:R-:W-:-:S13]  /*0830*/  ISETP.NE.AND P0, PT, R0, 0x1, PT ;  /* 0x000000010000780c */ /* 0x008fda0003f05270 */
[----:B------:R-:W-:Y:S05]  /*0840*/  @P0 BRA `(.L_x_11) ;  /* 0x0000000000580947 */ /* 0x000fea0003800000 */
[----:B------:R-:W3:Y:S01]  /*0850*/  S2UR UR5, SR_CgaCtaId ;  /* 0x00000000000579c3 */ /* 0x000ee20000008800 */
[----:B------:R-:W-:Y:S01]  /*0860*/  UMOV UR4, 0x400 ;  /* 0x0000040000047882 */ /* 0x000fe20000000000 */
[----:B------:R-:W-:Y:S01]  /*0870*/  UMOV UR8, 0x20 ;  /* 0x0000002000087882 */ /* 0x000fe20000000000 */
[----:B------:R-:W-:Y:S01]  /*0880*/  UMOV UR6, 0x80 ;  /* 0x0000008000067882 */ /* 0x000fe20000000000 */
[----:B------:R-:W-:-:S04]  /*0890*/  UIADD3 UR8, UPT, UPT, -UR8, 0x100000, URZ ;  /* 0x0010000008087890 */ /* 0x000fc8000fffe1ff */
[----:B------:R-:W-:Y:S02]  /*08a0*/  USHF.L.U32 UR9, UR8, 0xb, URZ ;  /* 0x0000000b08097899 */ /* 0x000fe400080006ff */
[----:B------:R-:W-:Y:S02]  /*08b0*/  USHF.L.U32 UR8, UR8, 0x1, URZ ;  /* 0x0000000108087899 */ /* 0x000fe400080006ff */
[----:B------:R-:W-:-:S04]  /*08c0*/  UIADD3 UR6, UPT, UPT, -UR6, 0x100000, URZ ;  /* 0x0010000006067890 */ /* 0x000fc8000fffe1ff */
[----:B------:R-:W-:Y:S02]  /*08d0*/  USHF.L.U32 UR7, UR6, 0xb, URZ ;  /* 0x0000000b06077899 */ /* 0x000fe400080006ff */
[----:B------:R-:W-:Y:S01]  /*08e0*/  USHF.L.U32 UR6, UR6, 0x1, URZ ;  /* 0x0000000106067899 */ /* 0x000fe200080006ff */
[----:B------:R-:W-:Y:S01]  /*08f0*/  ELECT P0, URZ, PT ;  /* 0x0000000000ff782f */ /* 0x000fe20003800000 */
[----:B---3--:R-:W-:Y:S01]  /*0900*/  ULEA UR4, UR5, UR4, 0x18 ;  /* 0x0000000405047291 */ /* 0x008fe2000f8ec0ff */
[----:B------:R-:W3:Y:S11]  /*0910*/  FENCE.VIEW.ASYNC.S ;  /* 0x00000000000073c6 */ /* 0x000ef60000000000 */
[----:B---3--:R3:W4:Y:S01]  /*0920*/  SYNCS.EXCH.64 URZ, [UR4+0xc0], UR8 ;  /* 0x0000c00804ff75b2 */ /* 0x0087220008000100 */
[----:B------:R3:W1:Y:S01]  /*0930*/  SYNCS.EXCH.64 URZ, [UR4+0xe0], UR6 ;  /* 0x0000e00604ff75b2 */ /* 0x0006620008000100 */
[----:B------:R3:W1:Y:S01]  /*0940*/  SYNCS.EXCH.64 URZ, [UR4+0xc8], UR8 ;  /* 0x0000c80804ff75b2 */ /* 0x0006620008000100 */
[----:B------:R3:W1:Y:S01]  /*0950*/  SYNCS.EXCH.64 URZ, [UR4+0xe8], UR6 ;  /* 0x0000e80604ff75b2 */ /* 0x0006620008000100 */
[----:B------:R3:W1:Y:S01]  /*0960*/  SYNCS.EXCH.64 URZ, [UR4+0xd0], UR8 ;  /* 0x0000d00804ff75b2 */ /* 0x0006620008000100 */
[----:B------:R3:W1:Y:S01]  /*0970*/  SYNCS.EXCH.64 URZ, [UR4+0xf0], UR6 ;  /* 0x0000f00604ff75b2 */ /* 0x0006620008000100 */
[----:B------:R3:W1:Y:S01]  /*0980*/  SYNCS.EXCH.64 URZ, [UR4+0xd8], UR8 ;  /* 0x0000d80804ff75b2 */ /* 0x0006620008000100 */
[----:B------:R3:W1:Y:S01]  /*0990*/  SYNCS.EXCH.64 URZ, [UR4+0xf8], UR6 ;  /* 0x0000f80604ff75b2 */ /* 0x0006620008000100 */
[----:B------:R-:W-:Y:S01]  /*09a0*/  NOP ;  /* 0x0000000000007918 */ /* 0x000fe20000000000 */
.L_x_11:
[----:B------:R-:W2:Y:S01]  /*09b0*/  SHFL.IDX PT, R0, R53, RZ, 0x1f ;  /* 0x00001fff35007589 */ /* 0x000ea200000e0000 */
[----:B------:R-:W-:Y:S01]  /*09c0*/  NOP ;  /* 0x0000000000007918 */ /* 0x000fe20000000000 */
[----:B--2---:R-:W-:-:S13]  /*09d0*/  ISETP.NE.AND P0, PT, R0, 0x3, PT ;  /* 0x000000030000780c */ /* 0x004fda0003f05270 */
[----:B------:R-:W-:Y:S05]  /*09e0*/  @P0 BRA `(.L_x_12) ;  /* 0x0000000000300947 */ /* 0x000fea0003800000 */
[----:B------:R-:W2:Y:S01]  /*09f0*/  S2UR UR5, SR_CgaCtaId ;  /* 0x00000000000579c3 */ /* 0x000ea20000008800 */
[----:B---3--:R-:W-:Y:S01]  /*0a00*/  UMOV UR4, 0x400 ;  /* 0x0000040000047882 */ /* 0x008fe20000000000 */
[----:B------:R-:W-:Y:S01]  /*0a10*/  UMOV UR6, 0x20 ;  /* 0x0000002000067882 */ /* 0x000fe20000000000 */
[----:B------:R-:W-:Y:S01]  /*0a20*/  ELECT P0, URZ, PT ;  /* 0x0000000000ff782f */ /* 0x000fe20003800000 */
[----:B------:R-:W-:-:S04]  /*0a30*/  UIADD3 UR6, UPT, UPT, -UR6, 0x100000, URZ ;  /* 0x0010000006067890 */ /* 0x000fc8000fffe1ff */
[----:B------:R-:W-:Y:S02]  /*0a40*/  USHF.L.U32 UR7, UR6, 0xb, URZ ;  /* 0x0000000b06077899 */ /* 0x000fe400080006ff */
[----:B------:R-:W-:Y:S02]  /*0a50*/  USHF.L.U32 UR6, UR6, 0x1, URZ ;  /* 0x0000000106067899 */ /* 0x000fe400080006ff */
[----:B--2---:R-:W-:Y:S01]  /*0a60*/  ULEA UR4, UR5, UR4, 0x18 ;  /* 0x0000000405047291 */ /* 0x004fe2000f8ec0ff */
[----:B------:R-:W2:Y:S11]  /*0a70*/  FENCE.VIEW.ASYNC.S ;  /* 0x00000000000073c6 */ /* 0x000eb60000000000 */
[----:B--2---:R2:W3:Y:S01]  /*0a80*/  SYNCS.EXCH.64 URZ, [UR4+0x100], UR6 ;  /* 0x0001000604ff75b2 */ /* 0x0044e20008000100 */
[----:B------:R2:W1:Y:S01]  /*0a90*/  SYNCS.EXCH.64 URZ, [UR4+0x108], UR6 ;  /* 0x0001080604ff75b2 */ /* 0x0004620008000100 */
[----:B------:R-:W-:Y:S01]  /*0aa0*/  NOP ;  /* 0x0000000000007918 */ /* 0x000fe20000000000 */
.L_x_12:
[----:B------:R-:W4:Y:S01]  /*0ab0*/  SHFL.IDX PT, R0, R53, RZ, 0x1f ;  /* 0x00001fff35007589 */ /* 0x000f2200000e0000 */
[----:B------:R-:W-:Y:S01]  /*0ac0*/  NOP ;  /* 0x0000000000007918 */ /* 0x000fe20000000000 */
[----:B----4-:R-:W-:-:S13]  /*0ad0*/  ISETP.NE.AND P0, PT, R0, 0x4, PT ;  /* 0x000000040000780c */ /* 0x010fda0003f05270 */
[----:B------:R-:W-:Y:S05]  /*0ae0*/  @P0 BRA `(.L_x_13) ;  /* 0x0000000000440947 */ /* 0x000fea0003800000 */
[----:B------:R-:W4:Y:S01]  /*0af0*/  S2UR UR5, SR_CgaCtaId ;  /* 0x00000000000579c3 */ /* 0x000f220000008800 */
[----:B--23--:R-:W-:Y:S01]  /*0b00*/  UMOV UR4, 0x1e0 ;  /* 0x000001e000047882 */ /* 0x00cfe20000000000 */
[----:B------:R-:W-:Y:S01]  /*0b10*/  UMOV UR6, 0x400 ;  /* 0x0000040000067882 */ /* 0x000fe20000000000 */
[----:B------:R-:W-:Y:S01]  /*0b20*/  USEL UR4, UR4, 0x1a0, UP3 ;  /* 0x000001a004047887 */ /* 0x000fe20009800000 */
[----:B------:R-:W-:Y:S01]  /*0b30*/  UMOV UR8, 0x1 ;  /* 0x0000000100087882 */ /* 0x000fe20000000000 */
[----:B------:R-:W-:Y:S01]  /*0b40*/  ELECT P0, URZ, PT ;  /* 0x0000000000ff782f */ /* 0x000fe20003800000 */
[----:B------:R-:W-:-:S04]  /*0b50*/  UIADD3 UR8, UPT, UPT, -UR8, 0x100000, URZ ;  /* 0x0010000008087890 */ /* 0x000fc8000fffe1ff */
[----:B------:R-:W-:Y:S02]  /*0b60*/  USHF.L.U32 UR9, UR8, 0xb, URZ ;  /* 0x0000000b08097899 */ /* 0x000fe400080006ff */
[----:B------:R-:W-:Y:S02]  /*0b70*/  USHF.L.U32 UR8, UR8, 0x1, URZ ;  /* 0x0000000108087899 */ /* 0x000fe400080006ff */
[----:B----4-:R-:W-:Y:S02]  /*0b80*/  ULEA UR6, UR5, UR6, 0x18 ;  /* 0x0000000605067291 */ /* 0x010fe4000f8ec0ff */
[----:B------:R-:W-:-:S04]  /*0b90*/  UIADD3 UR4, UPT, UPT, -UR4, 0x100000, URZ ;  /* 0x0010000004047890 */ /* 0x000fc8000fffe1ff */
[----:B------:R-:W-:Y:S02]  /*0ba0*/  USHF.L.U32 UR5, UR4, 0xb, URZ ;  /* 0x0000000b04057899 */ /* 0x000fe400080006ff */
[----:B------:R-:W-:Y:S01]  /*0bb0*/  USHF.L.U32 UR4, UR4, 0x1, URZ ;  /* 0x0000000104047899 */ /* 0x000fe200080006ff */
[----:B------:R-:W2:Y:S03]  /*0bc0*/  FENCE.VIEW.ASYNC.S ;  /* 0x00000000000073c6 */ /* 0x000ea60000000000 */
[----:B--2---:R4:W2:Y:S08]  /*0bd0*/  SYNCS.EXCH.64 URZ, [UR6+0x110], UR8 ;  /* 0x0001100806ff75b2 */ /* 0x0048b00008000100 */
[----:B------:R4:W3:Y:S02]  /*0be0*/  SYNCS.EXCH.64 URZ, [UR6+0x118], UR4 ;  /* 0x0001180406ff75b2 */ /* 0x0008e40008000100 */
[----:B----4-:R-:W-:Y:S01]  /*0bf0*/  NOP ;  /* 0x0000000000007918 */ /* 0x010fe20000000000 */
.L_x_13:
[----:B------:R-:W4:Y:S01]  /*0c00*/  SHFL.IDX PT, R0, R53, RZ, 0x1f ;  /* 0x00001fff35007589 */ /* 0x000f2200000e0000 */
[----:B------:R-:W-:Y:S01]  /*0c10*/  ISETP.NE.OR P1, PT, RZ, UR18, !P1 ;  /* 0x00000012ff007c0c */ /* 0x000fe2000cf25670 */
[----:B------:R-:W-:Y:S01]  /*0c20*/  NOP ;  /* 0x0000000000007918 */ /* 0x000fe20000000000 */
[----:B----4-:R-:W-:-:S13]  /*0c30*/  ISETP.NE.AND P0, PT, R0, 0x5, PT ;  /* 0x000000050000780c */ /* 0x010fda0003f05270 */
[----:B------:R-:W-:Y:S05]  /*0c40*/  @P0 BRA `(.L_x_14) ;  /* 0x0000000000480947 */ /* 0x000fea0003800000 */
[----:B------:R-:W4:Y:S01]  /*0c50*/  S2UR UR5, SR_CgaCtaId ;  /* 0x00000000000579c3 */ /* 0x000f220000008800 */
[----:B--23--:R-:W-:Y:S01]  /*0c60*/  UMOV UR4, 0x400 ;  /* 0x0000040000047882 */ /* 0x00cfe20000000000 */
        /* <DEDUP_REMOVED lines=9> */
[----:B----4-:R-:W-:Y:S01]  /*0d00*/  ULEA UR4, UR5, UR4, 0x18 ;  /* 0x0000000405047291 */ /* 0x010fe2000f8ec0ff */
[----:B------:R-:W2:Y:S11]  /*0d10*/  FENCE.VIEW.ASYNC.S ;  /* 0x00000000000073c6 */ /* 0x000eb60000000000 */
[----:B--2---:R4:W2:Y:S01]  /*0d20*/  SYNCS.EXCH.64 URZ, [UR4+0x120], UR6 ;  /* 0x0001200604ff75b2 */ /* 0x0048a20008000100 */
[----:B------:R4:W3:Y:S01]  /*0d30*/  SYNCS.EXCH.64 URZ, [UR4+0x130], UR8 ;  /* 0x0001300804ff75b2 */ /* 0x0008e20008000100 */
[----:B------:R4:W1:Y:S01]  /*0d40*/  SYNCS.EXCH.64 URZ, [UR4+0x128], UR6 ;  /* 0x0001280604ff75b2 */ /* 0x0008620008000100 */
[----:B------:R4:W1:Y:S02]  /*0d50*/  SYNCS.EXCH.64 URZ, [UR4+0x138], UR8 ;  /* 0x0001380804ff75b2 */ /* 0x0008640008000100 */
[----:B----4-:R-:W-:Y:S01]  /*0d60*/  NOP ;  /* 0x0000000000007918 */ /* 0x010fe20000000000 */
.L_x_14:
[----:B--23--:R-:W2:Y:S01]  /*0d70*/  S2UR UR7, SR_CgaCtaId ;  /* 0x00000000000779c3 */ /* 0x00cea20000008800 */
[----:B------:R-:W-:Y:S01]  /*0d80*/  VOTEU.ALL UP0, P1 ;  /* 0x0000000000ff7886 */ /* 0x000fe20000800000 */
[----:B------:R-:W-:Y:S01]  /*0d90*/  UMOV UR4, 0x20 ;  /* 0x0000002000047882 */ /* 0x000fe20000000000 */
[----:B------:R-:W-:Y:S01]  /*0da0*/  NOP ;  /* 0x0000000000007918 */ /* 0x000fe20000000000 */
[----:B-1----:R-:W-:Y:S01]  /*0db0*/  LOP3.LUT R3, R64, 0x1f, RZ, 0xc0, !PT ;  /* 0x0000001f40037812 */ /* 0x002fe200078ec0ff */
[----:B------:R-:W-:Y:S01]  /*0dc0*/  UISETP.NE.AND UP4, UPT, UR18, URZ, UPT ;  /* 0x000000ff1200728c */ /* 0x000fe2000bf85270 */
[----:B------:R-:W-:Y:S01]  /*0dd0*/  @!UP0 UMOV UR6, 0x400 ;  /* 0x0000040000068882 */ /* 0x000fe20000000000 */
[----:B------:R-:W-:-:S04]  /*0de0*/  @!UP0 UIADD3 UR4, UPT, UPT, -UR4, 0x100000, URZ ;  /* 0x0010000004048890 */ /* 0x000fc8000fffe1ff */
[----:B------:R-:W-:Y:S02]  /*0df0*/  @!UP0 USHF.L.U32 UR5, UR4, 0xb, URZ ;  /* 0x0000000b04058899 */ /* 0x000fe400080006ff */
[----:B------:R-:W-:Y:S02]  /*0e00*/  @!UP0 USHF.L.U32 UR4, UR4, 0x1, URZ ;  /* 0x0000000104048899 */ /* 0x000fe400080006ff */
[----:B--2---:R-:W-:Y:S01]  /*0e10*/  @!UP0 ULEA UR6, UR7, UR6, 0x18 ;  /* 0x0000000607068291 */ /* 0x004fe2000f8ec0ff */
[----:B------:R-:W1:Y:S01]  /*0e20*/  LDCU UR7, c[0x0][0x36c] ;  /* 0x00006d80ff0777ac */ /* 0x000e620008000800 */
[----:B------:R-:W-:Y:S01]  /*0e30*/  VOTEU.ALL UP0, P1 ;  /* 0x0000000000ff7886 */ /* 0x000fe20000800000 */
[----:B------:R-:W2:Y:S09]  /*0e40*/  FENCE.VIEW.ASYNC.S ;  /* 0x00000000000073c6 */ /* 0x000eb20000000000 */
[----:B--2---:R2:W3:Y:S01]  /*0e50*/  @!UP0 SYNCS.EXCH.64 URZ, [UR6+0x140], UR4 ;  /* 0x0001400406ff85b2 */ /* 0x0044e20008000100 */
[----:B-1----:R-:W-:-:S09]  /*0e60*/  UISETP.EQ.U32.AND UP6, UPT, UR7, 0x1, UPT ;  /* 0x000000010700788c */ /* 0x002fd2000bfc2070 */
[----:B--2---:R-:W-:Y:S05]  /*0e70*/  BRA.U !UP6, `(.L_x_15) ;  /* 0x000000010e087547 */ /* 0x004fea000b800000 */
[----:B---3--:R-:W-:Y:S01]  /*0e80*/  UCGABAR_ARV ;  /* 0x00000000000079c7 */ /* 0x008fe20008000000 */
[----:B------:R-:W-:Y:S05]  /*0e90*/  BRA `(.L_x_16) ;  /* 0x0000000000047947 */ /* 0x000fea0003800000 */
.L_x_15:
[----:B---3--:R-:W-:Y:S01]  /*0ea0*/  NOP ;  /* 0x0000000000007918 */ /* 0x008fe20000000000 */
.L_x_16:
[----:B------:R-:W1:Y:S01]  /*0eb0*/  S2UR UR22, SR_CTAID.X ;  /* 0x00000000001679c3 */ /* 0x000e620000002500 */
[----:B------:R-:W-:-:S05]  /*0ec0*/  CS2R.32 R55, SR_CgaSize ;  /* 0x0000000000377805 */ /* 0x000fca0000008a00 */
[----:B------:R-:W-:-:S05]  /*0ed0*/  IMAD R55, R55, -0xa0, RZ ;  /* 0xffffff6037377824 */ /* 0x000fca00078e02ff */
[----:B------:R-:W-:-:S14]  /*0ee0*/  R2UR UR5, R55 ;  /* 0x00000000370572ca */ /* 0x000fdc00000e0000 */
[----:B------:R-:W2:Y:S01]  /*0ef0*/  LDCU UR5, c[0x0][UR5+0x2b0] ;  /* 0x00005600050577ac */ /* 0x000ea20008000800 */
[----:B------:R-:W-:-:S05]  /*0f00*/  CS2R.32 R55, SR_CgaSize ;  /* 0x0000000000377805 */ /* 0x000fca0000008a00 */
[----:B------:R-:W-:-:S05]  /*0f10*/  IMAD R55, R55, -0xa0, RZ ;  /* 0xffffff6037377824 */ /* 0x000fca00078e02ff */
[----:B------:R-:W-:-:S14]  /*0f20*/  R2UR UR4, R55 ;  /* 0x00000000370472ca */ /* 0x000fdc00000e0000 */
[----:B------:R-:W3:Y:S01]  /*0f30*/  LDCU UR4, c[0x0][UR4+0x2b4] ;  /* 0x00005680040477ac */ /* 0x000ee20008000800 */
[----:B------:R-:W4:Y:S01]  /*0f40*/  S2UR UR19, SR_CTAID.Y ;  /* 0x00000000001379c3 */ /* 0x000f220000002600 */
[----:B------:R-:W-:-:S05]  /*0f50*/  CS2R.32 R55, SR_CgaSize ;  /* 0x0000000000377805 */ /* 0x000fca0000008a00 */
[----:B------:R-:W-:-:S05]  /*0f60*/  IMAD R55, R55, -0xa0, RZ ;  /* 0xffffff6037377824 */ /* 0x000fca00078e02ff */
[----:B------:R-:W-:-:S14]  /*0f70*/  R2UR UR7, R55 ;  /* 0x00000000370772ca */ /* 0x000fdc00000e0000 */
[----:B------:R-:W3:Y:S01]  /*0f80*/  LDCU UR7, c[0x0][UR7+0x2a0] ;  /* 0x00005400070777ac */ /* 0x000ee20008000800 */
[----:B------:R-:W-:-:S05]  /*0f90*/  CS2R.32 R55, SR_CgaSize ;  /* 0x0000000000377805 */ /* 0x000fca0000008a00 */
[----:B------:R-:W-:-:S05]  /*0fa0*/  IMAD R55, R55, -0xa0, RZ ;  /* 0xffffff6037377824 */ /* 0x000fca00078e02ff */
[----:B------:R-:W-:-:S14]  /*0fb0*/  R2UR UR8, R55 ;  /* 0x00000000370872ca */ /* 0x000fdc00000e0000 */
[----:B------:R-:W3:Y:S01]  /*0fc0*/  LDCU UR8, c[0x0][UR8+0x2a4] ;  /* 0x00005480080877ac */ /* 0x000ee20008000800 */
[----:B------:R-:W3:Y:S01]  /*0fd0*/  LDCU UR21, c[0x0][0xc24] ;  /* 0x00018480ff1577ac */ /* 0x000ee20008000800 */
[----:B------:R-:W3:Y:S01]  /*0fe0*/  LDCU UR39, c[0x0][0xc24] ;  /* 0x00018480ff2777ac */ /* 0x000ee20008000800 */
[----:B-1----:R-:W-:Y:S01]  /*0ff0*/  I2FP.F32.U32 R2, UR22 ;  /* 0x0000001600027c45 */ /* 0x002fe20008201000 */
[----:B------:R-:W1:Y:S04]  /*1000*/  LDCU UR24, c[0x0][0xc30] ;  /* 0x00018600ff1877ac */ /* 0x000e680008000800 */
[----:B--2---:R-:W-:Y:S01]  /*1010*/  FMUL R2, R2, UR5 ;  /* 0x0000000502027c20 */ /* 0x004fe20008400000 */
[----:B----4-:R-:W-:-:S05]  /*1020*/  I2FP.F32.U32 R0, UR19 ;  /* 0x0000001300007c45 */ /* 0x010fca0008201000 */
[----:B------:R-:W2:Y:S01]  /*1030*/  F2I.U32.TRUNC.NTZ R2, R2 ;  /* 0x0000000200027305 */ /* 0x000ea2000020f000 */
[----:B---3--:R-:W-:-:S07]  /*1040*/  FMUL R0, R0, UR4 ;  /* 0x0000000400007c20 */ /* 0x008fce0008400000 */
[----:B------:R-:W3:Y:S01]  /*1050*/  F2I.U32.TRUNC.NTZ R0, R0 ;  /* 0x0000000000007305 */ /* 0x000ee2000020f000 */
[----:B--2---:R-:W-:Y:S02]  /*1060*/  R2UR UR4, R2 ;  /* 0x00000000020472ca */ /* 0x004fe400000e0000 */
[----:B------:R-:W-:Y:S02]  /*1070*/  PRMT R2, RZ, 0x7610, R2 ;  /* 0x00007610ff027816 */ /* 0x000fe40000000002 */
[----:B---3--:R-:W-:Y:S02]  /*1080*/  R2UR UR6, R0 ;  /* 0x00000000000672ca */ /* 0x008fe400000e0000 */
[----:B------:R-:W-:-:S07]  /*1090*/  PRMT R0, RZ, 0x7610, R0 ;  /* 0x00007610ff007816 */ /* 0x000fce0000000000 */
[----:B------:R-:W-:-:S04]  /*10a0*/  UIADD3 UR5, UPT, UPT, -UR4, URZ, URZ ;  /* 0x000000ff04057290 */ /* 0x000fc8000fffe1ff */
[----:B------:R-:W-:Y:S02]  /*10b0*/  UIMAD UR5, UR7, UR5, UR22 ;  /* 0x00000005070572a4 */ /* 0x000fe4000f8e0216 */
[----:B------:R-:W-:-:S04]  /*10c0*/  UIADD3 UR4, UPT, UPT, -UR6, URZ, URZ ;  /* 0x000000ff06047290 */ /* 0x000fc8000fffe1ff */
[----:B------:R-:W-:Y:S01]  /*10d0*/  IMAD.U32 R55, RZ, RZ, UR5 ;  /* 0x00000005ff377e24 */ /* 0x000fe2000f8e00ff */
[----:B------:R-:W-:-:S06]  /*10e0*/  UIMAD UR4, UR8, UR4, UR19 ;  /* 0x00000004080472a4 */ /* 0x000fcc000f8e0213 */
[----:B------:R-:W-:Y:S01]  /*10f0*/  IMAD.U32 R54, RZ, RZ, UR4 ;  /* 0x00000004ff367e24 */ /* 0x000fe2000f8e00ff */
[----:B-1----:R-:W-:Y:S06]  /*1100*/  BRA.U UP4, `(.L_x_17) ;  /* 0x0000000104307547 */ /* 0x002fec000b800000 */
[----:B------:R-:W-:Y:S01]  /*1110*/  R2UR UR5, R54 ;  /* 0x00000000360572ca */ /* 0x000fe200000e0000 */
[----:B------:R-:W-:Y:S01]  /*1120*/  UMOV UR7, 0x3 ;  /* 0x0000000300077882 */ /* 0x000fe20000000000 */
[----:B------:R-:W-:-:S11]  /*1130*/  R2UR UR4, R55 ;  /* 0x00000000370472ca */ /* 0x000fd600000e0000 */
[----:B------:R-:W-:-:S04]  /*1140*/  UISETP.NE.AND UP0, UPT, UR5, URZ, UPT ;  /* 0x000000ff0500728c */ /* 0x000fc8000bf05270 */
[----:B------:R-:W-:Y:S02]  /*1150*/  UISETP.LT.U32.OR UP0, UPT, UR4, 0x2, !UP0 ;  /* 0x000000020400788c */ /* 0x000fe4000c701470 */
[----:B------:R-:W-:Y:S02]  /*1160*/  ULOP3.LUT UR4, UR4, 0xfffffffe, URZ, 0xc0, !UPT ;  /* 0xfffffffe04047892 */ /* 0x000fe4000f8ec0ff */
[----:B------:R-:W-:Y:S02]  /*1170*/  USEL UR6, URZ, 0x1, !UP0 ;  /* 0x00000001ff067887 */ /* 0x000fe4000c000000 */
[----:B------:R-:W-:Y:S02]  /*1180*/  USEL UR5, URZ, 0x2, !UP0 ;  /* 0x00000002ff057887 */ /* 0x000fe4000c000000 */
[----:B------:R-:W-:Y:S02]  /*1190*/  USHF.L.U32 UR4, UR7, UR4, URZ ;  /* 0x0000000407047299 */ /* 0x000fe400080006ff */
[----:B------:R-:W-:-:S04]  /*11a0*/  UIADD3 UR5, UPT, UPT, UR6, UR5, URZ ;  /* 0x0000000506057290 */ /* 0x000fc8000fffe0ff */
[----:B------:R-:W-:Y:S02]  /*11b0*/  IMAD.U32 R0, RZ, RZ, UR4 ;  /* 0x00000004ff007e24 */ /* 0x000fe4000f8e00ff */
[----:B------:R-:W-:-:S07]  /*11c0*/  IMAD.U32 R2, RZ, RZ, UR5 ;  /* 0x00000005ff027e24 */ /* 0x000fce000f8e00ff */
.L_x_17:
[----:B------:R-:W1:Y:S01]  /*11d0*/  S2UR UR52, SR_CTAID.Z ;  /* 0x00000000003479c3 */ /* 0x000e620000002700 */
[----:B------:R-:W-:Y:S01]  /*11e0*/  UISETP.GE.AND UP0, UPT, UR21, 0x1, UPT ;  /* 0x000000011500788c */ /* 0x000fe2000bf06270 */
[----:B------:R-:W-:-:S08]  /*11f0*/  UMOV UR20, UR22 ;  /* 0x0000001600147c82 */ /* 0x000fd00008000000 */
[----:B------:R-:W-:Y:S05]  /*1200*/  BRA.U !UP0, `(.L_x_18) ;  /* 0x0000000108d47547 */ /* 0x000fea000b800000 */
[----:B------:R-:W2:Y:S01]  /*1210*/  LDCU.128 UR12, c[0x0][0xc10] ;  /* 0x00018200ff0c77ac */ /* 0x000ea20008000c00 */
[----:B------:R-:W3:Y:S01]  /*1220*/  LDCU UR23, c[0x0][0xc0c] ;  /* 0x00018180ff1777ac */ /* 0x000ee20008000800 */
[----:B------:R-:W4:Y:S01]  /*1230*/  LDCU UR6, c[0x0][0x370] ;  /* 0x00006e00ff0677ac */ /* 0x000f220008000800 */
[----:B------:R-:W1:Y:S01]  /*1240*/  LDCU UR7, c[0x0][0x374] ;  /* 0x00006e80ff0777ac */ /* 0x000e620008000800 */
[----:B------:R-:W1:Y:S01]  /*1250*/  LDCU UR20, c[0x0][0xc20] ;  /* 0x00018400ff1477ac */ /* 0x000e620008000800 */
[----:B--2---:R-:W-:Y:S02]  /*1260*/  UIMAD.WIDE.U32 UR4, UR22, UR12, URZ ;  /* 0x0000000c160472a5 */ /* 0x004fe4000f8e00ff */
[----:B---3--:R-:W-:Y:S01]  /*1270*/  UISETP.NE.AND UP0, UPT, UR23, 0x1, UPT ;  /* 0x000000011700788c */ /* 0x008fe2000bf05270 */
[----:B------:R-:W2:Y:S01]  /*1280*/  LDCU.64 UR8, c[0x0][0xc28] ;  /* 0x00018500ff0877ac */ /* 0x000ea20008000a00 */
[----:B----4-:R-:W-:-:S03]  /*1290*/  UIMAD.WIDE.U32 UR10, UR6, UR12, URZ ;  /* 0x0000000c060a72a5 */ /* 0x010fc6000f8e00ff */
[----:B------:R-:W-:Y:S01]  /*12a0*/  UMOV UR4, UR5 ;  /* 0x0000000500047c82 */ /* 0x000fe20008000000 */
[----:B------:R-:W-:Y:S02]  /*12b0*/  UISETP.NE.AND UP2, UPT, UR21, 0x1, UPT ;  /* 0x000000011500788c */ /* 0x000fe4000bf45270 */
[----:B------:R-:W-:Y:S01]  /*12c0*/  USHF.R.U32.HI UR4, URZ, UR13, UR4 ;  /* 0x0000000dff047299 */ /* 0x000fe20008011604 */
[----:B------:R-:W-:Y:S01]  /*12d0*/  UMOV UR10, UR11 ;  /* 0x0000000b000a7c82 */ /* 0x000fe20008000000 */
[----:B------:R-:W-:Y:S02]  /*12e0*/  UIMAD.WIDE.U32 UR16, UR19, UR15, URZ ;  /* 0x0000000f131072a5 */ /* 0x000fe4000f8e00ff */
[----:B------:R-:W-:Y:S02]  /*12f0*/  USEL UR5, UR22, UR4, !UP0 ;  /* 0x0000000416057287 */ /* 0x000fe4000c000000 */
[----:B------:R-:W-:Y:S02]  /*1300*/  @UP0 USHF.R.U32.HI UR6, URZ, UR13, UR10 ;  /* 0x0000000dff060299 */ /* 0x000fe4000801160a */
[----:B------:R-:W-:-:S02]  /*1310*/  UISETP.NE.AND UP0, UPT, UR14, 0x1, UPT ;  /* 0x000000010e00788c */ /* 0x000fc4000bf05270 */
[----:B-1----:R-:W-:Y:S02]  /*1320*/  UIMAD.WIDE.U32 UR10, UR7, UR15, URZ ;  /* 0x0000000f070a72a5 */ /* 0x002fe4000f8e00ff */
[----:B--2---:R-:W-:Y:S01]  /*1330*/  UIMAD.WIDE.U32 UR12, UR6, UR8, URZ ;  /* 0x00000008060c72a5 */ /* 0x004fe2000f8e00ff */
[----:B------:R-:W-:Y:S02]  /*1340*/  UMOV UR4, UR17 ;  /* 0x0000001100047c82 */ /* 0x000fe40008000000 */
[----:B------:R-:W-:Y:S02]  /*1350*/  USHF.R.U32.HI UR4, URZ, UR20, UR4 ;  /* 0x00000014ff047299 */ /* 0x000fe40008011604 */
[----:B------:R-:W-:Y:S02]  /*1360*/  UMOV UR10, UR11 ;  /* 0x0000000b000a7c82 */ /* 0x000fe40008000000 */
[----:B------:R-:W-:Y:S01]  /*1370*/  UMOV UR12, UR13 ;  /* 0x0000000d000c7c82 */ /* 0x000fe20008000000 */
[----:B------:R-:W-:-:S02]  /*1380*/  @UP0 USHF.R.U32.HI UR7, URZ, UR20, UR10 ;  /* 0x00000014ff070299 */ /* 0x000fc4000801160a */
[----:B------:R-:W-:Y:S02]  /*1390*/  USEL UR4, UR19, UR4, !UP0 ;  /* 0x0000000413047287 */ /* 0x000fe4000c000000 */
[----:B------:R-:W-:Y:S02]  /*13a0*/  UIMAD.WIDE.U32 UR10, UR7, UR8, URZ ;  /* 0x00000008070a72a5 */ /* 0x000fe4000f8e00ff */
[----:B------:R-:W-:Y:S02]  /*13b0*/  @UP2 USHF.R.U32.HI UR6, URZ, UR9, UR12 ;  /* 0x00000009ff062299 */ /* 0x000fe4000801160c */
[----:B------:R-:W-:Y:S02]  /*13c0*/  UIMAD.WIDE.U32 UR12, UR4, UR8, URZ ;  /* 0x00000008040c72a5 */ /* 0x000fe4000f8e00ff */
[----:B------:R-:W-:Y:S01]  /*13d0*/  UIADD3 UR20, UPT, UPT, -UR5, URZ, URZ ;  /* 0x000000ff05147290 */ /* 0x000fe2000fffe1ff */
[----:B------:R-:W-:Y:S02]  /*13e0*/  UMOV UR10, UR11 ;  /* 0x0000000b000a7c82 */ /* 0x000fe40008000000 */
[----:B------:R-:W-:-:S02]  /*13f0*/  @UP2 USHF.R.U32.HI UR7, URZ, UR9, UR10 ;  /* 0x00000009ff072299 */ /* 0x000fc4000801160a */
[----:B------:R-:W-:Y:S02]  /*1400*/  UIMAD UR10, UR6, UR21, URZ ;  /* 0x00000015060a72a4 */ /* 0x000fe4000f8e02ff */
[----:B------:R-:W-:Y:S02]  /*1410*/  UIMAD UR7, UR7, UR21, URZ ;  /* 0x00000015070772a4 */ /* 0x000fe4000f8e02ff */
[----:B------:R-:W-:Y:S02]  /*1420*/  UIMAD UR20, UR23, UR20, UR22 ;  /* 0x00000014171472a4 */ /* 0x000fe4000f8e0216 */
[----:B------:R-:W-:-:S03]  /*1430*/  UISETP.GE.AND UP0, UPT, UR4, UR7, UPT ;  /* 0x000000070400728c */ /* 0x000fc6000bf06270 */
[----:B------:R-:W-:Y:S01]  /*1440*/  UMOV UR7, UR13 ;  /* 0x0000000d00077c82 */ /* 0x000fe20008000000 */
[----:B------:R-:W-:Y:S02]  /*1450*/  UISETP.GE.OR UP0, UPT, UR5, UR10, UP0 ;  /* 0x0000000a0500728c */ /* 0x000fe40008706670 */
[----:B------:R-:W-:Y:S02]  /*1460*/  UIMAD.WIDE.U32 UR10, UR5, UR8, URZ ;  /* 0x00000008050a72a5 */ /* 0x000fe4000f8e00ff */
[----:B------:R-:W-:Y:S02]  /*1470*/  USHF.R.U32.HI UR7, URZ, UR9, UR7 ;  /* 0x00000009ff077299 */ /* 0x000fe40008011607 */
[----:B------:R-:W-:Y:S02]  /*1480*/  UIADD3 UR10, UPT, UPT, -UR4, URZ, URZ ;  /* 0x000000ff040a7290 */ /* 0x000fe4000fffe1ff */
[----:B------:R-:W-:Y:S02]  /*1490*/  USEL UR7, UR4, UR7, !UP2 ;  /* 0x0000000704077287 */ /* 0x000fe4000d000000 */
[----:B------:R-:W-:Y:S01]  /*14a0*/  UIMAD UR10, UR14, UR10, UR19 ;  /* 0x0000000a0e0a72a4 */ /* 0x000fe2000f8e0213 */
[----:B------:R-:W-:-:S02]  /*14b0*/  @!UP0 UMOV UR8, UR11 ;  /* 0x0000000b00088c82 */ /* 0x000fc40008000000 */
[----:B------:R-:W-:Y:S02]  /*14c0*/  @!UP0 USHF.R.U32.HI UR8, URZ, UR9, UR8 ;  /* 0x00000009ff088299 */ /* 0x000fe40008011608 */
[----:B------:R-:W-:Y:S02]  /*14d0*/  UIADD3 UR9, UPT, UPT, -UR7, URZ, URZ ;  /* 0x000000ff07097290 */ /* 0x000fe4000fffe1ff */
[----:B------:R-:W-:Y:S02]  /*14e0*/  @!UP0 USEL UR8, UR5, UR8, !UP2 ;  /* 0x0000000805088287 */ /* 0x000fe4000d000000 */
[----:B------:R-:W-:Y:S02]  /*14f0*/  UIMAD UR9, UR21, UR9, UR4 ;  /* 0x00000009150972a4 */ /* 0x000fe4000f8e0204 */
[----:B------:R-:W-:Y:S02]  /*1500*/  @!UP0 UIADD3 UR7, UPT, UPT, UR7, -UR8, URZ ;  /* 0x8000000807078290 */ /* 0x000fe4000fffe0ff */
[----:B------:R-:W-:-:S02]  /*1510*/  @!UP0 UIMAD UR6, UR9, UR6, UR8 ;  /* 0x00000006090682a4 */ /* 0x000fc4000f8e0208 */
[----:B------:R-:W-:-:S04]  /*1520*/  @!UP0 UIMAD UR4, UR7, UR21, UR5 ;  /* 0x00000015070482a4 */ /* 0x000fc8000f8e0205 */
[----:B------:R-:W-:Y:S01]  /*1530*/  UIMAD UR19, UR4, UR14, UR10 ;  /* 0x0000000e041372a4 */ /* 0x000fe2000f8e020a */
[----:B------:R-:W-:Y:S02]  /*1540*/  @!UP0 UMOV UR5, UR6 ;  /* 0x0000000600058c82 */ /* 0x000fe40008000000 */
[----:B------:R-:W-:-:S12]  /*1550*/  UIMAD UR20, UR5, UR23, UR20 ;  /* 0x00000017051472a4 */ /* 0x000fd8000f8e0214 */
.L_x_18:
[----:B------:R-:W-:-:S09]  /*1560*/  UISETP.NE.AND UP0, UPT, UR24, 0x1, UPT ;  /* 0x000000011800788c */ /* 0x000fd2000bf05270 */
[----:B------:R-:W-:Y:S05]  /*1570*/  BRA.U UP0, `(.L_x_19) ;  /* 0x0000000100407547 */ /* 0x000fea000b800000 */
[----:B------:R-:W2:Y:S01]  /*1580*/  LDCU.128 UR8, c[0x0][0xc10] ;  /* 0x00018200ff0877ac */ /* 0x000ea20008000c00 */
[----:B------:R-:W3:Y:S01]  /*1590*/  LDCU UR12, c[0x0][0xc0c] ;  /* 0x00018180ff0c77ac */ /* 0x000ee20008000800 */
[----:B------:R-:W4:Y:S01]  /*15a0*/  LDCU UR13, c[0x0][0xc20] ;  /* 0x00018400ff0d77ac */ /* 0x000f220008000800 */
[----:B--2---:R-:W-:Y:S02]  /*15b0*/  UIMAD.WIDE.U32 UR4, UR20, UR8, URZ ;  /* 0x00000008140472a5 */ /* 0x004fe4000f8e00ff */
[----:B------:R-:W-:Y:S02]  /*15c0*/  UIMAD.WIDE.U32 UR6, UR19, UR11, URZ ;  /* 0x0000000b130672a5 */ /* 0x000fe4000f8e00ff */
[----:B---3--:R-:W-:Y:S02]  /*15d0*/  UISETP.NE.AND UP0, UPT, UR12, 0x1, UPT ;  /* 0x000000010c00788c */ /* 0x008fe4000bf05270 */
[----:B------:R-:W-:-:S03]  /*15e0*/  USHF.R.U32.HI UR5, URZ, UR9, UR5 ;  /* 0x00000009ff057299 */ /* 0x000fc60008011605 */
[----:B------:R-:W-:Y:S01]  /*15f0*/  UMOV UR4, UR7 ;  /* 0x0000000700047c82 */ /* 0x000fe20008000000 */
[----:B------:R-:W-:Y:S02]  /*1600*/  USEL UR5, UR20, UR5, !UP0 ;  /* 0x0000000514057287 */ /* 0x000fe4000c000000 */
[----:B------:R-:W-:Y:S02]  /*1610*/  UISETP.NE.AND UP0, UPT, UR10, 0x1, UPT ;  /* 0x000000010a00788c */ /* 0x000fe4000bf05270 */
[----:B----4-:R-:W-:-:S04]  /*1620*/  USHF.R.U32.HI UR4, URZ, UR13, UR4 ;  /* 0x0000000dff047299 */ /* 0x010fc80008011604 */
[----:B------:R-:W-:-:S04]  /*1630*/  USEL UR4, UR19, UR4, !UP0 ;  /* 0x0000000413047287 */ /* 0x000fc8000c000000 */
[----:B------:R-:W-:Y:S02]  /*1640*/  UIADD3 UR6, UPT, UPT, -UR4, UR5, URZ ;  /* 0x0000000504067290 */ /* 0x000fe4000fffe1ff */
[----:B------:R-:W-:Y:S02]  /*1650*/  UIADD3 UR4, UPT, UPT, UR4, -UR5, URZ ;  /* 0x8000000504047290 */ /* 0x000fe4000fffe0ff */
[----:B------:R-:W-:Y:S02]  /*1660*/  UIMAD UR19, UR6, UR10, UR19 ;  /* 0x0000000a061372a4 */ /* 0x000fe4000f8e0213 */
[----:B------:R-:W-:-:S12]  /*1670*/  UIMAD UR20, UR4, UR12, UR20 ;  /* 0x0000000c041472a4 */ /* 0x000fd8000f8e0214 */
.L_x_19:
[----:B------:R-:W-:Y:S05]  /*1680*/  BRA.U !UP6, `(.L_x_20) ;  /* 0x000000010e0c7547 */ /* 0x000fea000b800000 */
[----:B------:R-:W-:Y:S01]  /*1690*/  UCGABAR_WAIT ;  /* 0x0000000000007dc7 */ /* 0x000fe20008000000 */
[----:B------:R-:W-:Y:S01]  /*16a0*/  CCTL.IVALL ;  /* 0x00000000ff00798f */ /* 0x000fe20002000000 */
[----:B------:R-:W-:Y:S05]  /*16b0*/  BRA `(.L_x_21) ;  /* 0x0000000000047947 */ /* 0x000fea0003800000 */
.L_x_20:
[----:B------:R-:W-:Y:S06]  /*16c0*/  BAR.SYNC.DEFER_BLOCKING 0x0 ;  /* 0x0000000000007b1d */ /* 0x000fec0000010000 */
.L_x_21:
[----:B------:R-:W-:Y:S05]  /*16d0*/  BRA.U UP5, `(.L_x_22) ;  /* 0x0000002505387547 */ /* 0x000fea000b800000 */
[----:B------:R-:W2:Y:S01]  /*16e0*/  LDCU UR8, c[0x0][0x394] ;  /* 0x00007280ff0877ac */ /* 0x000ea20008000800 */
[----:B------:R-:W-:Y:S01]  /*16f0*/  PLOP3.LUT P1, PT, PT, PT, UP3, 0x80, 0x8 ;  /* 0x000000000008781c */ /* 0x000fe20003f2f038 */
[----:B------:R-:W-:Y:S01]  /*1700*/  IMAD.MOV.U32 R2, RZ, RZ, RZ ;  /* 0x000000ffff027224 */ /* 0x000fe200078e00ff */
[----:B------:R-:W-:Y:S01]  /*1710*/  ISETP.EQ.OR P2, PT, R3, RZ, P3 ;  /* 0x000000ff0300720c */ /* 0x000fe20001f42670 */
[----:B------:R-:W3:Y:S01]  /*1720*/  LDCU UR7, c[0x0][0x5d8] ;  /* 0x0000bb00ff0777ac */ /* 0x000ee20008000800 */
[----:B------:R-:W-:Y:S01]  /*1730*/  PLOP3.LUT P1, PT, P1, PT, PT, 0x8, 0x80 ;  /* 0x000000000080781c */ /* 0x000fe20000f2e170 */
[----:B------:R-:W-:Y:S02]  /*1740*/  UISETP.NE.AND UP0, UPT, UR18, URZ, UPT ;  /* 0x000000ff1200728c */ /* 0x000fe4000bf05270 */
[----:B------:R-:W-:Y:S02]  /*1750*/  USHF.L.U32 UR6, UR22, 0x6, URZ ;  /* 0x0000000616067899 */ /* 0x000fe400080006ff */
[----:B------:R-:W-:Y:S01]  /*1760*/  USEL UR59, UR69, 0x2, UP0 ;  /* 0x00000002453b7887 */ /* 0x000fe20008000000 */
[----:B------:R-:W4:Y:S01]  /*1770*/  LDCU UR68, c[0x0][0x370] ;  /* 0x00006e00ff4477ac */ /* 0x000f220008000800 */
[----:B--2---:R-:W-:Y:S01]  /*1780*/  UIADD3 UR5, UPT, UPT, UR8, 0x1f, URZ ;  /* 0x0000001f08057890 */ /* 0x004fe2000fffe0ff */
[----:B------:R-:W2:Y:S03]  /*1790*/  LDCU.64 UR60, c[0x0][0x348] ;  /* 0x00006900ff3c77ac */ /* 0x000ea60008000a00 */
[----:B------:R-:W-:-:S02]  /*17a0*/  USHF.R.S32.HI UR4, URZ, 0x1f, UR5 ;  /* 0x0000001fff047899 */ /* 0x000fc40008011405 */
[----:B---3--:R-:W-:Y:S02]  /*17b0*/  UIADD3 UR7, UPT, UPT, UR7, 0x7f, URZ ;  /* 0x0000007f07077890 */ /* 0x008fe4000fffe0ff */
[----:B------:R-:W-:Y:S02]  /*17c0*/  ULEA.HI UR4, UR4, UR5, URZ, 0x5 ;  /* 0x0000000504047291 */ /* 0x000fe4000f8f28ff */
[----:B------:R-:W-:Y:S02]  /*17d0*/  UIADD3 UR5, UPT, UPT, UR8, -0x1, URZ ;  /* 0xffffffff08057890 */ /* 0x000fe4000fffe0ff */
[----:B------:R-:W-:Y:S02]  /*17e0*/  USHF.R.S32.HI UR70, URZ, 0x5, UR4 ;  /* 0x00000005ff467899 */ /* 0x000fe40008011404 */
[----:B------:R-:W-:Y:S02]  /*17f0*/  UISETP.GE.U32.AND UP1, UPT, UR5, -0x3f, UPT ;  /* 0xffffffc10500788c */ /* 0x000fe4000bf26070 */
[----:B------:R-:W-:-:S02]  /*1800*/  UISETP.LT.U32.AND UP0, UPT, UR70, 0xc, UPT ;  /* 0x0000000c4600788c */ /* 0x000fc4000bf01070 */
[----:B------:R-:W-:Y:S02]  /*1810*/  USHF.R.S32.HI UR4, URZ, 0x1f, UR7 ;  /* 0x0000001fff047899 */ /* 0x000fe40008011407 */
[----:B------:R-:W-:Y:S02]  /*1820*/  USEL UR69, UR70, 0xc, UP0 ;  /* 0x0000000c46457887 */ /* 0x000fe40008000000 */
[----:B------:R-:W-:Y:S02]  /*1830*/  ULEA.HI UR4, UR4, UR7, URZ, 0x7 ;  /* 0x0000000704047291 */ /* 0x000fe4000f8f38ff */
[----:B------:R-:W-:Y:S02]  /*1840*/  UIADD3 UR58, UPT, UPT, UR69, -0x1, URZ ;  /* 0xffffffff453a7890 */ /* 0x000fe4000fffe0ff */
[----:B------:R-:W-:Y:S02]  /*1850*/  @UP1 UIADD3 UR58, UPT, UPT, UR69, URZ, URZ ;  /* 0x000000ff453a1290 */ /* 0x000fe4000fffe0ff */
[----:B------:R-:W-:-:S02]  /*1860*/  ULOP3.LUT UR67, UR6, 0x40, URZ, 0xc0, !UPT ;  /* 0x0000004006437892 */ /* 0x000fc4000f8ec0ff */
[----:B------:R-:W-:Y:S01]  /*1870*/  UIADD3 UR72, UPT, UPT, UR8, 0x3e, URZ ;  /* 0x0000003e08487890 */ /* 0x000fe2000fffe0ff */
[----:B------:R-:W3:Y:S01]  /*1880*/  LDCU UR66, c[0x0][0x374] ;  /* 0x00006e80ff4277ac */ /* 0x000ee20008000800 */
[----:B------:R-:W-:Y:S02]  /*1890*/  USHF.R.S32.HI UR65, URZ, 0x7, UR4 ;  /* 0x00000007ff417899 */ /* 0x000fe40008011404 */
[----:B------:R-:W-:Y:S02]  /*18a0*/  UIADD3 UR71, UPT, UPT, UR70, -UR69, URZ ;  /* 0x8000004546477290 */ /* 0x000fe4000fffe0ff */
[----:B------:R-:W-:Y:S01]  /*18b0*/  UIADD3 UR58, UPT, UPT, UR58, 0x1, URZ ;  /* 0x000000013a3a7890 */ /* 0x000fe2000fffe0ff */
[----:B------:R-:W-:Y:S01]  /*18c0*/  UMOV UR35, 0x1 ;  /* 0x0000000100237882 */ /* 0x000fe20000000000 */
[----:B--2-4-:R-:W-:-:S10]  /*18d0*/  UMOV UR38, URZ ;  /* 0x000000ff00267c82 */ /* 0x014fd40008000000 */
.L_x_40:
[----:B------:R-:W-:Y:S01]  /*18e0*/  IMAD.U32 R4, RZ, RZ, UR65 ;  /* 0x00000041ff047e24 */ /* 0x000fe2000f8e00ff */
[----:B------:R-:W2:Y:S04]  /*18f0*/  LDCU UR64, c[0x0][0x5dc] ;  /* 0x0000bb80ff4077ac */ /* 0x000ea80008000800 */
[-C--:B------:R-:W-:Y:S01]  /*1900*/  IABS R0, R4.reuse ;  /* 0x0000000400007213 */ /* 0x080fe20000000000 */
[----:B------:R-:W4:Y:S01]  /*1910*/  LDCU UR57, c[0x0][0x5e0] ;  /* 0x0000bc00ff3977ac */ /* 0x000f220008000800 */
[----:B------:R-:W-:Y:S02]  /*1920*/  IABS R4, R4 ;  /* 0x0000000400047213 */ /* 0x000fe40000000000 */
[----:B------:R-:W-:Y:S01]  /*1930*/  R2UR UR6, R0 ;  /* 0x00000000000672ca */ /* 0x000fe200000e0000 */
[----:B------:R-:W-:Y:S01]  /*1940*/  UMOV UR42, 0x400 ;  /* 0x00000400002a7882 */ /* 0x000fe20000000000 */
[----:B------:R-:W-:Y:S01]  /*1950*/  UMOV UR23, URZ ;  /* 0x000000ff00177c82 */ /* 0x000fe20008000000 */
[----:B--2---:R-:W-:-:S10]  /*1960*/  IMAD.U32 R3, RZ, RZ, UR64 ;  /* 0x00000040ff037e24 */ /* 0x004fd4000f8e00ff */
[----:B------:R-:W2:Y:S01]  /*1970*/  I2F.RP R0, UR6 ;  /* 0x0000000600007d06 */ /* 0x000ea20008209400 */
[----:B----4-:R-:W-:-:S07]  /*1980*/  UISETP.NE.AND UP2, UPT, UR57, URZ, UPT ;  /* 0x000000ff3900728c */ /* 0x010fce000bf45270 */
[----:B--2---:R-:W2:Y:S02]  /*1990*/  MUFU.RCP R0, R0 ;  /* 0x0000000000007308 */ /* 0x004ea40000001000 */
[----:B--2---:R-:W-:-:S06]  /*19a0*/  VIADD R0, R0, 0xffffffe ;  /* 0x0ffffffe00007836 */ /* 0x004fcc0000000000 */
[----:B------:R-:W2:Y:S02]  /*19b0*/  F2I.FTZ.U32.TRUNC.NTZ R0, R0 ;  /* 0x0000000000007305 */ /* 0x000ea4000021f000 */
[----:B--2---:R-:W-:Y:S02]  /*19c0*/  R2UR UR5, R0 ;  /* 0x00000000000572ca */ /* 0x004fe400000e0000 */
[----:B------:R-:W-:Y:S01]  /*19d0*/  IABS R0, R3 ;  /* 0x0000000300007213 */ /* 0x000fe20000000000 */
[----:B------:R-:W-:-:S03]  /*19e0*/  IMAD.U32 R3, RZ, RZ, UR19 ;  /* 0x00000013ff037e24 */ /* 0x000fc6000f8e00ff */
[----:B------:R-:W-:Y:S01]  /*19f0*/  R2UR UR8, R0 ;  /* 0x00000000000872ca */ /* 0x000fe200000e0000 */
[----:B------:R-:W-:Y:S01]  /*1a00*/  IMAD.MOV R0, RZ, RZ, -R4 ;  /* 0x000000ffff007224 */ /* 0x000fe200078e0a04 */
[----:B------:R-:W-:-:S04]  /*1a10*/  IABS R3, R3 ;  /* 0x0000000300037213 */ /* 0x000fc80000000000 */
[----:B------:R-:W-:Y:S01]  /*1a20*/  R2UR UR9, R3 ;  /* 0x00000000030972ca */ /* 0x000fe200000e0000 */
[----:B------:R-:W-:-:S04]  /*1a30*/  UIADD3 UR4, UPT, UPT, URZ, -UR5, URZ ;  /* 0x80000005ff047290 */ /* 0x000fc8000fffe0ff */
[----:B------:R-:W-:Y:S02]  /*1a40*/  UIMAD UR7, UR4, UR6, URZ ;  /* 0x00000006040772a4 */ /* 0x000fe4000f8e02ff */
[----:B------:R-:W2:Y:S01]  /*1a50*/  I2F.RP R3, UR8 ;  /* 0x0000000800037d06 */ /* 0x000ea20008209400 */
[----:B------:R-:W-:Y:S02]  /*1a60*/  UMOV UR4, URZ ;  /* 0x000000ff00047c82 */ /* 0x000fe40008000000 */
[----:B------:R-:W-:Y:S02]  /*1a70*/  UIMAD.WIDE.U32 UR4, UR5, UR7, UR4 ;  /* 0x00000007050472a5 */ /* 0x000fe4000f8e0004 */
[----:B------:R-:W-:-:S05]  /*1a80*/  R2UR UR7, R0 ;  /* 0x00000000000772ca */ /* 0x000fca00000e0000 */
[----:B------:R-:W-:Y:S02]  /*1a90*/  UMOV UR4, UR5 ;  /* 0x0000000500047c82 */ /* 0x000fe40008000000 */
[----:B------:R-:W-:Y:S01]  /*1aa0*/  UIMAD.WIDE.U32 UR4, UR4, UR9, URZ ;  /* 0x00000009040472a5 */ /* 0x000fe2000f8e00ff */
[----:B--2---:R-:W2:Y:S06]  /*1ab0*/  MUFU.RCP R0, R3 ;  /* 0x0000000300007308 */ /* 0x004eac0000001000 */
[----:B------:R-:W-:Y:S02]  /*1ac0*/  UMOV UR4, UR5 ;  /* 0x0000000500047c82 */ /* 0x000fe40008000000 */
[----:B------:R-:W-:-:S04]  /*1ad0*/  UIMAD UR5, UR4, UR7, UR9 ;  /* 0x00000007040572a4 */ /* 0x000fc8000f8e0209 */
[----:B------:R-:W-:Y:S01]  /*1ae0*/  UISETP.GT.U32.AND UP0, UPT, UR6, UR5, UPT ;  /* 0x000000050600728c */ /* 0x000fe2000bf04070 */
[----:B--2---:R-:W-:-:S10]  /*1af0*/  VIADD R0, R0, 0xffffffe ;  /* 0x0ffffffe00007836 */ /* 0x004fd40000000000 */
[----:B------:R-:W-:Y:S01]  /*1b00*/  @!UP0 UIADD3 UR5, UPT, UPT, UR5, -UR6, URZ ;  /* 0x8000000605058290 */ /* 0x000fe2000fffe0ff */
[----:B------:R-:W2:Y:S01]  /*1b10*/  F2I.FTZ.U32.TRUNC.NTZ R0, R0 ;  /* 0x0000000000007305 */ /* 0x000ea2000021f000 */
[----:B------:R-:W-:Y:S02]  /*1b20*/  @!UP0 UIADD3 UR4, UPT, UPT, UR4, 0x1, URZ ;  /* 0x0000000104048890 */ /* 0x000fe4000fffe0ff */
[----:B------:R-:W-:Y:S02]  /*1b30*/  UISETP.GE.U32.AND UP1, UPT, UR5, UR6, UPT ;  /* 0x000000060500728c */ /* 0x000fe4000bf26070 */
[----:B------:R-:W-:-:S04]  /*1b40*/  ULOP3.LUT UR5, UR19, UR65, URZ, 0x3c, !UPT ;  /* 0x0000004113057292 */ /* 0x000fc8000f8e3cff */
[----:B------:R-:W-:-:S05]  /*1b50*/  UISETP.GE.AND UP0, UPT, UR5, URZ, UPT ;  /* 0x000000ff0500728c */ /* 0x000fca000bf06270 */
[----:B------:R-:W-:Y:S01]  /*1b60*/  @UP1 UIADD3 UR4, UPT, UPT, UR4, 0x1, URZ ;  /* 0x0000000104041890 */ /* 0x000fe2000fffe0ff */
[----:B--2---:R-:W-:Y:S01]  /*1b70*/  R2UR UR5, R0 ;  /* 0x00000000000572ca */ /* 0x004fe200000e0000 */
[----:B------:R-:W-:Y:S01]  /*1b80*/  UISETP.NE.AND UP1, UPT, UR65, URZ, UPT ;  /* 0x000000ff4100728c */ /* 0x000fe2000bf25270 */
[----:B------:R-:W-:-:S04]  /*1b90*/  IMAD.U32 R0, RZ, RZ, UR57 ;  /* 0x00000039ff007e24 */ /* 0x000fc8000f8e00ff */
[----:B------:R-:W-:Y:S01]  /*1ba0*/  UMOV UR7, UR4 ;  /* 0x0000000400077c82 */ /* 0x000fe20008000000 */
[----:B------:R-:W-:Y:S01]  /*1bb0*/  IABS R0, R0 ;  /* 0x0000000000007213 */ /* 0x000fe20000000000 */
[----:B------:R-:W-:-:S03]  /*1bc0*/  @!UP0 UIADD3 UR7, UPT, UPT, -UR7, URZ, URZ ;  /* 0x000000ff07078290 */ /* 0x000fc6000fffe1ff */
[----:B------:R-:W-:Y:S01]  /*1bd0*/  R2UR UR9, R0 ;  /* 0x00000000000972ca */ /* 0x000fe200000e0000 */
[----:B------:R-:W-:Y:S02]  /*1be0*/  @!UP1 ULOP3.LUT UR7, URZ, UR65, URZ, 0x33, !UPT ;  /* 0x00000041ff079292 */ /* 0x000fe4000f8e33ff */
[----:B------:R-:W-:Y:S02]  /*1bf0*/  UIADD3 UR4, UPT, UPT, URZ, -UR5, URZ ;  /* 0x80000005ff047290 */ /* 0x000fe4000fffe0ff */
[----:B------:R-:W-:Y:S02]  /*1c00*/  UIADD3 UR18, UPT, UPT, -UR7, URZ, URZ ;  /* 0x000000ff07127290 */ /* 0x000fe4000fffe1ff */
[----:B------:R-:W-:Y:S01]  /*1c10*/  IMAD.U32 R3, RZ, RZ, UR7 ;  /* 0x00000007ff037e24 */ /* 0x000fe2000f8e00ff */
[----:B------:R-:W-:Y:S02]  /*1c20*/  UIMAD UR6, UR4, UR8, URZ ;  /* 0x00000008040672a4 */ /* 0x000fe4000f8e02ff */
[----:B------:R-:W-:-:S02]  /*1c30*/  UIMAD UR18, UR65, UR18, UR19 ;  /* 0x00000012411272a4 */ /* 0x000fc4000f8e0213 */
[----:B------:R-:W-:Y:S01]  /*1c40*/  IABS R3, R3 ;  /* 0x0000000300037213 */ /* 0x000fe20000000000 */
[----:B------:R-:W-:Y:S01]  /*1c50*/  UMOV UR4, URZ ;  /* 0x000000ff00047c82 */ /* 0x000fe20008000000 */
[----:B------:R-:W2:Y:S01]  /*1c60*/  I2F.RP R0, UR9 ;  /* 0x0000000900007d06 */ /* 0x000ea20008209400 */
[----:B------:R-:W-:Y:S01]  /*1c70*/  UIMAD.WIDE.U32 UR4, UR5, UR6, UR4 ;  /* 0x00000006050472a5 */ /* 0x000fe2000f8e0004 */
[----:B------:R-:W-:Y:S01]  /*1c80*/  R2UR UR10, R3 ;  /* 0x00000000030a72ca */ /* 0x000fe200000e0000 */
[----:B------:R-:W-:Y:S01]  /*1c90*/  IMAD.U32 R3, RZ, RZ, UR35 ;  /* 0x00000023ff037e24 */ /* 0x000fe2000f8e00ff */
[----:B------:R-:W-:-:S04]  /*1ca0*/  ULEA UR18, UR18, UR67, 0x7 ;  /* 0x0000004312127291 */ /* 0x000fc8000f8e38ff */
[----:B------:R-:W-:Y:S01]  /*1cb0*/  UMOV UR4, UR5 ;  /* 0x0000000500047c82 */ /* 0x000fe20008000000 */
[----:B------:R-:W-:-:S06]  /*1cc0*/  SHF.L.U32 R3, R3, 0x1f, RZ ;  /* 0x0000001f03037819 */ /* 0x000fcc00000006ff */
[----:B------:R-:W-:Y:S01]  /*1cd0*/  UIMAD.WIDE.U32 UR4, UR4, UR10, URZ ;  /* 0x0000000a040472a5 */ /* 0x000fe2000f8e00ff */
[----:B--2---:R-:W2:Y:S06]  /*1ce0*/  MUFU.RCP R0, R0 ;  /* 0x0000000000007308 */ /* 0x004eac0000001000 */
[----:B------:R-:W-:Y:S02]  /*1cf0*/  UMOV UR4, UR5 ;  /* 0x0000000500047c82 */ /* 0x000fe40008000000 */
[----:B------:R-:W-:-:S04]  /*1d00*/  UIADD3 UR5, UPT, UPT, -UR4, URZ, URZ ;  /* 0x000000ff04057290 */ /* 0x000fc8000fffe1ff */
[----:B------:R-:W-:-:S04]  /*1d10*/  UIMAD UR5, UR8, UR5, UR10 ;  /* 0x00000005080572a4 */ /* 0x000fc8000f8e020a */
[----:B------:R-:W-:Y:S01]  /*1d20*/  UISETP.GT.U32.AND UP0, UPT, UR8, UR5, UPT ;  /* 0x000000050800728c */ /* 0x000fe2000bf04070 */
[----:B--2---:R-:W-:-:S06]  /*1d30*/  VIADD R0, R0, 0xffffffe ;  /* 0x0ffffffe00007836 */ /* 0x004fcc0000000000 */
[----:B------:R-:W2:Y:S04]  /*1d40*/  F2I.FTZ.U32.TRUNC.NTZ R0, R0 ;  /* 0x0000000000007305 */ /* 0x000ea8000021f000 */
[----:B------:R-:W-:Y:S02]  /*1d50*/  @!UP0 UIADD3 UR5, UPT, UPT, UR5, -UR8, URZ ;  /* 0x8000000805058290 */ /* 0x000fe4000fffe0ff */
[----:B------:R-:W-:Y:S02]  /*1d60*/  @!UP0 UIADD3 UR4, UPT, UPT, UR4, 0x1, URZ ;  /* 0x0000000104048890 */ /* 0x000fe4000fffe0ff */
[----:B------:R-:W-:Y:S01]  /*1d70*/  UISETP.GE.U32.AND UP1, UPT, UR5, UR8, UPT ;  /* 0x000000080500728c */ /* 0x000fe2000bf26070 */
[----:B------:R-:W4:Y:S01]  /*1d80*/  S2UR UR8, SR_CgaCtaId ;  /* 0x00000000000879c3 */ /* 0x000f220000008800 */
[----:B------:R-:W-:-:S04]  /*1d90*/  ULOP3.LUT UR5, UR7, UR64, URZ, 0x3c, !UPT ;  /* 0x0000004007057292 */ /* 0x000fc8000f8e3cff */
[----:B------:R-:W-:-:S03]  /*1da0*/  UISETP.GE.AND UP0, UPT, UR5, URZ, UPT ;  /* 0x000000ff0500728c */ /* 0x000fc6000bf06270 */
[----:B--2---:R-:W-:Y:S02]  /*1db0*/  R2UR UR5, R0 ;  /* 0x00000000000572ca */ /* 0x004fe400000e0000 */
[----:B------:R-:W-:Y:S02]  /*1dc0*/  @UP1 UIADD3 UR4, UPT, UPT, UR4, 0x1, URZ ;  /* 0x0000000104041890 */ /* 0x000fe4000fffe0ff */
[----:B------:R-:W-:-:S05]  /*1dd0*/  UISETP.NE.AND UP1, UPT, UR64, URZ, UPT ;  /* 0x000000ff4000728c */ /* 0x000fca000bf25270 */
[----:B------:R-:W-:Y:S02]  /*1de0*/  UMOV UR6, UR4 ;  /* 0x0000000400067c82 */ /* 0x000fe40008000000 */
[----:B------:R-:W-:Y:S02]  /*1df0*/  @!UP0 UIADD3 UR6, UPT, UPT, -UR6, URZ, URZ ;  /* 0x000000ff06068290 */ /* 0x000fe4000fffe1ff */
[----:B------:R-:W-:Y:S02]  /*1e00*/  UIADD3 UR4, UPT, UPT, URZ, -UR5, URZ ;  /* 0x80000005ff047290 */ /* 0x000fe4000fffe0ff */
[----:B------:R-:W-:Y:S02]  /*1e10*/  @!UP1 ULOP3.LUT UR6, URZ, UR64, URZ, 0x33, !UPT ;  /* 0x00000040ff069292 */ /* 0x000fe4000f8e33ff */
[----:B----4-:R-:W-:-:S04]  /*1e20*/  ULEA UR42, UR8, UR42, 0x18 ;  /* 0x0000002a082a7291 */ /* 0x010fc8000f8ec0ff */
[----:B------:R-:W-:Y:S01]  /*1e30*/  ULEA UR8, UR38, UR42, 0x3 ;  /* 0x0000002a26087291 */ /* 0x000fe2000f8e18ff */
[----:B------:R-:W-:-:S05]  /*1e40*/  IMAD.U32 R0, RZ, RZ, UR6 ;  /* 0x00000006ff007e24 */ /* 0x000fca000f8e00ff */
[----:B------:R-:W-:-:S03]  /*1e50*/  IABS R0, R0 ;  /* 0x0000000000007213 */ /* 0x000fc60000000000 */
[----:B------:R2:W4:Y:S01]  /*1e60*/  SYNCS.PHASECHK.TRANS64.TRYWAIT P0, [UR8+0x60], R3 ;  /* 0x00006003ff0075a7 */ /* 0x0005220008001108 */
[----:B------:R-:W-:Y:S01]  /*1e70*/  R2UR UR10, R0 ;  /* 0x00000000000a72ca */ /* 0x000fe200000e0000 */
[----:B------:R-:W-:-:S03]  /*1e80*/  UIMAD UR8, UR4, UR9, URZ ;  /* 0x00000009040872a4 */ /* 0x000fc6000f8e02ff */
[----:B------:R-:W-:Y:S02]  /*1e90*/  UMOV UR4, URZ ;  /* 0x000000ff00047c82 */ /* 0x000fe40008000000 */
[----:B------:R-:W-:Y:S02]  /*1ea0*/  UIMAD.WIDE.U32 UR4, UR5, UR8, UR4 ;  /* 0x00000008050472a5 */ /* 0x000fe4000f8e0004 */
[----:B------:R-:W-:-:S04]  /*1eb0*/  ULEA.HI UR8, UR20, UR20, URZ, 0x1 ;  /* 0x0000001414087291 */ /* 0x000fc8000f8f08ff */
[----:B------:R-:W-:Y:S01]  /*1ec0*/  USHF.L.U32 UR8, UR8, 0x6, URZ ;  /* 0x0000000608087899 */ /* 0x000fe200080006ff */
[----:B------:R-:W-:Y:S02]  /*1ed0*/  UMOV UR4, UR5 ;  /* 0x0000000500047c82 */ /* 0x000fe40008000000 */
[----:B------:R-:W-:Y:S02]  /*1ee0*/  UIMAD.WIDE.U32 UR4, UR4, UR10, URZ ;  /* 0x0000000a040472a5 */ /* 0x000fe4000f8e00ff */
[----:B------:R-:W-:-:S05]  /*1ef0*/  ULOP3.LUT UR46, UR67, 0xffffff80, UR8, 0xf8, !UPT ;  /* 0xffffff80432e7892 */ /* 0x000fca000f8ef808 */
[----:B------:R-:W-:Y:S02]  /*1f00*/  UMOV UR4, UR5 ;  /* 0x0000000500047c82 */ /* 0x000fe40008000000 */
[----:B------:R-:W-:-:S04]  /*1f10*/  UIADD3 UR5, UPT, UPT, -UR4, URZ, URZ ;  /* 0x000000ff04057290 */ /* 0x000fc8000fffe1ff */
[----:B------:R-:W-:-:S04]  /*1f20*/  UIMAD UR5, UR9, UR5, UR10 ;  /* 0x00000005090572a4 */ /* 0x000fc8000f8e020a */
[----:B------:R-:W-:-:S11]  /*1f30*/  UISETP.GT.U32.AND UP0, UPT, UR9, UR5, UPT ;  /* 0x000000050900728c */ /* 0x000fd6000bf04070 */
[----:B------:R-:W-:Y:S02]  /*1f40*/  @!UP0 UIADD3 UR5, UPT, UPT, UR5, -UR9, URZ ;  /* 0x8000000905058290 */ /* 0x000fe4000fffe0ff */
[----:B------:R-:W-:Y:S02]  /*1f50*/  @!UP0 UIADD3 UR4, UPT, UPT, UR4, 0x1, URZ ;  /* 0x0000000104048890 */ /* 0x000fe4000fffe0ff */
[----:B------:R-:W-:Y:S02]  /*1f60*/  UISETP.GE.U32.AND UP1, UPT, UR5, UR9, UPT ;  /* 0x000000090500728c */ /* 0x000fe4000bf26070 */
[----:B------:R-:W-:-:S04]  /*1f70*/  ULOP3.LUT UR5, UR6, UR57, URZ, 0x3c, !UPT ;  /* 0x0000003906057292 */ /* 0x000fc8000f8e3cff */
[----:B------:R-:W-:Y:S02]  /*1f80*/  UISETP.GE.AND UP0, UPT, UR5, URZ, UPT ;  /* 0x000000ff0500728c */ /* 0x000fe4000bf06270 */
[----:B------:R-:W-:-:S03]  /*1f90*/  UIADD3 UR5, UPT, UPT, -UR6, URZ, URZ ;  /* 0x000000ff06057290 */ /* 0x000fc6000fffe1ff */
[----:B------:R-:W-:Y:S02]  /*1fa0*/  @UP1 UIADD3 UR4, UPT, UPT, UR4, 0x1, URZ ;  /* 0x0000000104041890 */ /* 0x000fe4000fffe0ff */
[----:B------:R-:W-:-:S05]  /*1fb0*/  UIMAD UR64, UR64, UR5, UR7 ;  /* 0x00000005404072a4 */ /* 0x000fca000f8e0207 */
[----:B------:R-:W-:Y:S02]  /*1fc0*/  UMOV UR56, UR4 ;  /* 0x0000000400387c82 */ /* 0x000fe40008000000 */
[----:B------:R-:W-:Y:S02]  /*1fd0*/  @!UP0 UIADD3 UR56, UPT, UPT, -UR56, URZ, URZ ;  /* 0x000000ff38388290 */ /* 0x000fe4000fffe1ff */
[----:B------:R-:W-:Y:S02]  /*1fe0*/  UISETP.GE.U32.AND UP0, UPT, UR72, 0x3f, UPT ;  /* 0x0000003f4800788c */ /* 0x000fe4000bf06070 */
[----:B------:R-:W-:-:S04]  /*1ff0*/  @!UP2 ULOP3.LUT UR56, URZ, UR57, URZ, 0x33, !UPT ;  /* 0x00000039ff38a292 */ /* 0x000fc8000f8e33ff */
[----:B------:R-:W-:-:S04]  /*2000*/  UIADD3 UR4, UPT, UPT, -UR56, URZ, URZ ;  /* 0x000000ff38047290 */ /* 0x000fc8000fffe1ff */
[----:B------:R-:W-:Y:S01]  /*2010*/  UIMAD UR57, UR57, UR4, UR6 ;  /* 0x00000004393972a4 */ /* 0x000fe2000f8e0206 */
[----:B--2---:R-:W-:Y:S11]  /*2020*/  BRA.U !UP0, `(.L_x_23) ;  /* 0x0000000508a47547 */ /* 0x004ff6000b800000 */
[----:B------:R-:W2:Y:S01]  /*2030*/  LDCU.64 UR10, c[0x0][0x5c0] ;  /* 0x0000b800ff0a77ac */ /* 0x000ea20008000a00 */
[----:B------:R-:W2:Y:S01]  /*2040*/  LDCU.64 UR8, c[0x0][0x5f8] ;  /* 0x0000bf00ff0877ac */ /* 0x000ea20008000a00 */
[----:B------:R-:W3:Y:S01]  /*2050*/  LDCU UR12, c[0x0][0x5c8] ;  /* 0x0000b900ff0c77ac */ /* 0x000ee20008000800 */
[----:B------:R-:W3:Y:S01]  /*2060*/  LDCU UR43, c[0x0][0x600] ;  /* 0x0000c000ff2b77ac */ /* 0x000ee20008000800 */
[----:B------:R-:W1:Y:S01]  /*2070*/  LDCU UR30, c[0x0][0x5a8] ;  /* 0x0000b500ff1e77ac */ /* 0x000e620008000800 */
[----:B------:R-:W1:Y:S01]  /*2080*/  LDCU UR29, c[0x0][0x59c] ;  /* 0x0000b380ff1d77ac */ /* 0x000e620008000800 */
[----:B--2---:R-:W-:Y:S01]  /*2090*/  UIMAD UR53, UR64, UR10, UR8 ;  /* 0x0000000a403572a4 */ /* 0x004fe2000f8e0208 */
[----:B------:R-:W2:Y:S01]  /*20a0*/  LDCU UR28, c[0x0][0x590] ;  /* 0x0000b200ff1c77ac */ /* 0x000ea20008000800 */
[----:B------:R-:W2:Y:S01]  /*20b0*/  LDCU UR34, c[0x0][0x594] ;  /* 0x0000b280ff2277ac */ /* 0x000ea20008000800 */
[----:B------:R-:W2:Y:S01]  /*20c0*/  LDCU UR33, c[0x0][0x598] ;  /* 0x0000b300ff2177ac */ /* 0x000ea20008000800 */
[----:B------:R-:W2:Y:S01]  /*20d0*/  LDCU UR32, c[0x0][0x5ac] ;  /* 0x0000b580ff2077ac */ /* 0x000ea20008000800 */
[----:B------:R-:W2:Y:S01]  /*20e0*/  LDCU UR31, c[0x0][0x5b0] ;  /* 0x0000b600ff1f77ac */ /* 0x000ea20008000800 */
[----:B------:R-:W2:Y:S01]  /*20f0*/  LDCU UR5, c[0x0][0x5cc] ;  /* 0x0000b980ff0577ac */ /* 0x000ea20008000800 */
[----:B------:R-:W2:Y:S01]  /*2100*/  LDCU UR4, c[0x0][0x5ec] ;  /* 0x0000bd80ff0477ac */ /* 0x000ea20008000800 */
[----:B------:R-:W2:Y:S01]  /*2110*/  LDCU.64 UR26, c[0x0][0x5a0] ;  /* 0x0000b400ff1a77ac */ /* 0x000ea20008000a00 */
[----:B------:R-:W2:Y:S01]  /*2120*/  LDCU.64 UR24, c[0x0][0x5d0] ;  /* 0x0000ba00ff1877ac */ /* 0x000ea20008000a00 */
[----:B------:R-:W2:Y:S01]  /*2130*/  LDCU.64 UR6, c[0x0][0x5f0] ;  /* 0x0000be00ff0677ac */ /* 0x000ea20008000a00 */
[----:B-1----:R-:W-:-:S02]  /*2140*/  UIMAD UR52, UR57, UR11, UR9 ;  /* 0x0000000b393472a4 */ /* 0x002fc4000f8e0209 */
[----:B------:R-:W-:Y:S02]  /*2150*/  UIADD3 UR50, UPT, UPT, UR46, 0x20, URZ ;  /* 0x000000202e327890 */ /* 0x000fe4000fffe0ff */
[----:B------:R-:W-:Y:S02]  /*2160*/  UIADD3 UR10, UPT, UPT, UR18, 0x20, URZ ;  /* 0x00000020120a7890 */ /* 0x000fe4000fffe0ff */
[----:B---3--:R-:W-:Y:S01]  /*2170*/  UIMAD UR43, UR56, UR12, UR43 ;  /* 0x0000000c382b72a4 */ /* 0x008fe2000f8e022b */
[----:B------:R-:W-:Y:S01]  /*2180*/  UMOV UR15, URZ ;  /* 0x000000ff000f7c82 */ /* 0x000fe20008000000 */
[----:B------:R-:W-:-:S10]  /*2190*/  UMOV UR13, UR38 ;  /* 0x00000026000d7c82 */ /* 0x000fd40008000000 */
.L_x_29:
[----:B---3--:R-:W-:Y:S01]  /*21a0*/  @!P3 MOV R3, 0x8000 ;  /* 0x000080000003b802 */ /* 0x008fe20000000f00 */
[----:B------:R-:W-:Y:S01]  /*21b0*/  ULEA UR12, UR13, UR42, 0x3 ;  /* 0x0000002a0d0c7291 */ /* 0x000fe2000f8e18ff */
[----:B----4-:R-:W-:Y:S11]  /*21c0*/  @P0 BRA `(.L_x_24) ;  /* 0x0000000000100947 */ /* 0x010ff60003800000 */
[----:B------:R-:W-:Y:S04]  /*21d0*/  MOV R4, UR35 ;  /* 0x0000002300047c02 */ /* 0x000fe80008000f00 */
[----:B------:R-:W-:Y:S04]  /*21e0*/  SHF.L.U32 R4, R4, 0x1f, RZ ;  /* 0x0000001f04047819 */ /* 0x000fe800000006ff */
[----:B------:R-:W1:Y:S02]  /*21f0*/  SYNCS.PHASECHK.TRANS64.TRYWAIT P0, [UR12+0x60], R4 ;  /* 0x00006004ff0075a7 */ /* 0x000e64000800110c */
[----:B-1----:R-:W-:Y:S05]  /*2200*/  @!P0 BRA `(.L_x_25) ;  /* 0x0000008800708947 */ /* 0x002fea0003800000 */
.L_x_24:
[----:B------:R3:W-:Y:S01]  /*2210*/  @!P3 SYNCS.ARRIVE.TRANS64 RZ, [UR12], R3 ;  /* 0x00000003ffffb9a7 */ /* 0x0007e2000800000c */
[----:B------:R-:W-:Y:S04]  /*2220*/  ULOP3.LUT UR8, UR59, 0x2, URZ, 0xfc, !UPT ;  /* 0x000000023b087892 */ /* 0x000fe8000f8efcff */
[----:B------:R-:W-:Y:S09]  /*2230*/  UISETP.NE.AND UP0, UPT, UR8, 0x2, UPT ;  /* 0x000000020800788c */ /* 0x000ff2000bf05270 */
[----:B------:R-:W-:Y:S05]  /*2240*/  BRA.U UP0, `(.L_x_26) ;  /* 0x0000000100047547 */ /* 0x000fea000b800000 */
[----:B--2---:R-:W-:Y:S05]  /*2250*/  BPT.TRAP 0x1 ;  /* 0x000000040000795c */ /* 0x004fea0000300000 */
.L_x_26:
[----:B------:R-:W-:Y:S04]  /*2260*/  BSSY.RECONVERGENT B0, `(.L_x_27) ;  /* 0x0000003000007945 */ /* 0x000fe80003800200 */
[----:B------:R-:W-:Y:S05]  /*2270*/  @P2 BRA `(.L_x_28) ;  /* 0x0000000000042947 */ /* 0x000fea0003800000 */
[----:B--2---:R-:W-:Y:S05]  /*2280*/  BPT.TRAP 0x1 ;  /* 0x000000040000795c */ /* 0x004fea0000300000 */
.L_x_28:
[----:B--2---:R-:W-:Y:S05]  /*2290*/  BSYNC.RECONVERGENT B0 ;  /* 0x0000000000007941 */ /* 0x004fea0003800200 */
.L_x_27:
[----:B------:R-:W-:Y:S02]  /*22a0*/  UIADD3 UR8, UPT, UPT, UR13, 0x1, URZ ;  /* 0x000000010d087890 */ /* 0x000fe4000fffe0ff */
[----:B------:R-:W-:Y:S02]  /*22b0*/  USHF.L.U32 UR47, UR15, 0x5, URZ ;  /* 0x000000050f2f7899 */ /* 0x000fe400080006ff */
[----:B------:R-:W-:Y:S02]  /*22c0*/  UISETP.NE.AND UP0, UPT, UR8, 0xc, UPT ;  /* 0x0000000c0800788c */ /* 0x000fe4000bf05270 */
[----:B------:R-:W-:Y:S02]  /*22d0*/  UISETP.NE.AND UP2, UPT, UR28, 0x1, UPT ;  /* 0x000000011c00788c */ /* 0x000fe4000bf45270 */
[----:B------:R-:W-:Y:S02]  /*22e0*/  USEL UR9, URZ, 0x1, UP0 ;  /* 0x00000001ff097887 */ /* 0x000fe40008000000 */
[----:B------:R-:W-:Y:S02]  /*22f0*/  USEL UR38, UR8, URZ, UP0 ;  /* 0x000000ff08267287 */ /* 0x000fe40008000000 */
[----:B------:R-:W-:Y:S02]  /*2300*/  ULOP3.LUT UR35, UR35, UR9, URZ, 0x3c, !UPT ;  /* 0x0000000923237292 */ /* 0x000fe4000f8e3cff */
[----:B------:R-:W-:Y:S02]  /*2310*/  ULEA UR8, UR38, UR42, 0x3 ;  /* 0x0000002a26087291 */ /* 0x000fe4000f8e18ff */
[----:B------:R-:W-:Y:S02]  /*2320*/  ULOP3.LUT UR45, UR12, 0xfefffff8, URZ, 0xc0, !UPT ;  /* 0xfefffff80c2d7892 */ /* 0x000fe4000f8ec0ff */
[----:B------:R-:W-:Y:S01]  /*2330*/  ULEA UR14, UR52, UR53, 0x5 ;  /* 0x00000035340e7291 */ /* 0x000fe2000f8e28ff */
[----:B-1----:R-:W-:Y:S01]  /*2340*/  MOV R0, UR35 ;  /* 0x0000002300007c02 */ /* 0x002fe20008000f00 */
[----:B------:R-:W-:Y:S02]  /*2350*/  ULEA UR19, UR13, UR42, 0xd ;  /* 0x0000002a0d137291 */ /* 0x000fe4000f8e68ff */
[----:B------:R-:W-:Y:S01]  /*2360*/  UIADD3 UR36, UP1, UPT, UR60, 0x80, URZ ;  /* 0x000000803c247890 */ /* 0x000fe2000ff3e0ff */
[----:B------:R-:W-:Y:S01]  /*2370*/  SHF.L.U32 R0, R0, 0x1f, RZ ;  /* 0x0000001f00007819 */ /* 0x000fe200000006ff */
[----:B------:R-:W-:Y:S02]  /*2380*/  ULEA UR23, UR43, UR14, 0xa ;  /* 0x0000000e2b177291 */ /* 0x000fe4000f8e50ff */
[----:B------:R-:W-:Y:S01]  /*2390*/  UISETP.NE.AND UP3, UPT, UR30, 0x1, UPT ;  /* 0x000000011e00788c */ /* 0x000fe2000bf65270 */
[----:B------:R1:W2:Y:S01]  /*23a0*/  SYNCS.PHASECHK.TRANS64.TRYWAIT P0, [UR8+0x60], R0 ;  /* 0x00006000ff0075a7 */ /* 0x0002a20008001108 */
[----:B------:R-:W-:Y:S02]  /*23b0*/  UIMAD.WIDE.U32 UR8, UR47, UR34, URZ ;  /* 0x000000222f0872a5 */ /* 0x000fe4000f8e00ff */
[----:B------:R-:W-:Y:S02]  /*23c0*/  UIADD3.X UR37, UPT, UPT, URZ, UR61, URZ, UP1, !UPT ;  /* 0x0000003dff257290 */ /* 0x000fe40008ffe4ff */
[----:B------:R-:W-:Y:S02]  /*23d0*/  UIADD3 UR44, UPT, UPT, UR19, 0x8400, URZ ;  /* 0x00008400132c7890 */ /* 0x000fe4000fffe0ff */
[----:B------:R-:W-:Y:S02]  /*23e0*/  UIADD3 UR48, UPT, UPT, UR19, 0x9400, URZ ;  /* 0x0000940013307890 */ /* 0x000fe4000fffe0ff */
[----:B------:R-:W-:Y:S02]  /*23f0*/  UIADD3 UR16, UPT, UPT, UR19, 0x20400, URZ ;  /* 0x0002040013107890 */ /* 0x000fe4000fffe0ff */
[----:B------:R-:W-:Y:S02]  /*2400*/  UIADD3 UR40, UP0, UPT, UR60, 0x180, URZ ;  /* 0x000001803c287890 */ /* 0x000fe4000ff1e0ff */
[----:B------:R-:W-:Y:S02]  /*2410*/  UPRMT UR23, UR23, 0x5410, URZ ;  /* 0x0000541017177896 */ /* 0x000fe400080000ff */
[----:B------:R-:W-:Y:S02]  /*2420*/  UIADD3.X UR41, UPT, UPT, URZ, UR61, URZ, UP0, !UPT ;  /* 0x0000003dff297290 */ /* 0x000fe400087fe4ff */
[----:B------:R-:W-:Y:S01]  /*2430*/  UIADD3 UR15, UPT, UPT, UR15, 0x1, URZ ;  /* 0x000000010f0f7890 */ /* 0x000fe2000fffe0ff */
[----:B------:R-:W-:Y:S01]  /*2440*/  UMOV UR54, 0x0 ;  /* 0x0000000000367882 */ /* 0x000fe20000000000 */
[----:B------:R-:W-:Y:S02]  /*2450*/  UMOV UR55, 0x10000000 ;  /* 0x1000000000377882 */ /* 0x000fe40000000000 */
[----:B------:R-:W-:Y:S01]  /*2460*/  UISETP.NE.AND UP0, UPT, UR15, UR58, UPT ;  /* 0x0000003a0f00728c */ /* 0x000fe2000bf05270 */
[----:B------:R-:W-:Y:S01]  /*2470*/  UTMALDG.2D.2CTA [UR44], [UR36], desc[UR54] ;  /* 0x0000362c240075b4 */ /* 0x000fe20008209000 */
[----:B------:R-:W-:Y:S01]  /*2480*/  UMOV UR49, UR45 ;  /* 0x0000002d00317c82 */ /* 0x000fe20008000000 */
[----:B------:R-:W-:Y:S01]  /*2490*/  UMOV UR51, UR47 ;  /* 0x0000002f00337c82 */ /* 0x000fe20008000000 */
[----:B------:R-:W-:Y:S01]  /*24a0*/  UMOV UR17, UR45 ;  /* 0x0000002d00117c82 */ /* 0x000fe20008000000 */
[----:B------:R-:W-:Y:S02]  /*24b0*/  UMOV UR8, UR9 ;  /* 0x0000000900087c82 */ /* 0x000fe40008000000 */
[----:B------:R-:W-:Y:S01]  /*24c0*/  USHF.R.U32.HI UR11, URZ, UR33, UR8 ;  /* 0x00000021ff0b7299 */ /* 0x000fe20008011608 */
[----:B------:R-:W-:Y:S03]  /*24d0*/  UTMALDG.2D.2CTA [UR48], [UR36], desc[UR54] ;  /* 0x00003630240075b4 */ /* 0x000fe60008209000 */
[----:B------:R-:W-:Y:S02]  /*24e0*/  USEL UR11, UR47, UR11, !UP2 ;  /* 0x0000000b2f0b7287 */ /* 0x000fe4000d000000 */
[----:B------:R-:W-:Y:S02]  /*24f0*/  UISETP.NE.AND UP2, UPT, UR29, 0x1, UPT ;  /* 0x000000011d00788c */ /* 0x000fe4000bf45270 */
[----:B------:R-:W-:Y:S02]  /*2500*/  UIMAD.WIDE.U32 UR8, UR11, UR26, URZ ;  /* 0x0000001a0b0872a5 */ /* 0x000fe4000f8e00ff */
[----:B------:R-:W-:Y:S04]  /*2510*/  UIADD3 UR13, UPT, UPT, -UR11, URZ, URZ ;  /* 0x000000ff0b0d7290 */ /* 0x000fe8000fffe1ff */
[----:B------:R-:W-:Y:S01]  /*2520*/  UIMAD UR14, UR28, UR13, UR47 ;  /* 0x0000000d1c0e72a4 */ /* 0x000fe2000f8e022f */
[----:B------:R-:W-:Y:S02]  /*2530*/  UMOV UR8, UR9 ;  /* 0x0000000900087c82 */ /* 0x000fe40008000000 */
[----:B------:R-:W-:Y:S04]  /*2540*/  USHF.R.U32.HI UR8, URZ, UR27, UR8 ;  /* 0x0000001bff087299 */ /* 0x000fe80008011608 */
[----:B------:R-:W-:Y:S04]  /*2550*/  USEL UR12, UR11, UR8, !UP2 ;  /* 0x000000080b0c7287 */ /* 0x000fe8000d000000 */
[----:B------:R-:W-:Y:S07]  /*2560*/  UIMAD.WIDE.U32 UR8, UR12, UR32, URZ ;  /* 0x000000200c0872a5 */ /* 0x000fee000f8e00ff */
[----:B------:R-:W-:Y:S01]  /*2570*/  UMOV UR8, UR9 ;  /* 0x0000000900087c82 */ /* 0x000fe20008000000 */
[----:B------:R-:W-:Y:S01]  /*2580*/  UMOV UR9, UR45 ;  /* 0x0000002d00097c82 */ /* 0x000fe20008000000 */
[----:B------:R-:W-:Y:S02]  /*2590*/  USHF.R.U32.HI UR13, URZ, UR31, UR8 ;  /* 0x0000001fff0d7299 */ /* 0x000fe40008011608 */
[----:B------:R-:W-:Y:S02]  /*25a0*/  UIADD3 UR8, UPT, UPT, UR19, 0x21400, URZ ;  /* 0x0002140013087890 */ /* 0x000fe4000fffe0ff */
[----:B------:R-:W-:Y:S02]  /*25b0*/  USEL UR22, UR12, UR13, !UP3 ;  /* 0x0000000d0c167287 */ /* 0x000fe4000d800000 */
[----:B------:R-:W-:Y:S02]  /*25c0*/  UIADD3 UR13, UPT, UPT, -UR12, URZ, URZ ;  /* 0x000000ff0c0d7290 */ /* 0x000fe4000fffe1ff */
[----:B------:R-:W-:Y:S02]  /*25d0*/  UIMAD UR19, UR14, UR5, UR4 ;  /* 0x000000050e1372a4 */ /* 0x000fe4000f8e0204 */
[----:B------:R-:W-:Y:S02]  /*25e0*/  UIADD3 UR14, UPT, UPT, -UR22, URZ, URZ ;  /* 0x000000ff160e7290 */ /* 0x000fe4000fffe1ff */
[----:B------:R-:W-:Y:S02]  /*25f0*/  UIMAD UR11, UR29, UR13, UR11 ;  /* 0x0000000d1d0b72a4 */ /* 0x000fe4000f8e020b */
[----:B------:R-:W-:Y:S02]  /*2600*/  UIMAD UR12, UR30, UR14, UR12 ;  /* 0x0000000e1e0c72a4 */ /* 0x000fe4000f8e020c */
[----:B------:R-:W-:Y:S02]  /*2610*/  UIMAD UR20, UR11, UR24, UR6 ;  /* 0x000000180b1472a4 */ /* 0x000fe4000f8e0206 */
[----:B------:R-:W-:Y:S01]  /*2620*/  UIMAD UR21, UR12, UR25, UR7 ;  /* 0x000000190c1572a4 */ /* 0x000fe2000f8e0207 */
[----:B------:R-:W-:Y:S01]  /*2630*/  UMOV UR11, UR19 ;  /* 0x00000013000b7c82 */ /* 0x000fe20008000000 */
[----:B------:R-:W-:Y:S03]  /*2640*/  UMOV UR14, UR22 ;  /* 0x00000016000e7c82 */ /* 0x000fe60008000000 */
[----:B------:R-:W-:Y:S02]  /*2650*/  UMOV UR12, UR20 ;  /* 0x00000014000c7c82 */ /* 0x000fe40008000000 */
[----:B------:R-:W-:Y:S02]  /*2660*/  UMOV UR13, UR21 ;  /* 0x00000015000d7c82 */ /* 0x000fe40008000000 */
[----:B------:R-:W-:Y:S01]  /*2670*/  UTMALDG.5D.IM2COL.2CTA [UR16], [UR40], UR23, desc[UR54] ;  /* 0x00003610280073b4 */ /* 0x000fe20008261017 */
[----:B------:R4:W-:Y:S02]  /*2680*/  UTMALDG.5D.IM2COL.2CTA [UR8], [UR40], UR23, desc[UR54] ;  /* 0x00003608280073b4 */ /* 0x0009e40008261017 */
[----:B----4-:R-:W-:Y:S01]  /*2690*/  UMOV UR23, UR58 ;  /* 0x0000003a00177c82 */ /* 0x010fe20008000000 */
[----:B------:R-:W-:Y:S01]  /*26a0*/  UMOV UR13, UR38 ;  /* 0x00000026000d7c82 */ /* 0x000fe20008000000 */
[----:B-12---:R-:W-:Y:S05]  /*26b0*/  BRA.U UP0, `(.L_x_29) ;  /* 0xfffffff900b87547 */ /* 0x006fea000b83ffff */
.L_x_23:
[----:B------:R-:W-:Y:S01]  /*26c0*/  ULEA UR4, UR38, UR42, 0x3 ;  /* 0x0000002a26047291 */ /* 0x000fe2000f8e18ff */
[----:B------:R-:W-:Y:S01]  /*26d0*/  MOV R0, UR35 ;  /* 0x0000002300007c02 */ /* 0x000fe20008000f00 */
[----:B------:R-:W-:Y:S01]  /*26e0*/  @!P1 SYNCS.ARRIVE.TRANS64.A1T0 RZ, [UR42+0x108], RZ ;  /* 0x000108ffffff99a7 */ /* 0x000fe2000810002a */
[----:B------:R-:W-:Y:S02]  /*26f0*/  UISETP.GT.AND UP0, UPT, UR70, UR69, UPT ;  /* 0x000000454600728c */ /* 0x000fe4000bf04270 */
[----:B------:R-:W-:-:S04]  /*2700*/  SHF.L.U32 R0, R0, 0x1f, RZ ;  /* 0x0000001f00007819 */ /* 0x000fc800000006ff */
[----:B----4-:R2:W4:Y:S03]  /*2710*/  SYNCS.PHASECHK.TRANS64.TRYWAIT P0, [UR4+0x60], R0 ;  /* 0x00006000ff0075a7 */ /* 0x0105260008001104 */
[----:B------:R-:W-:Y:S05]  /*2720*/  BRA.U !UP0, `(.L_x_30) ;  /* 0x0000000508a07547 */ /* 0x000fea000b800000 */
[----:B-1----:R-:W1:Y:S01]  /*2730*/  LDCU.64 UR52, c[0x0][0x5c0] ;  /* 0x0000b800ff3477ac */ /* 0x002e620008000a00 */
[----:B------:R-:W1:Y:S01]  /*2740*/  LDCU.64 UR4, c[0x0][0x5f8] ;  /* 0x0000bf00ff0477ac */ /* 0x000e620008000a00 */
[----:B------:R-:W3:Y:S01]  /*2750*/  LDCU UR8, c[0x0][0x5c8] ;  /* 0x0000b900ff0877ac */ /* 0x000ee20008000800 */
[----:B------:R-:W2:Y:S01]  /*2760*/  LDCU UR29, c[0x0][0x5a8] ;  /* 0x0000b500ff1d77ac */ /* 0x000ea20008000800 */
[----:B------:R-:W2:Y:S01]  /*2770*/  LDCU UR28, c[0x0][0x59c] ;  /* 0x0000b380ff1c77ac */ /* 0x000ea20008000800 */
[----:B------:R-:W2:Y:S01]  /*2780*/  LDCU UR15, c[0x0][0x590] ;  /* 0x0000b200ff0f77ac */ /* 0x000ea20008000800 */
[----:B-1----:R-:W-:Y:S01]  /*2790*/  UIMAD UR55, UR64, UR52, UR4 ;  /* 0x00000034403772a4 */ /* 0x002fe2000f8e0204 */
[----:B------:R-:W3:Y:S01]  /*27a0*/  LDCU UR52, c[0x0][0x600] ;  /* 0x0000c000ff3477ac */ /* 0x000ee20008000800 */
[----:B------:R-:W-:Y:S01]  /*27b0*/  UIMAD UR53, UR57, UR53, UR5 ;  /* 0x00000035393572a4 */ /* 0x000fe2000f8e0205 */
[----:B------:R-:W1:Y:S01]  /*27c0*/  LDCU UR33, c[0x0][0x594] ;  /* 0x0000b280ff2177ac */ /* 0x000e620008000800 */
[----:B------:R-:W1:Y:S01]  /*27d0*/  LDCU UR32, c[0x0][0x598] ;  /* 0x0000b300ff2077ac */ /* 0x000e620008000800 */
[----:B------:R-:W1:Y:S01]  /*27e0*/  LDCU UR31, c[0x0][0x5ac] ;  /* 0x0000b580ff1f77ac */ /* 0x000e620008000800 */
[----:B------:R-:W1:Y:S01]  /*27f0*/  LDCU UR30, c[0x0][0x5b0] ;  /* 0x0000b600ff1e77ac */ /* 0x000e620008000800 */
[----:B------:R-:W1:Y:S01]  /*2800*/  LDCU UR5, c[0x0][0x5cc] ;  /* 0x0000b980ff0577ac */ /* 0x000e620008000800 */
[----:B------:R-:W1:Y:S01]  /*2810*/  LDCU UR4, c[0x0][0x5ec] ;  /* 0x0000bd80ff0477ac */ /* 0x000e620008000800 */
[----:B------:R-:W1:Y:S01]  /*2820*/  LDCU.64 UR26, c[0x0][0x5a0] ;  /* 0x0000b400ff1a77ac */ /* 0x000e620008000a00 */
[----:B------:R-:W1:Y:S01]  /*2830*/  LDCU.64 UR24, c[0x0][0x5d0] ;  /* 0x0000ba00ff1877ac */ /* 0x000e620008000a00 */
[----:B------:R-:W1:Y:S01]  /*2840*/  LDCU.64 UR6, c[0x0][0x5f0] ;  /* 0x0000be00ff0677ac */ /* 0x000e620008000a00 */
[----:B------:R-:W-:-:S02]  /*2850*/  UIADD3 UR54, UPT, UPT, UR71, UR23, URZ ;  /* 0x0000001747367290 */ /* 0x000fc4000fffe0ff */
[----:B------:R-:W-:Y:S02]  /*2860*/  UIADD3 UR50, UPT, UPT, UR46, 0x20, URZ ;  /* 0x000000202e327890 */ /* 0x000fe4000fffe0ff */
[----:B------:R-:W-:Y:S02]  /*2870*/  UIADD3 UR10, UPT, UPT, UR18, 0x20, URZ ;  /* 0x00000020120a7890 */ /* 0x000fe4000fffe0ff */
[----:B---3--:R-:W-:Y:S01]  /*2880*/  UIMAD UR52, UR56, UR8, UR52 ;  /* 0x00000008383472a4 */ /* 0x008fe2000f8e0234 */
[----:B--2---:R-:W-:-:S11]  /*2890*/  UMOV UR12, UR38 ;  /* 0x00000026000c7c82 */ /* 0x004fd60008000000 */
.L_x_36:
[----:B---3--:R-:W-:Y:S01]  /*28a0*/  @!P3 MOV R3, 0x8000 ;  /* 0x000080000003b802 */ /* 0x008fe20000000f00 */
[----:B------:R-:W-:Y:S01]  /*28b0*/  ULEA UR11, UR12, UR42, 0x3 ;  /* 0x0000002a0c0b7291 */ /* 0x000fe2000f8e18ff */
[----:B----4-:R-:W-:Y:S11]  /*28c0*/  @P0 BRA `(.L_x_31) ;  /* 0x0000000000100947 */ /* 0x010ff60003800000 */
[----:B------:R-:W-:Y:S04]  /*28d0*/  MOV R4, UR35 ;  /* 0x0000002300047c02 */ /* 0x000fe80008000f00 */
[----:B------:R-:W-:Y:S04]  /*28e0*/  SHF.L.U32 R4, R4, 0x1f, RZ ;  /* 0x0000001f04047819 */ /* 0x000fe800000006ff */
[----:B------:R-:W2:Y:S02]  /*28f0*/  SYNCS.PHASECHK.TRANS64.TRYWAIT P0, [UR11+0x60], R4 ;  /* 0x00006004ff0075a7 */ /* 0x000ea4000800110b */
[----:B--2---:R-:W-:Y:S05]  /*2900*/  @!P0 BRA `(.L_x_32) ;  /* 0x0000008000c88947 */ /* 0x004fea0003800000 */
.L_x_31:
[----:B------:R3:W-:Y:S01]  /*2910*/  @!P3 SYNCS.ARRIVE.TRANS64 RZ, [UR11], R3 ;  /* 0x00000003ffffb9a7 */ /* 0x0007e2000800000b */
[----:B------:R-:W-:Y:S04]  /*2920*/  ULOP3.LUT UR8, UR59, 0x2, URZ, 0xfc, !UPT ;  /* 0x000000023b087892 */ /* 0x000fe8000f8efcff */
[----:B------:R-:W-:Y:S09]  /*2930*/  UISETP.NE.AND UP0, UPT, UR8, 0x2, UPT ;  /* 0x000000020800788c */ /* 0x000ff2000bf05270 */
[----:B------:R-:W-:Y:S05]  /*2940*/  BRA.U UP0, `(.L_x_33) ;  /* 0x0000000100047547 */ /* 0x000fea000b800000 */
[----:B-1----:R-:W-:Y:S05]  /*2950*/  BPT.TRAP 0x1 ;  /* 0x000000040000795c */ /* 0x002fea0000300000 */
.L_x_33:
[----:B------:R-:W-:Y:S04]  /*2960*/  BSSY.RECONVERGENT B0, `(.L_x_34) ;  /* 0x0000003000007945 */ /* 0x000fe80003800200 */
[----:B------:R-:W-:Y:S05]  /*2970*/  @P2 BRA `(.L_x_35) ;  /* 0x0000000000042947 */ /* 0x000fea0003800000 */
[----:B-1----:R-:W-:Y:S05]  /*2980*/  BPT.TRAP 0x1 ;  /* 0x000000040000795c */ /* 0x002fea0000300000 */
.L_x_35:
[----:B-1----:R-:W-:Y:S05]  /*2990*/  BSYNC.RECONVERGENT B0 ;  /* 0x0000000000007941 */ /* 0x002fea0003800200 */
.L_x_34:
[----:B------:R-:W-:Y:S02]  /*29a0*/  UIADD3 UR8, UPT, UPT, UR12, 0x1, URZ ;  /* 0x000000010c087890 */ /* 0x000fe4000fffe0ff */
[----:B------:R-:W-:Y:S02]  /*29b0*/  USHF.L.U32 UR47, UR23, 0x5, URZ ;  /* 0x00000005172f7899 */ /* 0x000fe400080006ff */
[----:B------:R-:W-:Y:S02]  /*29c0*/  UISETP.NE.AND UP0, UPT, UR8, 0xc, UPT ;  /* 0x0000000c0800788c */ /* 0x000fe4000bf05270 */
[----:B------:R-:W-:Y:S02]  /*29d0*/  ULEA UR34, UR12, UR42, 0xd ;  /* 0x0000002a0c227291 */ /* 0x000fe4000f8e68ff */
[----:B------:R-:W-:Y:S02]  /*29e0*/  USEL UR9, URZ, 0x1, UP0 ;  /* 0x00000001ff097887 */ /* 0x000fe40008000000 */
[----:B------:R-:W-:Y:S02]  /*29f0*/  USEL UR38, UR8, URZ, UP0 ;  /* 0x000000ff08267287 */ /* 0x000fe40008000000 */
[----:B------:R-:W-:Y:S02]  /*2a00*/  ULOP3.LUT UR35, UR35, UR9, URZ, 0x3c, !UPT ;  /* 0x0000000923237292 */ /* 0x000fe4000f8e3cff */
[----:B------:R-:W-:Y:S02]  /*2a10*/  ULEA UR8, UR38, UR42, 0x3 ;  /* 0x0000002a26087291 */ /* 0x000fe4000f8e18ff */
[----:B------:R-:W-:Y:S02]  /*2a20*/  UISETP.NE.AND UP0, UPT, UR15, 0x1, UPT ;  /* 0x000000010f00788c */ /* 0x000fe4000bf05270 */
[----:B------:R-:W-:Y:S01]  /*2a30*/  ULOP3.LUT UR45, UR11, 0xfefffff8, URZ, 0xc0, !UPT ;  /* 0xfefffff80b2d7892 */ /* 0x000fe2000f8ec0ff */
[----:B--2---:R-:W-:Y:S01]  /*2a40*/  MOV R0, UR35 ;  /* 0x0000002300007c02 */ /* 0x004fe20008000f00 */
[----:B------:R-:W-:Y:S02]  /*2a50*/  UISETP.NE.AND UP3, UPT, UR28, 0x1, UPT ;  /* 0x000000011c00788c */ /* 0x000fe4000bf65270 */
[----:B------:R-:W-:Y:S01]  /*2a60*/  UIADD3 UR40, UP1, UPT, UR60, 0x80, URZ ;  /* 0x000000803c287890 */ /* 0x000fe2000ff3e0ff */
[----:B------:R-:W-:Y:S01]  /*2a70*/  SHF.L.U32 R0, R0, 0x1f, RZ ;  /* 0x0000001f00007819 */ /* 0x000fe200000006ff */
[----:B------:R-:W-:Y:S02]  /*2a80*/  UISETP.NE.AND UP2, UPT, UR29, 0x1, UPT ;  /* 0x000000011d00788c */ /* 0x000fe4000bf45270 */
[----:B------:R-:W-:Y:S01]  /*2a90*/  UIADD3.X UR41, UPT, UPT, URZ, UR61, URZ, UP1, !UPT ;  /* 0x0000003dff297290 */ /* 0x000fe20008ffe4ff */
[----:B------:R1:W2:Y:S01]  /*2aa0*/  SYNCS.PHASECHK.TRANS64.TRYWAIT P0, [UR8+0x60], R0 ;  /* 0x00006000ff0075a7 */ /* 0x0002a20008001108 */
[----:B------:R-:W-:Y:S02]  /*2ab0*/  UIMAD.WIDE.U32 UR8, UR47, UR33, URZ ;  /* 0x000000212f0872a5 */ /* 0x000fe4000f8e00ff */
[----:B------:R-:W-:Y:S02]  /*2ac0*/  UIADD3 UR44, UPT, UPT, UR34, 0x8400, URZ ;  /* 0x00008400222c7890 */ /* 0x000fe4000fffe0ff */
[----:B------:R-:W-:Y:S02]  /*2ad0*/  UIADD3 UR48, UPT, UPT, UR34, 0x9400, URZ ;  /* 0x0000940022307890 */ /* 0x000fe4000fffe0ff */
[----:B------:R-:W-:Y:S02]  /*2ae0*/  UIADD3 UR16, UPT, UPT, UR34, 0x20400, URZ ;  /* 0x0002040022107890 */ /* 0x000fe4000fffe0ff */
[----:B------:R-:W-:Y:S01]  /*2af0*/  UIADD3 UR23, UPT, UPT, UR23, 0x1, URZ ;  /* 0x0000000117177890 */ /* 0x000fe2000fffe0ff */
[----:B------:R-:W-:Y:S01]  /*2b00*/  UMOV UR56, 0x0 ;  /* 0x0000000000387882 */ /* 0x000fe20000000000 */
[----:B------:R-:W-:Y:S01]  /*2b10*/  UMOV UR57, 0x10000000 ;  /* 0x1000000000397882 */ /* 0x000fe20000000000 */
[----:B------:R-:W-:Y:S01]  /*2b20*/  UMOV UR49, UR45 ;  /* 0x0000002d00317c82 */ /* 0x000fe20008000000 */
[----:B------:R-:W-:Y:S01]  /*2b30*/  UTMALDG.2D.2CTA [UR44], [UR40], desc[UR56] ;  /* 0x0000382c280075b4 */ /* 0x000fe20008209000 */
[----:B------:R-:W-:Y:S01]  /*2b40*/  UMOV UR51, UR47 ;  /* 0x0000002f00337c82 */ /* 0x000fe20008000000 */
[----:B------:R-:W-:Y:S01]  /*2b50*/  UMOV UR17, UR45 ;  /* 0x0000002d00117c82 */ /* 0x000fe20008000000 */
[----:B------:R-:W-:Y:S01]  /*2b60*/  UMOV UR8, UR9 ;  /* 0x0000000900087c82 */ /* 0x000fe20008000000 */
[----:B------:R-:W-:Y:S02]  /*2b70*/  ULEA UR9, UR53, UR55, 0x5 ;  /* 0x0000003735097291 */ /* 0x000fe4000f8e28ff */
[----:B------:R-:W-:Y:S02]  /*2b80*/  USHF.R.U32.HI UR8, URZ, UR32, UR8 ;  /* 0x00000020ff087299 */ /* 0x000fe40008011608 */
[----:B------:R-:W-:Y:S01]  /*2b90*/  ULEA UR43, UR52, UR9, 0xa ;  /* 0x00000009342b7291 */ /* 0x000fe2000f8e50ff */
[----:B------:R-:W-:Y:S01]  /*2ba0*/  UTMALDG.2D.2CTA [UR48], [UR40], desc[UR56] ;  /* 0x00003830280075b4 */ /* 0x000fe20008209000 */
[----:B------:R-:W-:Y:S02]  /*2bb0*/  USEL UR8, UR47, UR8, !UP0 ;  /* 0x000000082f087287 */ /* 0x000fe4000c000000 */
[----:B------:R-:W-:Y:S02]  /*2bc0*/  UIADD3 UR36, UP0, UPT, UR60, 0x180, URZ ;  /* 0x000001803c247890 */ /* 0x000fe4000ff1e0ff */
[----:B------:R-:W-:Y:S02]  /*2bd0*/  UIMAD.WIDE.U32 UR12, UR8, UR26, URZ ;  /* 0x0000001a080c72a5 */ /* 0x000fe4000f8e00ff */
[----:B------:R-:W-:Y:S02]  /*2be0*/  UIADD3 UR9, UPT, UPT, -UR8, URZ, URZ ;  /* 0x000000ff08097290 */ /* 0x000fe4000fffe1ff */
[----:B------:R-:W-:Y:S02]  /*2bf0*/  UIADD3.X UR37, UPT, UPT, URZ, UR61, URZ, UP0, !UPT ;  /* 0x0000003dff257290 */ /* 0x000fe400087fe4ff */
[----:B------:R-:W-:Y:S02]  /*2c00*/  UIMAD UR14, UR15, UR9, UR47 ;  /* 0x000000090f0e72a4 */ /* 0x000fe4000f8e022f */
[----:B------:R-:W-:Y:S02]  /*2c10*/  UISETP.NE.AND UP0, UPT, UR23, UR54, UPT ;  /* 0x000000361700728c */ /* 0x000fe4000bf05270 */
[----:B------:R-:W-:Y:S01]  /*2c20*/  UIMAD UR19, UR14, UR5, UR4 ;  /* 0x000000050e1372a4 */ /* 0x000fe2000f8e0204 */
[----:B------:R-:W-:Y:S02]  /*2c30*/  UMOV UR11, UR13 ;  /* 0x0000000d000b7c82 */ /* 0x000fe40008000000 */
[----:B------:R-:W-:Y:S04]  /*2c40*/  USHF.R.U32.HI UR11, URZ, UR27, UR11 ;  /* 0x0000001bff0b7299 */ /* 0x000fe8000801160b */
[----:B------:R-:W-:Y:S04]  /*2c50*/  USEL UR11, UR8, UR11, !UP3 ;  /* 0x0000000b080b7287 */ /* 0x000fe8000d800000 */
[----:B------:R-:W-:Y:S07]  /*2c60*/  UIMAD.WIDE.U32 UR12, UR11, UR31, URZ ;  /* 0x0000001f0b0c72a5 */ /* 0x000fee000f8e00ff */
[----:B------:R-:W-:Y:S02]  /*2c70*/  UMOV UR9, UR13 ;  /* 0x0000000d00097c82 */ /* 0x000fe40008000000 */
[----:B------:R-:W-:Y:S03]  /*2c80*/  USHF.R.U32.HI UR12, URZ, UR30, UR9 ;  /* 0x0000001eff0c7299 */ /* 0x000fe60008011609 */
[----:B------:R-:W-:Y:S01]  /*2c90*/  UMOV UR9, UR45 ;  /* 0x0000002d00097c82 */ /* 0x000fe20008000000 */
[----:B------:R-:W-:Y:S02]  /*2ca0*/  USEL UR22, UR11, UR12, !UP2 ;  /* 0x0000000c0b167287 */ /* 0x000fe4000d000000 */
[----:B------:R-:W-:Y:S02]  /*2cb0*/  UIADD3 UR12, UPT, UPT, -UR11, URZ, URZ ;  /* 0x000000ff0b0c7290 */ /* 0x000fe4000fffe1ff */
[----:B------:R-:W-:Y:S02]  /*2cc0*/  UIADD3 UR13, UPT, UPT, -UR22, URZ, URZ ;  /* 0x000000ff160d7290 */ /* 0x000fe4000fffe1ff */
[----:B------:R-:W-:Y:S02]  /*2cd0*/  UIMAD UR8, UR28, UR12, UR8 ;  /* 0x0000000c1c0872a4 */ /* 0x000fe4000f8e0208 */
[----:B------:R-:W-:Y:S02]  /*2ce0*/  UIMAD UR11, UR29, UR13, UR11 ;  /* 0x0000000d1d0b72a4 */ /* 0x000fe4000f8e020b */
[----:B------:R-:W-:Y:S02]  /*2cf0*/  UIMAD UR20, UR8, UR24, UR6 ;  /* 0x00000018081472a4 */ /* 0x000fe4000f8e0206 */
[----:B------:R-:W-:Y:S02]  /*2d00*/  UIADD3 UR8, UPT, UPT, UR34, 0x21400, URZ ;  /* 0x0002140022087890 */ /* 0x000fe4000fffe0ff */
[----:B------:R-:W-:Y:S02]  /*2d10*/  UIMAD UR21, UR11, UR25, UR7 ;  /* 0x000000190b1572a4 */ /* 0x000fe4000f8e0207 */
[----:B------:R-:W-:Y:S01]  /*2d20*/  UPRMT UR34, UR43, 0x5410, URZ ;  /* 0x000054102b227896 */ /* 0x000fe200080000ff */
[----:B------:R-:W-:Y:S01]  /*2d30*/  UMOV UR11, UR19 ;  /* 0x00000013000b7c82 */ /* 0x000fe20008000000 */
[----:B------:R-:W-:Y:S01]  /*2d40*/  UMOV UR12, UR20 ;  /* 0x00000014000c7c82 */ /* 0x000fe20008000000 */
[----:B------:R-:W-:Y:S02]  /*2d50*/  UMOV UR14, UR22 ;  /* 0x00000016000e7c82 */ /* 0x000fe40008000000 */
[----:B------:R-:W-:Y:S04]  /*2d60*/  UMOV UR13, UR21 ;  /* 0x00000015000d7c82 */ /* 0x000fe80008000000 */
[----:B------:R-:W-:Y:S01]  /*2d70*/  UTMALDG.5D.IM2COL.2CTA [UR16], [UR36], UR34, desc[UR56] ;  /* 0x00003810240073b4 */ /* 0x000fe20008261022 */
[----:B------:R4:W-:Y:S02]  /*2d80*/  UTMALDG.5D.IM2COL.2CTA [UR8], [UR36], UR34, desc[UR56] ;  /* 0x00003808240073b4 */ /* 0x0009e40008261022 */
[----:B----4-:R-:W-:Y:S01]  /*2d90*/  UMOV UR12, UR38 ;  /* 0x00000026000c7c82 */ /* 0x010fe20008000000 */
[----:B-12---:R-:W-:Y:S05]  /*2da0*/  BRA.U UP0, `(.L_x_36) ;  /* 0xfffffff900bc7547 */ /* 0x006fea000b83ffff */
.L_x_30:
[----:B---3--:R-:W-:Y:S01]  /*2db0*/  SHF.L.U32 R3, R2, 0x1f, RZ ;  /* 0x0000001f02037819 */ /* 0x008fe200000006ff */
[----:B------:R-:W-:-:S03]  /*2dc0*/  NOP ;  /* 0x0000000000007918 */ /* 0x000fc60000000000 */
[----:B----4-:R-:W3:Y:S02]  /*2dd0*/  SYNCS.PHASECHK.TRANS64.TRYWAIT P0, [UR42+0x110], R3 ;  /* 0x00011003ff0075a7 */ /* 0x010ee4000800112a */
[----:B---3--:R-:W-:Y:S05]  /*2de0*/  @!P0 BRA `(.L_x_37) ;  /* 0x0000007c00a88947 */ /* 0x008fea0003800000 */
.L_x_154:
[----:B------:R-:W3:Y:S01]  /*2df0*/  LDS.128 R4, [UR42+0x150] ;  /* 0x0001502aff047984 */ /* 0x000ee20008000c00 */
[----:B------:R-:W-:Y:S02]  /*2e00*/  UIADD3 UR4, UPT, UPT, UR42, 0x118, URZ ;  /* 0x000001182a047890 */ /* 0x000fe4000fffe0ff */
[----:B------:R-:W-:Y:S01]  /*2e10*/  UISETP.GE.AND UP0, UPT, UR39, 0x1, UPT ;  /* 0x000000012700788c */ /* 0x000fe2000bf06270 */
[----:B------:R-:W-:Y:S01]  /*2e20*/  @!PT LDS RZ, [RZ] ;  /* 0x00000000fffff984 */ /* 0x000fe20000000800 */
[----:B------:R-:W-:Y:S01]  /*2e30*/  @!PT LDS RZ, [RZ] ;  /* 0x00000000fffff984 */ /* 0x000fe20000000800 */
[----:B------:R-:W-:Y:S01]  /*2e40*/  @!PT LDS RZ, [RZ] ;  /* 0x00000000fffff984 */ /* 0x000fe20000000800 */
[----:B------:R-:W-:Y:S01]  /*2e50*/  @!PT LDS RZ, [RZ] ;  /* 0x00000000fffff984 */ /* 0x000fe20000000800 */
[----:B------:R4:W-:Y:S06]  /*2e60*/  MEMBAR.ALL.CTA ;  /* 0x0000000000007992 */ /* 0x0009ec0000008000 */
[----:B----4-:R-:W4:Y:S01]  /*2e70*/  FENCE.VIEW.ASYNC.S ;  /* 0x00000000000073c6 */ /* 0x010f220000000000 */
[----:B------:R-:W-:-:S09]  /*2e80*/  UPRMT UR4, URZ, 0x654, UR4 ;  /* 0x00000654ff047896 */ /* 0x000fd20008000004 */
[----:B----4-:R-:W-:Y:S01]  /*2e90*/  SYNCS.ARRIVE.TRANS64.RED.A1T0 RZ, [UR4], RZ ;  /* 0x000000ffffff79a7 */ /* 0x010fe20008100404 */
[----:B---3--:R-:W-:-:S13]  /*2ea0*/  LOP3.LUT P0, RZ, R6, 0x1, RZ, 0xc0, !PT ;  /* 0x0000000106ff7812 */ /* 0x008fda000780c0ff */
[----:B------:R-:W-:Y:S01]  /*2eb0*/  VOTEU.ANY UP1, P0 ;  /* 0x0000000000ff7886 */ /* 0x000fe20000020100 */
[----:B------:R-:W-:-:S13]  /*2ec0*/  PLOP3.LUT P0, PT, PT, PT, UP1, 0x80, 0x8 ;  /* 0x000000000008781c */ /* 0x000fda0003f0f018 */
[----:B--2---:R-:W-:Y:S02]  /*2ed0*/  @P0 MOV R0, R4 ;  /* 0x0000000400000202 */ /* 0x004fe40000000f00 */
[----:B------:R-:W-:Y:S02]  /*2ee0*/  @P0 LOP3.LUT R4, R5, 0xffff, RZ, 0xc0, !PT ;  /* 0x0000ffff05040812 */ /* 0x000fe400078ec0ff */
[----:B------:R-:W-:Y:S02]  /*2ef0*/  @P0 R2UR UR6, R0 ;  /* 0x00000000000602ca */ /* 0x000fe400000e0000 */
[----:B------:R-:W-:-:S11]  /*2f00*/  @P0 R2UR UR5, R4 ;  /* 0x00000000040502ca */ /* 0x000fd600000e0000 */
[----:B------:R-:W-:Y:S02]  /*2f10*/  @UP1 UMOV UR63, UR6 ;  /* 0x00000006003f1c82 */ /* 0x000fe40008000000 */
[----:B------:R-:W-:Y:S01]  /*2f20*/  @UP1 UMOV UR62, UR5 ;  /* 0x00000005003e1c82 */ /* 0x000fe20008000000 */
[----:B------:R-:W-:Y:S05]  /*2f30*/  BRA.U !UP0, `(.L_x_38) ;  /* 0x0000000108d47547 */ /* 0x000fea000b800000 */
[----:B------:R-:W2:Y:S01]  /*2f40*/  LDCU.128 UR16, c[0x0][0xc10] ;  /* 0x00018200ff1077ac */ /* 0x000ea20008000c00 */
[----:B------:R-:W3:Y:S01]  /*2f50*/  LDCU UR20, c[0x0][0xc20] ;  /* 0x00018400ff1477ac */ /* 0x000ee20008000800 */
[----:B------:R-:W4:Y:S01]  /*2f60*/  LDCU UR13, c[0x0][0xc0c] ;  /* 0x00018180ff0d77ac */ /* 0x000f220008000800 */
[----:B------:R-:W1:Y:S01]  /*2f70*/  LDCU.64 UR14, c[0x0][0xc28] ;  /* 0x00018500ff0e77ac */ /* 0x000e620008000a00 */
[----:B------:R-:W-:Y:S02]  /*2f80*/  UISETP.NE.AND UP3, UPT, UR39, 0x1, UPT ;  /* 0x000000012700788c */ /* 0x000fe4000bf65270 */
[----:B--2---:R-:W-:Y:S02]  /*2f90*/  UIMAD.WIDE.U32 UR4, UR66, UR19, URZ ;  /* 0x00000013420472a5 */ /* 0x004fe4000f8e00ff */
[----:B------:R-:W-:Y:S02]  /*2fa0*/  UIMAD.WIDE.U32 UR6, UR68, UR16, URZ ;  /* 0x00000010440672a5 */ /* 0x000fe4000f8e00ff */
[----:B------:R-:W-:-:S02]  /*2fb0*/  UISETP.NE.AND UP0, UPT, UR18, 0x1, UPT ;  /* 0x000000011200788c */ /* 0x000fc4000bf05270 */
[----:B------:R-:W-:Y:S01]  /*2fc0*/  UIMAD.WIDE.U32 UR10, UR62, UR19, URZ ;  /* 0x000000133e0a72a5 */ /* 0x000fe2000f8e00ff */
[----:B------:R-:W-:Y:S01]  /*2fd0*/  UMOV UR4, UR5 ;  /* 0x0000000500047c82 */ /* 0x000fe20008000000 */
[----:B----4-:R-:W-:Y:S02]  /*2fe0*/  UISETP.NE.AND UP2, UPT, UR13, 0x1, UPT ;  /* 0x000000010d00788c */ /* 0x010fe4000bf45270 */
[----:B---3--:R-:W-:Y:S02]  /*2ff0*/  USHF.R.U32.HI UR5, URZ, UR20, UR4 ;  /* 0x00000014ff057299 */ /* 0x008fe40008011604 */
[----:B------:R-:W-:Y:S01]  /*3000*/  UIMAD.WIDE.U32 UR8, UR63, UR16, URZ ;  /* 0x000000103f0872a5 */ /* 0x000fe2000f8e00ff */
[----:B------:R-:W-:Y:S01]  /*3010*/  UMOV UR4, UR7 ;  /* 0x0000000700047c82 */ /* 0x000fe20008000000 */
[----:B------:R-:W-:Y:S02]  /*3020*/  USEL UR5, UR66, UR5, !UP0 ;  /* 0x0000000542057287 */ /* 0x000fe4000c000000 */
[----:B------:R-:W-:-:S02]  /*3030*/  USHF.R.U32.HI UR4, URZ, UR17, UR4 ;  /* 0x00000011ff047299 */ /* 0x000fc40008011604 */
[----:B-1----:R-:W-:Y:S02]  /*3040*/  UIMAD.WIDE.U32 UR6, UR5, UR14, URZ ;  /* 0x0000000e050672a5 */ /* 0x002fe4000f8e00ff */
[----:B------:R-:W-:Y:S01]  /*3050*/  USEL UR12, UR68, UR4, !UP2 ;  /* 0x00000004440c7287 */ /* 0x000fe2000d000000 */
[----:B------:R-:W-:Y:S02]  /*3060*/  UMOV UR8, UR9 ;  /* 0x0000000900087c82 */ /* 0x000fe40008000000 */
[----:B------:R-:W-:Y:S01]  /*3070*/  UMOV UR4, UR11 ;  /* 0x0000000b00047c82 */ /* 0x000fe20008000000 */
[----:B------:R-:W-:Y:S01]  /*3080*/  UIMAD.WIDE.U32 UR10, UR12, UR14, URZ ;  /* 0x0000000e0c0a72a5 */ /* 0x000fe2000f8e00ff */
[----:B------:R-:W-:Y:S01]  /*3090*/  UMOV UR6, UR7 ;  /* 0x0000000700067c82 */ /* 0x000fe20008000000 */
[----:B------:R-:W-:Y:S02]  /*30a0*/  USHF.R.U32.HI UR4, URZ, UR20, UR4 ;  /* 0x00000014ff047299 */ /* 0x000fe40008011604 */
[----:B------:R-:W-:-:S02]  /*30b0*/  @UP3 USHF.R.U32.HI UR5, URZ, UR15, UR6 ;  /* 0x0000000fff053299 */ /* 0x000fc40008011606 */
[----:B------:R-:W-:Y:S01]  /*30c0*/  USHF.R.U32.HI UR17, URZ, UR17, UR8 ;  /* 0x00000011ff117299 */ /* 0x000fe20008011608 */
[----:B------:R-:W-:Y:S01]  /*30d0*/  UMOV UR6, UR11 ;  /* 0x0000000b00067c82 */ /* 0x000fe20008000000 */
[----:B------:R-:W-:Y:S02]  /*30e0*/  USEL UR4, UR62, UR4, !UP0 ;  /* 0x000000043e047287 */ /* 0x000fe4000c000000 */
[----:B------:R-:W-:Y:S02]  /*30f0*/  @UP3 USHF.R.U32.HI UR12, URZ, UR15, UR6 ;  /* 0x0000000fff0c3299 */ /* 0x000fe40008011606 */
[----:B------:R-:W-:Y:S02]  /*3100*/  UIMAD UR6, UR39, UR5, URZ ;  /* 0x00000005270672a4 */ /* 0x000fe4000f8e02ff */
[----:B------:R-:W-:Y:S02]  /*3110*/  USEL UR5, UR63, UR17, !UP2 ;  /* 0x000000113f057287 */ /* 0x000fe4000d000000 */
[----:B------:R-:W-:-:S02]  /*3120*/  UIMAD UR8, UR39, UR12, URZ ;  /* 0x0000000c270872a4 */ /* 0x000fc4000f8e02ff */
[----:B------:R-:W-:Y:S02]  /*3130*/  UISETP.GE.AND UP0, UPT, UR4, UR6, UPT ;  /* 0x000000060400728c */ /* 0x000fe4000bf06270 */
[----:B------:R-:W-:Y:S02]  /*3140*/  UIMAD.WIDE.U32 UR6, UR4, UR14, URZ ;  /* 0x0000000e040672a5 */ /* 0x000fe4000f8e00ff */
[----:B------:R-:W-:Y:S02]  /*3150*/  UISETP.GE.OR UP0, UPT, UR5, UR8, UP0 ;  /* 0x000000080500728c */ /* 0x000fe40008706670 */
[----:B------:R-:W-:Y:S02]  /*3160*/  UIMAD.WIDE.U32 UR8, UR5, UR14, URZ ;  /* 0x0000000e050872a5 */ /* 0x000fe4000f8e00ff */
[----:B------:R-:W-:Y:S01]  /*3170*/  UIADD3 UR10, UPT, UPT, -UR4, URZ, URZ ;  /* 0x000000ff040a7290 */ /* 0x000fe2000fffe1ff */
[----:B------:R-:W-:Y:S02]  /*3180*/  UMOV UR6, UR7 ;  /* 0x0000000700067c82 */ /* 0x000fe40008000000 */
[----:B------:R-:W-:-:S02]  /*3190*/  USHF.R.U32.HI UR6, URZ, UR15, UR6 ;  /* 0x0000000fff067299 */ /* 0x000fc40008011606 */
[----:B------:R-:W-:Y:S02]  /*31a0*/  UIMAD UR10, UR18, UR10, UR62 ;  /* 0x0000000a120a72a4 */ /* 0x000fe4000f8e023e */
[----:B------:R-:W-:Y:S01]  /*31b0*/  USEL UR6, UR4, UR6, !UP3 ;  /* 0x0000000604067287 */ /* 0x000fe2000d800000 */
[----:B------:R-:W-:Y:S01]  /*31c0*/  @!UP0 UMOV UR7, UR9 ;  /* 0x0000000900078c82 */ /* 0x000fe20008000000 */
[----:B------:R-:W-:Y:S02]  /*31d0*/  UIADD3 UR9, UPT, UPT, -UR5, URZ, URZ ;  /* 0x000000ff05097290 */ /* 0x000fe4000fffe1ff */
[----:B------:R-:W-:Y:S02]  /*31e0*/  @!UP0 USHF.R.U32.HI UR7, URZ, UR15, UR7 ;  /* 0x0000000fff078299 */ /* 0x000fe40008011607 */
[----:B------:R-:W-:Y:S02]  /*31f0*/  UIADD3 UR8, UPT, UPT, -UR6, URZ, URZ ;  /* 0x000000ff06087290 */ /* 0x000fe4000fffe1ff */
[----:B------:R-:W-:-:S02]  /*3200*/  @!UP0 USEL UR7, UR5, UR7, !UP3 ;  /* 0x0000000705078287 */ /* 0x000fc4000d800000 */
[----:B------:R-:W-:Y:S02]  /*3210*/  UIMAD UR8, UR39, UR8, UR4 ;  /* 0x00000008270872a4 */ /* 0x000fe4000f8e0204 */
[----:B------:R-:W-:Y:S02]  /*3220*/  @!UP0 UIADD3 UR6, UPT, UPT, UR6, -UR7, URZ ;  /* 0x8000000706068290 */ /* 0x000fe4000fffe0ff */
[----:B------:R-:W-:Y:S02]  /*3230*/  @!UP0 UIMAD UR7, UR8, UR12, UR7 ;  /* 0x0000000c080782a4 */ /* 0x000fe4000f8e0207 */
[----:B------:R-:W-:Y:S02]  /*3240*/  @!UP0 UIMAD UR4, UR39, UR6, UR5 ;  /* 0x00000006270482a4 */ /* 0x000fe4000f8e0205 */
[----:B------:R-:W-:Y:S02]  /*3250*/  UIMAD UR6, UR13, UR9, UR63 ;  /* 0x000000090d0672a4 */ /* 0x000fe4000f8e023f */
[----:B------:R-:W-:Y:S01]  /*3260*/  UIMAD UR62, UR4, UR18, UR10 ;  /* 0x00000012043e72a4 */ /* 0x000fe2000f8e020a */
[----:B------:R-:W-:-:S02]  /*3270*/  @!UP0 UMOV UR5, UR7 ;  /* 0x0000000700058c82 */ /* 0x000fc40008000000 */
[----:B------:R-:W-:-:S12]  /*3280*/  UIMAD UR63, UR5, UR13, UR6 ;  /* 0x0000000d053f72a4 */ /* 0x000fd8000f8e0206 */
.L_x_38:
[----:B------:R-:W2:Y:S02]  /*3290*/  LDCU UR4, c[0x0][0xc30] ;  /* 0x00018600ff0477ac */ /* 0x000ea40008000800 */
[----:B--2---:R-:W-:-:S09]  /*32a0*/  UISETP.NE.AND UP0, UPT, UR4, 0x1, UPT ;  /* 0x000000010400788c */ /* 0x004fd2000bf05270 */
[----:B------:R-:W-:Y:S05]  /*32b0*/  BRA.U UP0, `(.L_x_39) ;  /* 0x0000000100447547 */ /* 0x000fea000b800000 */
[----:B------:R-:W2:Y:S01]  /*32c0*/  LDCU.128 UR8, c[0x0][0xc10] ;  /* 0x00018200ff0877ac */ /* 0x000ea20008000c00 */
[----:B------:R-:W3:Y:S01]  /*32d0*/  LDCU UR12, c[0x0][0xc0c] ;  /* 0x00018180ff0c77ac */ /* 0x000ee20008000800 */
[----:B------:R-:W4:Y:S01]  /*32e0*/  LDCU UR13, c[0x0][0xc20] ;  /* 0x00018400ff0d77ac */ /* 0x000f220008000800 */
[----:B--2---:R-:W-:Y:S02]  /*32f0*/  UIMAD.WIDE.U32 UR6, UR63, UR8, URZ ;  /* 0x000000083f0672a5 */ /* 0x004fe4000f8e00ff */
[----:B------:R-:W-:Y:S02]  /*3300*/  UIMAD.WIDE.U32 UR4, UR62, UR11, URZ ;  /* 0x0000000b3e0472a5 */ /* 0x000fe4000f8e00ff */
[----:B---3--:R-:W-:Y:S02]  /*3310*/  UISETP.NE.AND UP2, UPT, UR12, 0x1, UPT ;  /* 0x000000010c00788c */ /* 0x008fe4000bf45270 */
[----:B------:R-:W-:Y:S01]  /*3320*/  UISETP.NE.AND UP0, UPT, UR10, 0x1, UPT ;  /* 0x000000010a00788c */ /* 0x000fe2000bf05270 */
[----:B------:R-:W-:-:S02]  /*3330*/  UMOV UR6, UR7 ;  /* 0x0000000700067c82 */ /* 0x000fc40008000000 */
[----:B------:R-:W-:Y:S01]  /*3340*/  UMOV UR4, UR5 ;  /* 0x0000000500047c82 */ /* 0x000fe20008000000 */
[----:B------:R-:W-:Y:S02]  /*3350*/  USHF.R.U32.HI UR6, URZ, UR9, UR6 ;  /* 0x00000009ff067299 */ /* 0x000fe40008011606 */
[----:B----4-:R-:W-:Y:S02]  /*3360*/  USHF.R.U32.HI UR4, URZ, UR13, UR4 ;  /* 0x0000000dff047299 */ /* 0x010fe40008011604 */
[----:B------:R-:W-:Y:S02]  /*3370*/  USEL UR5, UR63, UR6, !UP2 ;  /* 0x000000063f057287 */ /* 0x000fe4000d000000 */
[----:B------:R-:W-:-:S04]  /*3380*/  USEL UR4, UR62, UR4, !UP0 ;  /* 0x000000043e047287 */ /* 0x000fc8000c000000 */
[----:B------:R-:W-:Y:S02]  /*3390*/  UIADD3 UR6, UPT, UPT, UR5, -UR4, URZ ;  /* 0x8000000405067290 */ /* 0x000fe4000fffe0ff */
[----:B------:R-:W-:Y:S02]  /*33a0*/  UIADD3 UR4, UPT, UPT, -UR5, UR4, URZ ;  /* 0x0000000405047290 */ /* 0x000fe4000fffe1ff */
[----:B------:R-:W-:Y:S02]  /*33b0*/  UIMAD UR62, UR6, UR10, UR62 ;  /* 0x0000000a063e72a4 */ /* 0x000fe4000f8e023e */
[----:B------:R-:W-:-:S12]  /*33c0*/  UIMAD UR63, UR4, UR12, UR63 ;  /* 0x0000000c043f72a4 */ /* 0x000fd8000f8e023f */
.L_x_39:
[----:B------:R-:W-:Y:S02]  /*33d0*/  R2UR UR5, R55 ;  /* 0x00000000370572ca */ /* 0x000fe400000e0000 */
[----:B------:R-:W-:Y:S02]  /*33e0*/  R2UR UR4, R54 ;  /* 0x00000000360472ca */ /* 0x000fe400000e0000 */
[----:B------:R-:W-:Y:S02]  /*33f0*/  PLOP3.LUT P1, PT, PT, PT, PT, 0x80, 0x8 ;  /* 0x000000000008781c */ /* 0x000fe40003f2f070 */
[----:B------:R-:W-:-:S07]  /*3400*/  LOP3.LUT R2, R2, 0x1, RZ, 0x3c, !PT ;  /* 0x0000000102027812 */ /* 0x000fce00078e3cff */
[----:B------:R-:W-:Y:S02]  /*3410*/  UIADD3 UR20, UPT, UPT, UR63, UR5, URZ ;  /* 0x000000053f147290 */ /* 0x000fe4000fffe0ff */
[----:B------:R-:W-:Y:S01]  /*3420*/  UIADD3 UR19, UPT, UPT, UR62, UR4, URZ ;  /* 0x000000043e137290 */ /* 0x000fe2000fffe0ff */
[----:B------:R-:W-:Y:S11]  /*3430*/  BRA.U UP1, `(.L_x_40) ;  /* 0xffffffe501287547 */ /* 0x000ff6000b83ffff */
[----:B------:R-:W-:Y:S01]  /*3440*/  UIADD3 UR42, UPT, UPT, UR42, 0x60, URZ ;  /* 0x000000602a2a7890 */ /* 0x000fe2000fffe0ff */
[----:B------:R-:W-:-:S03]  /*3450*/  MOV R2, UR35 ;  /* 0x0000002300027c02 */ /* 0x000fc60008000f00 */
[----:B------:R-:W-:Y:S01]  /*3460*/  ULEA UR4, UR38, UR42, 0x3 ;  /* 0x0000002a26047291 */ /* 0x000fe2000f8e18ff */
[----:B------:R-:W-:-:S08]  /*3470*/  SHF.L.U32 R2, R2, 0x1f, RZ ;  /* 0x0000001f02027819 */ /* 0x000fd000000006ff */
[----:B------:R-:W2:Y:S02]  /*3480*/  SYNCS.PHASECHK.TRANS64.TRYWAIT P0, [UR4], R2 ;  /* 0x00000002ff0075a7 */ /* 0x000ea40008001104 */
[----:B--2---:R-:W-:Y:S05]  /*3490*/  @!P0 BRA `(.L_x_41) ;  /* 0x0000007800148947 */ /* 0x004fea0003800000 */
.L_x_156:
[----:B------:R-:W-:-:S04]  /*34a0*/  UIADD3 UR4, UPT, UPT, UR38, 0x1, URZ ;  /* 0x0000000126047890 */ /* 0x000fc8000fffe0ff */
[----:B------:R-:W-:-:S04]  /*34b0*/  UISETP.NE.AND UP0, UPT, UR4, 0xc, UPT ;  /* 0x0000000c0400788c */ /* 0x000fc8000bf05270 */
[----:B------:R-:W-:Y:S02]  /*34c0*/  USEL UR5, URZ, 0x1, UP0 ;  /* 0x00000001ff057887 */ /* 0x000fe40008000000 */
[----:B------:R-:W-:Y:S02]  /*34d0*/  USEL UR4, UR4, URZ, UP0 ;  /* 0x000000ff04047287 */ /* 0x000fe40008000000 */
[----:B------:R-:W-:Y:S02]  /*34e0*/  ULOP3.LUT UR6, UR35, UR5, URZ, 0x3c, !UPT ;  /* 0x0000000523067292 */ /* 0x000fe4000f8e3cff */
[----:B------:R-:W-:-:S04]  /*34f0*/  ULEA UR5, UR4, UR42, 0x3 ;  /* 0x0000002a04057291 */ /* 0x000fc8000f8e18ff */
[----:B--2---:R-:W-:-:S04]  /*3500*/  MOV R2, UR6 ;  /* 0x0000000600027c02 */ /* 0x004fc80008000f00 */
[----:B------:R-:W-:-:S04]  /*3510*/  SHF.L.U32 R2, R2, 0x1f, RZ ;  /* 0x0000001f02027819 */ /* 0x000fc800000006ff */
[----:B------:R-:W2:Y:S02]  /*3520*/  SYNCS.PHASECHK.TRANS64.TRYWAIT P0, [UR5], R2 ;  /* 0x00000002ff0075a7 */ /* 0x000ea40008001105 */
[----:B--2---:R-:W-:Y:S05]  /*3530*/  @!P0 BRA `(.L_x_42) ;  /* 0x0000007800048947 */ /* 0x004fea0003800000 */
.L_x_158:
        /* <DEDUP_REMOVED lines=10> */
.L_x_160:
        /* <DEDUP_REMOVED lines=10> */
.L_x_162:
        /* <DEDUP_REMOVED lines=10> */
.L_x_164:
        /* <DEDUP_REMOVED lines=10> */
.L_x_166:
        /* <DEDUP_REMOVED lines=10> */
.L_x_168:
        /* <DEDUP_REMOVED lines=10> */
.L_x_170:
        /* <DEDUP_REMOVED lines=10> */
.L_x_172:
        /* <DEDUP_REMOVED lines=10> */
.L_x_174:
        /* <DEDUP_REMOVED lines=10> */
.L_x_176:
[----:B------:R-:W-:-:S04]  /*3ae0*/  UIADD3 UR4, UPT, UPT, UR4, 0x1, URZ ;  /* 0x0000000104047890 */ /* 0x000fc8000fffe0ff */
[----:B------:R-:W-:-:S04]  /*3af0*/  UISETP.NE.AND UP0, UPT, UR4, 0xc, UPT ;  /* 0x0000000c0400788c */ /* 0x000fc8000bf05270 */
[----:B------:R-:W-:Y:S02]  /*3b00*/  USEL UR5, URZ, 0x1, UP0 ;  /* 0x00000001ff057887 */ /* 0x000fe40008000000 */
[----:B------:R-:W-:Y:S02]  /*3b10*/  USEL UR4, UR4, URZ, UP0 ;  /* 0x000000ff04047287 */ /* 0x000fe40008000000 */
[----:B------:R-:W-:Y:S02]  /*3b20*/  ULOP3.LUT UR5, UR6, UR5, URZ, 0x3c, !UPT ;  /* 0x0000000506057292 */ /* 0x000fe4000f8e3cff */
[----:B------:R-:W-:-:S04]  /*3b30*/  ULEA UR4, UR4, UR42, 0x3 ;  /* 0x0000002a04047291 */ /* 0x000fc8000f8e18ff */
[----:B--2---:R-:W-:Y:S02]  /*3b40*/  IMAD.U32 R2, RZ, RZ, UR5 ;  /* 0x00000005ff027e24 */ /* 0x004fe4000f8e00ff */
[----:B------:R-:W-:-:S03]  /*3b50*/  MOV R0, UR4 ;  /* 0x0000000400007c02 */ /* 0x000fc60008000f00 */
[----:B------:R-:W-:-:S07]  /*3b60*/  SHF.L.U32 R2, R2, 0x1f, RZ ;  /* 0x0000001f02027819 */ /* 0x000fce00000006ff */
.L_x_52:
[----:B--2---:R2:W3:Y:S02]  /*3b70*/  SYNCS.PHASECHK.TRANS64.TRYWAIT P0, [R0+URZ], R2 ;  /* 0x00000002000075a7 */ /* 0x0044e400080011ff */
[----:B---3--:R-:W-:Y:S05]  /*3b80*/  @!P0 NANOSLEEP.SYNCS 0x989680 ;  /* 0x009896800000895d */ /* 0x008fea0003900000 */
[----:B------:R-:W3:Y:S02]  /*3b90*/  @!P0 SYNCS.PHASECHK.TRANS64 P0, [R0+URZ], R2 ;  /* 0x00000002000085a7 */ /* 0x000ee400080010ff */
[----:B-1-3--:R-:W-:Y:S05]  /*3ba0*/  @P0 EXIT ;  /* 0x000000000000094d */ /* 0x00afea0003800000 */
[----:B------:R-:W-:Y:S05]  /*3bb0*/  BRA `(.L_x_52) ;  /* 0xfffffffc00ec7947 */ /* 0x000fea000383ffff */
.L_x_22:
[----:B------:R-:W2:Y:S02]  /*3bc0*/  S2UR UR4, SR_CgaCtaId ;  /* 0x00000000000479c3 */ /* 0x000ea40000008800 */
[----:B--2---:R-:W-:-:S04]  /*3bd0*/  UISETP.NE.AND UP0, UPT, UR4, URZ, UPT ;  /* 0x000000ff0400728c */ /* 0x004fc8000bf05270 */
[----:B------:R-:W-:-:S09]  /*3be0*/  UISETP.NE.OR UP0, UPT, UR18, 0x1, UP0 ;  /* 0x000000011200788c */ /* 0x000fd20008705670 */
[----:B------:R-:W-:Y:S05]  /*3bf0*/  BRA.U UP0, `(.L_x_53) ;  /* 0x0000000100b47547 */ /* 0x000fea000b800000 */
[----:B------:R-:W2:Y:S01]  /*3c00*/  S2UR UR5, SR_CgaCtaId ;  /* 0x00000000000579c3 */ /* 0x000ea20000008800 */
[----:B------:R-:W-:Y:S01]  /*3c10*/  UMOV UR4, 0x400 ;  /* 0x0000040000047882 */ /* 0x000fe20000000000 */
[----:B------:R-:W-:Y:S01]  /*3c20*/  HFMA2 R2, -RZ, RZ, 0, 5.9604644775390625e-08 ;  /* 0x00000001ff027431 */ /* 0x000fe200000001ff */
[----:B------:R-:W-:Y:S01]  /*3c30*/  ISETP.GE.U32.AND P0, PT, R3, 0x2, PT ;  /* 0x000000020300780c */ /* 0x000fe20003f06070 */
[----:B------:R-:W-:Y:S01]  /*3c40*/  IMAD.MOV.U32 R8, RZ, RZ, RZ ;  /* 0x000000ffff087224 */ /* 0x000fe200078e00ff */
[----:B--2---:R-:W-:-:S04]  /*3c50*/  ULEA UR4, UR5, UR4, 0x18 ;  /* 0x0000000405047291 */ /* 0x004fc8000f8ec0ff */
[----:B------:R-:W-:Y:S02]  /*3c60*/  UIADD3 UR5, UPT, UPT, UR4, 0x118, URZ ;  /* 0x0000011804057890 */ /* 0x000fe4000fffe0ff */
[----:B------:R-:W-:Y:S02]  /*3c70*/  UIADD3 UR8, UPT, UPT, UR4, 0x110, URZ ;  /* 0x0000011004087890 */ /* 0x000fe4000fffe0ff */
[----:B------:R-:W-:-:S12]  /*3c80*/  UPRMT UR5, URZ, 0x654, UR5 ;  /* 0x00000654ff057896 */ /* 0x000fd80008000005 */
.L_x_56:
[----:B------:R-:W-:Y:S01]  /*3c90*/  SHF.L.U32 R6, R2, 0x1f, RZ ;  /* 0x0000001f02067819 */ /* 0x000fe200000006ff */
[----:B------:R-:W-:Y:S02]  /*3ca0*/  IMAD.U32 R4, RZ, RZ, UR8 ;  /* 0x00000008ff047e24 */ /* 0x000fe4000f8e00ff */
[----:B------:R-:W-:Y:S01]  /*3cb0*/  @!P0 IMAD.MOV.U32 R5, RZ, RZ, 0x10 ;  /* 0x00000010ff058424 */ /* 0x000fe200078e00ff */
[----:B------:R-:W2:Y:S02]  /*3cc0*/  SYNCS.PHASECHK.TRANS64.TRYWAIT P1, [UR4+0x118], R6 ;  /* 0x00011806ff0075a7 */ /* 0x000ea40008021104 */
[----:B------:R-:W-:-:S04]  /*3cd0*/  PRMT R4, R3, 0x654, R4 ;  /* 0x0000065403047816 */ /* 0x000fc80000000004 */
[----:B------:R-:W-:Y:S01]  /*3ce0*/  SEL R0, R4, R0, !P0 ;  /* 0x0000000004007207 */ /* 0x000fe20004000000 */
[----:B--2---:R-:W-:Y:S06]  /*3cf0*/  @!P1 BRA `(.L_x_54) ;  /* 0x0000007400049947 */ /* 0x004fec0003800000 */
.L_x_178:
[----:B------:R-:W-:Y:S01]  /*3d00*/  UIADD3 UR6, UPT, UPT, UR4, 0x150, URZ ;  /* 0x0000015004067890 */ /* 0x000fe2000fffe0ff */
[----:B------:R3:W-:Y:S01]  /*3d10*/  @!P0 SYNCS.ARRIVE.TRANS64.RED RZ, [R0+URZ], R5 ;  /* 0x0000000500ff89a7 */ /* 0x0007e200080004ff */
[----:B------:R-:W-:Y:S01]  /*3d20*/  UIADD3 UR7, UPT, UPT, UR4, 0x110, URZ ;  /* 0x0000011004077890 */ /* 0x000fe2000fffe0ff */
[----:B------:R-:W-:-:S08]  /*3d30*/  LOP3.LUT R2, R2, 0x1, RZ, 0x3c, !PT ;  /* 0x0000000102027812 */ /* 0x000fd000078e3cff */
[----:B------:R-:W-:Y:S06]  /*3d40*/  UGETNEXTWORKID.BROADCAST [UR6], [UR7] ;  /* 0x00000000060073ca */ /* 0x000fec0008000100 */
[----:B---3--:R-:W-:-:S04]  /*3d50*/  SHF.L.U32 R5, R8, 0x1f, RZ ;  /* 0x0000001f08057819 */ /* 0x008fc800000006ff */
[----:B------:R-:W3:Y:S02]  /*3d60*/  SYNCS.PHASECHK.TRANS64.TRYWAIT P1, [UR4+0x110], R5 ;  /* 0x00011005ff0075a7 */ /* 0x000ee40008021104 */
[----:B---3--:R-:W-:Y:S05]  /*3d70*/  @!P1 BRA `(.L_x_55) ;  /* 0x0000007000fc9947 */ /* 0x008fea0003800000 */
.L_x_180:
[----:B--2---:R-:W2:Y:S01]  /*3d80*/  LDS.128 R4, [UR4+0x150] ;  /* 0x00015004ff047984 */ /* 0x004ea20008000c00 */
[----:B------:R-:W-:Y:S01]  /*3d90*/  LOP3.LUT R8, R8, 0x1, RZ, 0x3c, !PT ;  /* 0x0000000108087812 */ /* 0x000fe200078e3cff */
[----:B------:R-:W-:Y:S01]  /*3da0*/  @!PT LDS RZ, [RZ] ;  /* 0x00000000fffff984 */ /* 0x000fe20000000800 */
[----:B------:R-:W-:Y:S01]  /*3db0*/  @!PT LDS RZ, [RZ] ;  /* 0x00000000fffff984 */ /* 0x000fe20000000800 */
[----:B------:R-:W-:Y:S01]  /*3dc0*/  @!PT LDS RZ, [RZ] ;  /* 0x00000000fffff984 */ /* 0x000fe20000000800 */
[----:B------:R-:W-:Y:S01]  /*3dd0*/  @!PT LDS RZ, [RZ] ;  /* 0x00000000fffff984 */ /* 0x000fe20000000800 */
[----:B------:R3:W-:Y:S06]  /*3de0*/  MEMBAR.ALL.CTA ;  /* 0x0000000000007992 */ /* 0x0007ec0000008000 */
[----:B---3--:R-:W3:Y:S02]  /*3df0*/  FENCE.VIEW.ASYNC.S ;  /* 0x00000000000073c6 */ /* 0x008ee40000000000 */
[----:B---3--:R-:W-:Y:S01]  /*3e00*/  SYNCS.ARRIVE.TRANS64.RED.A1T0 RZ, [UR5], RZ ;  /* 0x000000ffffff79a7 */ /* 0x008fe20008100405 */
[----:B--2---:R-:W-:-:S13]  /*3e10*/  LOP3.LUT P1, RZ, R6, 0x1, RZ, 0xc0, !PT ;  /* 0x0000000106ff7812 */ /* 0x004fda000782c0ff */
[----:B------:R-:W-:Y:S05]  /*3e20*/  @P1 BRA `(.L_x_56) ;  /* 0xfffffffc00981947 */ /* 0x000fea000383ffff */
[----:B------:R-:W-:-:S04]  /*3e30*/  SHF.L.U32 R0, R2, 0x1f, RZ ;  /* 0x0000001f02007819 */ /* 0x000fc800000006ff */
[----:B------:R-:W2:Y:S02]  /*3e40*/  SYNCS.PHASECHK.TRANS64 P0, [UR4+0x118], R0 ;  /* 0x00011800ff0075a7 */ /* 0x000ea40008001004 */
[----:B-12---:R-:W-:Y:S05]  /*3e50*/  @P0 EXIT ;  /* 0x000000000000094d */ /* 0x006fea0003800000 */
[----:B------:R-:W-:-:S07]  /*3e60*/  MOV R0, UR4 ;  /* 0x0000000400007c02 */ /* 0x000fce0008000f00 */
.L_x_57:
[----:B-1----:R-:W-:-:S04]  /*3e70*/  SHF.L.U32 R3, R2, 0x1f, RZ ;  /* 0x0000001f02037819 */ /* 0x002fc800000006ff */
[----:B------:R1:W2:Y:S03]  /*3e80*/  SYNCS.PHASECHK.TRANS64.TRYWAIT P0, [R0+URZ+0x118], R3 ;  /* 0x00011803000075a7 */ /* 0x0002a600080011ff */
[----:B--2---:R-:W-:Y:S05]  /*3e90*/  @!P0 NANOSLEEP.SYNCS 0x989680 ;  /* 0x009896800000895d */ /* 0x004fea0003900000 */
[----:B------:R-:W2:Y:S02]  /*3ea0*/  @!P0 SYNCS.PHASECHK.TRANS64 P0, [R0+URZ+0x118], R3 ;  /* 0x00011803000085a7 */ /* 0x000ea400080010ff */
[----:B--2---:R-:W-:Y:S05]  /*3eb0*/  @P0 EXIT ;  /* 0x000000000000094d */ /* 0x004fea0003800000 */
[----:B------:R-:W-:Y:S05]  /*3ec0*/  BRA `(.L_x_57) ;  /* 0xfffffffc00e87947 */ /* 0x000fea000383ffff */
.L_x_53:
[----:B------:R-:W-:Y:S05]  /*3ed0*/  BRA.U UP4, `(.L_x_58) ;  /* 0x0000001104a47547 */ /* 0x000fea000b800000 */
[----:B------:R-:W2:Y:S01]  /*3ee0*/  S2UR UR4, SR_CgaCtaId ;  /* 0x00000000000479c3 */ /* 0x000ea20000008800 */
[----:B------:R-:W-:Y:S01]  /*3ef0*/  UMOV UR5, 0x40 ;  /* 0x0000004000057882 */ /* 0x000fe20000000000 */
[----:B------:R-:W-:Y:S01]  /*3f00*/  NOP ;  /* 0x0000000000007918 */ /* 0x000fe20000000000 */
[----:B------:R-:W-:Y:S01]  /*3f10*/  UMOV UR6, 0x400 ;  /* 0x0000040000067882 */ /* 0x000fe20000000000 */
[----:B--2---:R-:W-:Y:S02]  /*3f20*/  ULEA UR5, UR4, UR5, 0x18 ;  /* 0x0000000504057291 */ /* 0x004fe4000f8ec0ff */
[----:B------:R-:W-:-:S07]  /*3f30*/  ULEA UR6, UR4, UR6, 0x18 ;  /* 0x0000000604067291 */ /* 0x000fce000f8ec0ff */
[----:B------:R-:W2:Y:S02]  /*3f40*/  LDS.U8 R3, [UR5+0x1c] ;  /* 0x00001c05ff037984 */ /* 0x000ea40008000000 */
[----:B--2---:R-:W-:-:S13]  /*3f50*/  ISETP.NE.AND P0, PT, R3, RZ, PT ;  /* 0x000000ff0300720c */ /* 0x004fda0003f05270 */
[----:B------:R-:W-:Y:S05]  /*3f60*/  @P0 BRA `(.L_x_59) ;  /* 0x0000000400080947 */ /* 0x000fea0003800000 */
[----:B------:R-:W-:Y:S02]  /*3f70*/  UISETP.NE.U32.AND UP1, UPT, UR41, 0x1, UPT ;  /* 0x000000012900788c */ /* 0x000fe4000bf25070 */
[----:B------:R-:W-:-:S07]  /*3f80*/  UIADD3 UR7, UPT, UPT, UR5, 0x8, URZ ;  /* 0x0000000805077890 */ /* 0x000fce000fffe0ff */
[----:B------:R-:W-:Y:S05]  /*3f90*/  BRA.U !UP1, `(.L_x_60) ;  /* 0x00000001099c7547 */ /* 0x000fea000b800000 */
[----:B------:R-:W-:Y:S01]  /*3fa0*/  ELECT P0, URZ, PT ;  /* 0x0000000000ff782f */ /* 0x000fe20003800000 */
[----:B------:R-:W-:-:S12]  /*3fb0*/  BSSY B0, `(.L_x_60) ;  /* 0x0000025000007945 */ /* 0x000fd80003800000 */
[----:B------:R-:W-:Y:S05]  /*3fc0*/  @!P0 BRA `(.L_x_61) ;  /* 0x00000000008c8947 */ /* 0x000fea0003800000 */
[----:B------:R-:W-:-:S05]  /*3fd0*/  UMOV UR4, 0x10 ;  /* 0x0000001000047882 */ /* 0x000fca0000000000 */
[----:B------:R-:W-:Y:S04]  /*3fe0*/  DEPBAR.LE SB2, 0x36 ;  /* 0x0000ad800000791a */ /* 0x000fe80000000000 */
[----:B------:R-:W2:Y:S02]  /*3ff0*/  UTCATOMSWS.2CTA.FIND_AND_SET.ALIGN UP0, UR4, UR4 ;  /* 0x00000004000475e3 */ /* 0x000ea40008200800 */
[----:B--2---:R-:W-:Y:S01]  /*4000*/  MOV R10, UR4 ;  /* 0x00000004000a7c02 */ /* 0x004fe20008000f00 */
[----:B------:R-:W-:Y:S06]  /*4010*/  BRA.U UP0, `(.L_x_62) ;  /* 0x0000000100187547 */ /* 0x000fec000b800000 */
.L_x_63:
[----:B------:R-:W-:Y:S05]  /*4020*/  NANOSLEEP 0x64 ;  /* 0x000000640000795d */ /* 0x000fea0003800000 */
[----:B------:R-:W-:-:S05]  /*4030*/  UMOV UR4, 0x10 ;  /* 0x0000001000047882 */ /* 0x000fca0000000000 */
[----:B------:R-:W-:Y:S04]  /*4040*/  DEPBAR.LE SB2, 0x36 ;  /* 0x0000ad800000791a */ /* 0x000fe80000000000 */
[----:B------:R-:W2:Y:S02]  /*4050*/  UTCATOMSWS.2CTA.FIND_AND_SET.ALIGN UP0, UR4, UR4 ;  /* 0x00000004000475e3 */ /* 0x000ea40008200800 */
[----:B--2---:R-:W-:Y:S01]  /*4060*/  MOV R10, UR4 ;  /* 0x00000004000a7c02 */ /* 0x004fe20008000f00 */
[----:B------:R-:W-:Y:S05]  /*4070*/  BRA.U !UP0, `(.L_x_63) ;  /* 0xfffffffd08e87547 */ /* 0x000fea000b83ffff */
.L_x_62:
[----:B------:R-:W2:Y:S01]  /*4080*/  LDS R6, [UR5+0x10] ;  /* 0x00001005ff067984 */ /* 0x000ea20008000800 */
[----:B------:R-:W-:Y:S01]  /*4090*/  IMAD.U32 R3, RZ, RZ, UR6 ;  /* 0x00000006ff037e24 */ /* 0x000fe2000f8e00ff */
[----:B------:R-:W-:-:S03]  /*40a0*/  MOV R4, UR40 ;  /* 0x0000002800047c02 */ /* 0x000fc60008000f00 */
[----:B------:R-:W-:Y:S01]  /*40b0*/  VIADD R3, R3, 0x160 ;  /* 0x0000016003037836 */ /* 0x000fe20000000000 */
[----:B--2---:R-:W-:-:S04]  /*40c0*/  SHF.L.U32 R6, R6, 0x1f, RZ ;  /* 0x0000001f06067819 */ /* 0x004fc800000006ff */
[----:B------:R-:W2:Y:S02]  /*40d0*/  SYNCS.PHASECHK.TRANS64.TRYWAIT P0, [UR5+0x8], R6 ;  /* 0x00000806ff0075a7 */ /* 0x000ea40008001105 */
[----:B--2---:R-:W-:Y:S05]  /*40e0*/  @P0 BRA `(.L_x_64) ;  /* 0x0000000000080947 */ /* 0x004fea0003800000 */
[----:B------:R-:W2:Y:S02]  /*40f0*/  SYNCS.PHASECHK.TRANS64.TRYWAIT P0, [UR5+0x8], R6 ;  /* 0x00000806ff0075a7 */ /* 0x000ea40008001105 */
[----:B--2---:R-:W-:Y:S05]  /*4100*/  @!P0 BRA `(.L_x_65) ;  /* 0x0000007000308947 */ /* 0x004fea0003800000 */
.L_x_64:
[----:B------:R-:W-:Y:S01]  /*4110*/  PRMT R4, R4, 0x654, R3 ;  /* 0x0000065404047816 */ /* 0x000fe20000000003 */
[----:B------:R-:W-:Y:S01]  /*4120*/  HFMA2 R3, -RZ, RZ, 0, 5.9604644775390625e-08 ;  /* 0x00000001ff037431 */ /* 0x000fe200000001ff */
[----:B------:R-:W-:Y:S01]  /*4130*/  UPRMT UR4, UR40, 0x654, UR7 ;  /* 0x0000065428047896 */ /* 0x000fe20008000007 */
[----:B------:R-:W-:Y:S02]  /*4140*/  IMAD.MOV.U32 R8, RZ, RZ, 0xffff ;  /* 0x0000ffffff087424 */ /* 0x000fe400078e00ff */
[----:B--2---:R-:W-:Y:S02]  /*4150*/  IMAD.MOV.U32 R6, RZ, RZ, 0x4 ;  /* 0x00000004ff067424 */ /* 0x004fe400078e00ff */
[----:B------:R-:W-:Y:S01]  /*4160*/  IMAD.SHL.U32 R9, R10, 0x20, RZ ;  /* 0x000000200a097824 */ /* 0x000fe200078e00ff */
[----:B------:R-:W-:Y:S02]  /*4170*/  MOV R5, UR4 ;  /* 0x0000000400057c02 */ /* 0x000fe40008000f00 */
[-C--:B------:R-:W-:Y:S01]  /*4180*/  SHF.L.U32 R8, R8, R10.reuse, RZ ;  /* 0x0000000a08087219 */ /* 0x080fe200000006ff */
[----:B------:R2:W-:Y:S01]  /*4190*/  SYNCS.ARRIVE.TRANS64.RED RZ, [UR4], R6 ;  /* 0x00000006ffff79a7 */ /* 0x0005e20008000404 */
[----:B------:R-:W-:Y:S01]  /*41a0*/  SHF.L.U32 R7, R3, R10, RZ ;  /* 0x0000000a03077219 */ /* 0x000fe200000006ff */
[----:B------:R2:W-:Y:S04]  /*41b0*/  STS [UR6+0x160], R9 ;  /* 0x00016009ff007988 */ /* 0x0005e80008000806 */
[----:B------:R2:W-:Y:S04]  /*41c0*/  STAS [R4.64], R10 ;  /* 0x0000000a04007dbd */ /* 0x0005e8000c0008ff */
[----:B------:R2:W-:Y:S04]  /*41d0*/  ATOMS.OR RZ, [UR5+0x14], R8 ;  /* 0x00001408ffff798c */ /* 0x0005e8000b000005 */
[----:B------:R2:W-:Y:S04]  /*41e0*/  ATOMS.OR RZ, [UR5+0x18], R7 ;  /* 0x00001807ffff798c */ /* 0x0005e8000b000005 */
[----:B------:R2:W-:Y:S02]  /*41f0*/  ATOMS.XOR RZ, [UR5+0x10], R3 ;  /* 0x00001003ffff798c */ /* 0x0005e4000b800005 */
.L_x_61:
[----:B-1----:R-:W-:Y:S05]  /*4200*/  BSYNC B0 ;  /* 0x0000000000007941 */ /* 0x002fea0003800000 */
.L_x_60:
[----:B------:R-:W-:Y:S05]  /*4210*/  BRA.U UP1, `(.L_x_66) ;  /* 0x00000001016c7547 */ /* 0x000fea000b800000 */
[----:B------:R-:W-:-:S03]  /*4220*/  UMOV UR4, 0xffffffff ;  /* 0xffffffff00047882 */ /* 0x000fc60000000000 */
[----:B------:R-:W-:Y:S05]  /*4230*/  BRA.DIV UR4, `(.L_x_67) ;  /* 0x0000006e04fc7947 */ /* 0x000fea000b800000 */
[----:B------:R-:W-:-:S13]  /*4240*/  ELECT P0, URZ, PT ;  /* 0x0000000000ff782f */ /* 0x000fda0003800000 */
.L_x_183:
[----:B------:R-:W-:Y:S05]  /*4250*/  @!P0 BRA `(.L_x_66) ;  /* 0x00000000005c8947 */ /* 0x000fea0003800000 */
[----:B--2---:R-:W2:Y:S02]  /*4260*/  LDS R4, [UR5+0x10] ;  /* 0x00001005ff047984 */ /* 0x004ea40008000800 */
[----:B--2---:R-:W-:-:S04]  /*4270*/  SHF.L.U32 R4, R4, 0x1f, RZ ;  /* 0x0000001f04047819 */ /* 0x004fc800000006ff */
[----:B------:R-:W2:Y:S02]  /*4280*/  SYNCS.PHASECHK.TRANS64.TRYWAIT P0, [UR5+0x8], R4 ;  /* 0x00000804ff0075a7 */ /* 0x000ea40008001105 */
[----:B--2---:R-:W-:Y:S05]  /*4290*/  @P0 BRA `(.L_x_68) ;  /* 0x0000000000080947 */ /* 0x004fea0003800000 */
[----:B------:R-:W2:Y:S02]  /*42a0*/  SYNCS.PHASECHK.TRANS64.TRYWAIT P0, [UR5+0x8], R4 ;  /* 0x00000804ff0075a7 */ /* 0x000ea40008001105 */
[----:B--2---:R-:W-:Y:S05]  /*42b0*/  @!P0 BRA `(.L_x_69) ;  /* 0x0000007000008947 */ /* 0x004fea0003800000 */
.L_x_68:
[----:B------:R-:W3:Y:S01]  /*42c0*/  LDS R6, [UR6+0x160] ;  /* 0x00016006ff067984 */ /* 0x000ee20008000800 */
[----:B--2---:R-:W-:Y:S02]  /*42d0*/  HFMA2 R3, -RZ, RZ, 0, 5.9604644775390625e-08 ;  /* 0x00000001ff037431 */ /* 0x004fe400000001ff */
[----:B------:R-:W-:Y:S01]  /*42e0*/  IMAD.MOV.U32 R4, RZ, RZ, 0xffff ;  /* 0x0000ffffff047424 */ /* 0x000fe200078e00ff */
[----:B------:R-:W-:Y:S01]  /*42f0*/  UPRMT UR4, UR40, 0x654, UR7 ;  /* 0x0000065428047896 */ /* 0x000fe20008000007 */
[----:B---3--:R-:W-:-:S03]  /*4300*/  IMAD.SHL.U32 R5, R6, 0x20, RZ ;  /* 0x0000002006057824 */ /* 0x008fc600078e00ff */
[-C--:B------:R-:W-:Y:S02]  /*4310*/  SHF.L.U32 R4, R4, R6.reuse, RZ ;  /* 0x0000000604047219 */ /* 0x080fe400000006ff */
[----:B------:R-:W-:Y:S01]  /*4320*/  SHF.L.U32 R6, R3, R6, RZ ;  /* 0x0000000603067219 */ /* 0x000fe200000006ff */
[----:B------:R3:W-:Y:S04]  /*4330*/  STS [UR6+0x160], R5 ;  /* 0x00016005ff007988 */ /* 0x0007e80008000806 */
[----:B------:R3:W-:Y:S04]  /*4340*/  ATOMS.OR RZ, [UR5+0x14], R4 ;  /* 0x00001404ffff798c */ /* 0x0007e8000b000005 */
[----:B------:R3:W-:Y:S01]  /*4350*/  ATOMS.OR RZ, [UR5+0x18], R6 ;  /* 0x00001806ffff798c */ /* 0x0007e2000b000005 */
[----:B------:R-:W-:Y:S03]  /*4360*/  SYNCS.ARRIVE.TRANS64.RED.A1T0 RZ, [UR4], RZ ;  /* 0x000000ffffff79a7 */ /* 0x000fe60008100404 */
[----:B------:R3:W-:Y:S01]  /*4370*/  ATOMS.XOR RZ, [UR5+0x10], R3 ;  /* 0x00001003ffff798c */ /* 0x0007e2000b800005 */
[----:B------:R-:W-:Y:S05]  /*4380*/  BRA `(.L_x_66) ;  /* 0x0000000000107947 */ /* 0x000fea0003800000 */
.L_x_59:
[----:B------:R-:W-:Y:S02]  /*4390*/  MOV R3, 0xffffffff ;  /* 0xffffffff00037802 */ /* 0x000fe40000000f00 */
[----:B------:R-:W-:-:S03]  /*43a0*/  MOV R4, 0x43d0 ;  /* 0x000043d000047802 */ /* 0x000fc60000000f00 */
[----:B------:R2:W-:Y:S04]  /*43b0*/  STS [UR6+0x160], R3 ;  /* 0x00016003ff007988 */ /* 0x0005e80008000806 */
[----:B-12--5:R-:W-:Y:S05]  /*43c0*/  CALL.REL.NOINC `($__internal_1_$__cuda_sm10x_tcgen05_guardrail_trap_phase_invalid_during_alloc) ;  /* 0x0000007400b07944 */ /* 0x026fea0003c00000 */
.L_x_66:
[----:B------:R-:W-:Y:S05]  /*43d0*/  WARPSYNC.ALL ;  /* 0x0000000000007948 */ /* 0x000fea0003800000 */
[----:B------:R-:W4:Y:S01]  /*43e0*/  S2UR UR21, SR_CgaCtaId ;  /* 0x00000000001579c3 */ /* 0x000f220000008800 */
[----:B------:R-:W-:Y:S01]  /*43f0*/  UMOV UR4, 0x400 ;  /* 0x0000040000047882 */ /* 0x000fe20000000000 */
[----:B------:R-:W-:-:S06]  /*4400*/  NOP ;  /* 0x0000000000007918 */ /* 0x000fcc0000000000 */
[----:B------:R-:W-:Y:S06]  /*4410*/  BAR.ARV 0x6, 0xa0 ;  /* 0x0182800000007b1d */ /* 0x000fec0000002000 */
[----:B------:R-:W1:Y:S01]  /*4420*/  LDCU UR7, c[0x0][0x394] ;  /* 0x00007280ff0777ac */ /* 0x000e620008000800 */
[----:B------:R-:W-:Y:S01]  /*4430*/  LOP3.LUT R2, R2, 0xffff, RZ, 0xc0, !PT ;  /* 0x0000ffff02027812 */ /* 0x000fe200078ec0ff */
[----:B--2---:R-:W-:Y:S01]  /*4440*/  IMAD.MOV.U32 R8, RZ, RZ, 0x1 ;  /* 0x00000001ff087424 */ /* 0x004fe200078e00ff */
[----:B------:R-:W-:Y:S01]  /*4450*/  LOP3.LUT R0, R0, 0xffff, RZ, 0xc0, !PT ;  /* 0x0000ffff00007812 */ /* 0x000fe200078ec0ff */
[----:B------:R-:W-:Y:S01]  /*4460*/  UMOV UR25, URZ ;  /* 0x000000ff00197c82 */ /* 0x000fe20008000000 */
[----:B------:R-:W-:Y:S01]  /*4470*/  R2UR UR22, R2 ;  /* 0x00000000021672ca */ /* 0x000fe200000e0000 */
[----:B------:R-:W-:Y:S01]  /*4480*/  IMAD.MOV.U32 R2, RZ, RZ, RZ ;  /* 0x000000ffff027224 */ /* 0x000fe200078e00ff */
[----:B------:R-:W-:Y:S01]  /*4490*/  R2UR UR36, R0 ;  /* 0x00000000002472ca */ /* 0x000fe200000e0000 */
[----:B------:R-:W-:Y:S01]  /*44a0*/  IMAD.MOV.U32 R0, RZ, RZ, RZ ;  /* 0x000000ffff007224 */ /* 0x000fe200078e00ff */
[----:B------:R-:W-:Y:S01]  /*44b0*/  UMOV UR18, URZ ;  /* 0x000000ff00127c82 */ /* 0x000fe20008000000 */
[----:B----4-:R-:W-:-:S02]  /*44c0*/  ULEA UR21, UR21, UR4, 0x18 ;  /* 0x0000000415157291 */ /* 0x010fc4000f8ec0ff */
[----:B------:R-:W-:Y:S02]  /*44d0*/  UISETP.NE.AND UP4, UPT, UR41, URZ, UPT ;  /* 0x000000ff2900728c */ /* 0x000fe4000bf85270 */
[----:B------:R-:W-:Y:S02]  /*44e0*/  UIADD3 UR6, UPT, UPT, UR21, 0x8400, URZ ;  /* 0x0000840015067890 */ /* 0x000fe4000fffe0ff */
[----:B------:R-:W-:Y:S02]  /*44f0*/  UIADD3 UR5, UPT, UPT, UR21, 0x20400, URZ ;  /* 0x0002040015057890 */ /* 0x000fe4000fffe0ff */
[----:B-1----:R-:W-:Y:S01]  /*4500*/  UIADD3 UR7, UPT, UPT, UR7, 0x1f, URZ ;  /* 0x0000001f07077890 */ /* 0x002fe2000fffe0ff */
[----:B---3--:R-:W1:Y:S01]  /*4510*/  LDS R3, [UR21+0x160] ;  /* 0x00016015ff037984 */ /* 0x008e620008000800 */
[----:B------:R-:W-:Y:S02]  /*4520*/  USHF.R.U32.HI UR6, URZ, 0x4, UR6 ;  /* 0x00000004ff067899 */ /* 0x000fe40008011606 */
[----:B------:R-:W-:-:S02]  /*4530*/  USHF.R.S32.HI UR4, URZ, 0x1f, UR7 ;  /* 0x0000001fff047899 */ /* 0x000fc40008011407 */
[----:B------:R-:W-:Y:S02]  /*4540*/  USHF.R.U32.HI UR5, URZ, 0x4, UR5 ;  /* 0x00000004ff057899 */ /* 0x000fe40008011605 */
[----:B------:R-:W-:Y:S02]  /*4550*/  ULEA.HI UR4, UR4, UR7, URZ, 0x5 ;  /* 0x0000000704047291 */ /* 0x000fe4000f8f28ff */
[----:B------:R-:W-:Y:S02]  /*4560*/  UIADD3 UR38, UPT, UPT, UR21, 0x118, URZ ;  /* 0x0000011815267890 */ /* 0x000fe4000fffe0ff */
[----:B------:R-:W-:Y:S02]  /*4570*/  USHF.R.S32.HI UR27, URZ, 0x5, UR4 ;  /* 0x00000005ff1b7899 */ /* 0x000fe40008011404 */
[----:B------:R-:W-:Y:S02]  /*4580*/  ULOP3.LUT UR23, UR6, 0x3fff, URZ, 0xc0, !UPT ;  /* 0x00003fff06177892 */ /* 0x000fe4000f8ec0ff */
[----:B------:R-:W-:-:S02]  /*4590*/  UISETP.LT.AND UP0, UPT, UR27, 0x1, UPT ;  /* 0x000000011b00788c */ /* 0x000fc4000bf01270 */
[----:B------:R-:W-:Y:S02]  /*45a0*/  ULOP3.LUT UR24, UR5, 0x3fff, URZ, 0xc0, !UPT ;  /* 0x00003fff05187892 */ /* 0x000fe4000f8ec0ff */
[----:B------:R-:W-:Y:S02]  /*45b0*/  USEL UR37, UR27, 0x1, !UP0 ;  /* 0x000000011b257887 */ /* 0x000fe4000c000000 */
[----:B------:R-:W-:Y:S02]  /*45c0*/  UPRMT UR38, URZ, 0x654, UR38 ;  /* 0x00000654ff267896 */ /* 0x000fe40008000026 */
[----:B------:R-:W-:Y:S02]  /*45d0*/  ULOP3.LUT UR23, UR23, 0x1000000, URZ, 0xfc, !UPT ;  /* 0x0100000017177892 */ /* 0x000fe4000f8efcff */
[----:B------:R-:W-:Y:S02]  /*45e0*/  ULOP3.LUT UR24, UR24, 0x1000000, URZ, 0xfc, !UPT ;  /* 0x0100000018187892 */ /* 0x000fe4000f8efcff */
[----:B------:R-:W-:Y:S01]  /*45f0*/  UIADD3 UR37, UPT, UPT, -UR37, URZ, URZ ;  /* 0x000000ff25257290 */ /* 0x000fe2000fffe1ff */
[----:B------:R-:W-:Y:S01]  /*4600*/  UMOV UR34, 0x0 ;  /* 0x0000000000227882 */ /* 0x000fe20000000000 */
[----:B------:R-:W-:Y:S01]  /*4610*/  UMOV UR35, 0x8218910 ;  /* 0x0821891000237882 */ /* 0x000fe20000000000 */
[----:B------:R-:W-:Y:S01]  /*4620*/  UMOV UR32, 0x0 ;  /* 0x0000000000207882 */ /* 0x000fe20000000000 */
[----:B------:R-:W-:Y:S01]  /*4630*/  UMOV UR33, 0x8218910 ;  /* 0x0821891000217882 */ /* 0x000fe20000000000 */
[----:B------:R-:W-:Y:S01]  /*4640*/  UMOV UR30, 0x0 ;  /* 0x00000000001e7882 */ /* 0x000fe20000000000 */
[----:B------:R-:W-:Y:S01]  /*4650*/  UMOV UR31, 0x8218910 ;  /* 0x08218910001f7882 */ /* 0x000fe20000000000 */
[----:B------:R-:W-:Y:S01]  /*4660*/  UMOV UR28, 0x0 ;  /* 0x00000000001c7882 */ /* 0x000fe20000000000 */
[----:B------:R-:W-:Y:S01]  /*4670*/  UMOV UR29, 0x8218910 ;  /* 0x08218910001d7882 */ /* 0x000fe20000000000 */
[C---:B-1----:R-:W-:Y:S01]  /*4680*/  VIADD R5, R3.reuse, 0x40 ;  /* 0x0000004003057836 */ /* 0x042fe20000000000 */
[----:B------:R-:W-:-:S04]  /*4690*/  LOP3.LUT R4, R3, 0xffff, RZ, 0xc0, !PT ;  /* 0x0000ffff03047812 */ /* 0x000fc800078ec0ff */
[----:B------:R-:W-:-:S05]  /*46a0*/  LOP3.LUT R5, R5, 0xffff, RZ, 0xc0, !PT ;  /* 0x0000ffff05057812 */ /* 0x000fca00078ec0ff */
[----:B------:R1:W-:Y:S02]  /*46b0*/  STL.64 [R1], R4 ;  /* 0x0000000401007387 */ /* 0x0003e40000100a00 */
.L_x_78:
[----:B-1----:R-:W-:-:S04]  /*46c0*/  SHF.L.U32 R5, R2, 0x1f, RZ ;  /* 0x0000001f02057819 */ /* 0x002fc800000006ff */
[----:B------:R-:W1:Y:S02]  /*46d0*/  SYNCS.PHASECHK.TRANS64.TRYWAIT P0, [UR21+0x110], R5 ;  /* 0x00011005ff0075a7 */ /* 0x000e640008001115 */
[----:B-1-34-:R-:W-:Y:S05]  /*46e0*/  @!P0 BRA `(.L_x_70) ;  /* 0x0000006c000c8947 */ /* 0x01afea0003800000 */
.L_x_185:
[----:B-1----:R-:W1:Y:S01]  /*46f0*/  LDS.128 R4, [UR21+0x150] ;  /* 0x00015015ff047984 */ /* 0x002e620008000c00 */
[----:B------:R-:W-:Y:S01]  /*4700*/  ULEA UR26, UR25, UR21, 0x3 ;  /* 0x00000015191a7291 */ /* 0x000fe2000f8e18ff */
[----:B------:R-:W-:Y:S01]  /*4710*/  @!PT LDS RZ, [RZ] ;  /* 0x00000000fffff984 */ /* 0x000fe20000000800 */
[----:B------:R-:W-:Y:S01]  /*4720*/  @!PT LDS RZ, [RZ] ;  /* 0x00000000fffff984 */ /* 0x000fe20000000800 */
[----:B------:R-:W-:Y:S01]  /*4730*/  @!PT LDS RZ, [RZ] ;  /* 0x00000000fffff984 */ /* 0x000fe20000000800 */
[----:B------:R-:W-:Y:S01]  /*4740*/  @!PT LDS RZ, [RZ] ;  /* 0x00000000fffff984 */ /* 0x000fe20000000800 */
[----:B------:R2:W-:Y:S06]  /*4750*/  MEMBAR.ALL.CTA ;  /* 0x0000000000007992 */ /* 0x0005ec0000008000 */
[----:B--2---:R-:W2:Y:S02]  /*4760*/  FENCE.VIEW.ASYNC.S ;  /* 0x00000000000073c6 */ /* 0x004ea40000000000 */
[----:B--2---:R-:W-:Y:S01]  /*4770*/  SYNCS.ARRIVE.TRANS64.RED.A1T0 RZ, [UR38], RZ ;  /* 0x000000ffffff79a7 */ /* 0x004fe20008100426 */
[----:B-1----:R-:W-:Y:S01]  /*4780*/  LOP3.LUT P3, RZ, R6, 0x1, RZ, 0xc0, !PT ;  /* 0x0000000106ff7812 */ /* 0x002fe2000786c0ff */
[----:B------:R-:W-:-:S12]  /*4790*/  BRA.U UP4, `(.L_x_71) ;  /* 0x00000001040c7547 */ /* 0x000fd8000b800000 */
[----:B------:R-:W-:-:S04]  /*47a0*/  SHF.L.U32 R5, R8, 0x1f, RZ ;  /* 0x0000001f08057819 */ /* 0x000fc800000006ff */
[----:B------:R-:W1:Y:S02]  /*47b0*/  SYNCS.PHASECHK.TRANS64.TRYWAIT P0, [UR26+0x130], R5 ;  /* 0x00013005ff0075a7 */ /* 0x000e64000800111a */
[----:B-1----:R-:W-:Y:S05]  /*47c0*/  @!P0 BRA `(.L_x_72) ;  /* 0x0000006800ec8947 */ /* 0x002fea0003800000 */
.L_x_71:
[----:B------:R-:W-:Y:S05]  /*47d0*/  BRA.U UP4, `(.L_x_73) ;  /* 0x00000005040c7547 */ /* 0x000fea000b800000 */
[----:B------:R-:W2:Y:S02]  /*47e0*/  LDCU UR4, c[0x0][0x394] ;  /* 0x00007280ff0477ac */ /* 0x000ea40008000800 */
[----:B--2---:R-:W-:-:S09]  /*47f0*/  UISETP.GE.AND UP0, UPT, UR4, 0x1, UPT ;  /* 0x000000010400788c */ /* 0x004fd2000bf06270 */
[----:B------:R-:W-:Y:S05]  /*4800*/  BRA.U !UP0, `(.L_x_74) ;  /* 0x0000000108f47547 */ /* 0x000fea000b800000 */
[----:B------:R-:W-:Y:S01]  /*4810*/  ULEA UR4, UR25, UR49, 0x2 ;  /* 0x0000003119047291 */ /* 0x000fe2000f8e10ff */
[----:B-1----:R-:W-:-:S08]  /*4820*/  SHF.L.U32 R4, R0, 0x1f, RZ ;  /* 0x0000001f00047819 */ /* 0x002fd000000006ff */
[----:B------:R-:W5:Y:S01]  /*4830*/  LDL R5, [UR4] ;  /* 0x00000004ff057983 */ /* 0x000f620008100800 */
[----:B------:R-:W-:Y:S02]  /*4840*/  ULEA UR4, UR18, UR21, 0x3 ;  /* 0x0000001512047291 */ /* 0x000fe4000f8e18ff */
[----:B------:R-:W-:Y:S01]  /*4850*/  UPLOP3.LUT UP2, UPT, UPT, UPT, UPT, 0x40, 0x4 ;  /* 0x000000000004789c */ /* 0x000fe20003f4e870 */
[----:B------:R-:W-:Y:S01]  /*4860*/  UMOV UR20, UR37 ;  /* 0x0000002500147c82 */ /* 0x000fe20008000000 */
[----:B------:R-:W-:-:S05]  /*4870*/  UMOV UR19, UR27 ;  /* 0x0000001b00137c82 */ /* 0x000fca0008000000 */
[----:B------:R1:W2:Y:S01]  /*4880*/  SYNCS.PHASECHK.TRANS64.TRYWAIT P2, [UR4], R4 ;  /* 0x00000004ff0075a7 */ /* 0x0002a20008041104 */
[----:B------:R-:W-:-:S05]  /*4890*/  UMOV UR4, UR18 ;  /* 0x0000001200047c82 */ /* 0x000fca0008000000 */
.L_x_77:
[----:B------:R-:W-:Y:S02]  /*48a0*/  UIADD3 UR20, UPT, UPT, UR20, 0x1, URZ ;  /* 0x0000000114147890 */ /* 0x000fe4000fffe0ff */
[----:B------:R-:W-:Y:S02]  /*48b0*/  ULEA UR17, UR4, UR21, 0x3 ;  /* 0x0000001504117291 */ /* 0x000fe4000f8e18ff */
[----:B------:R-:W-:Y:S01]  /*48c0*/  UISETP.NE.AND UP3, UPT, UR20, URZ, UPT ;  /* 0x000000ff1400728c */ /* 0x000fe2000bf65270 */
[----:B--234-:R-:W-:Y:S10]  /*48d0*/  @P2 BRA `(.L_x_75) ;  /* 0x00000000000c2947 */ /* 0x01cff40003800000 */
[----:B------:R-:W-:Y:S04]  /*48e0*/  SHF.L.U32 R6, R0, 0x1f, RZ ;  /* 0x0000001f00067819 */ /* 0x000fe800000006ff */
[----:B------:R-:W2:Y:S02]  /*48f0*/  SYNCS.PHASECHK.TRANS64.TRYWAIT P0, [UR17], R6 ;  /* 0x00000006ff0075a7 */ /* 0x000ea40008001111 */
[----:B--2---:R-:W-:Y:S05]  /*4900*/  @!P0 BRA `(.L_x_76) ;  /* 0x0000006800b48947 */ /* 0x004fea0003800000 */
.L_x_75:
[----:B------:R-:W-:Y:S01]  /*4910*/  UISETP.NE.AND UP0, UPT, UR19, 0x1, UPT ;  /* 0x000000011300788c */ /* 0x000fe2000bf05270 */
[----:B------:R-:W-:Y:S01]  /*4920*/  PLOP3.LUT P2, PT, PT, PT, PT, 0x80, 0x8 ;  /* 0x000000000008781c */ /* 0x000fe20003f4f070 */
[----:B------:R-:W-:Y:S02]  /*4930*/  UIADD3 UR5, UPT, UPT, UR4, 0x1, URZ ;  /* 0x0000000104057890 */ /* 0x000fe4000fffe0ff */
[----:B------:R-:W-:Y:S02]  /*4940*/  ULEA UR10, UR4, UR24, 0x9 ;  /* 0x00000018040a7291 */ /* 0x000fe4000f8e48ff */
[----:B------:R-:W-:Y:S01]  /*4950*/  UISETP.NE.AND UP1, UPT, UR5, 0xc, UPT ;  /* 0x0000000c0500788c */ /* 0x000fe2000bf25270 */
[----:B------:R-:W-:Y:S01]  /*4960*/  PLOP3.LUT P0, PT, PT, PT, UP0, 0x80, 0x8 ;  /* 0x000000000008781c */ /* 0x000fe20003f0f008 */
[----:B------:R-:W-:Y:S02]  /*4970*/  ULEA UR14, UR4, UR23, 0x9 ;  /* 0x00000017040e7291 */ /* 0x000fe4000f8e48ff */
[----:B------:R-:W-:Y:S02]  /*4980*/  USEL UR6, URZ, 0x1, UP1 ;  /* 0x00000001ff067887 */ /* 0x000fe40008800000 */
[----:B------:R-:W-:Y:S01]  /*4990*/  USEL UR18, UR5, URZ, UP1 ;  /* 0x000000ff05127287 */ /* 0x000fe20008800000 */
[----:B------:R-:W-:Y:S11]  /*49a0*/  ELECT P1, URZ, PT ;  /* 0x0000000000ff782f */ /* 0x000ff60003820000 */
[----:B------:R-:W-:Y:S02]  /*49b0*/  @!UPT UIADD3 URZ, UPT, UPT, URZ, URZ, URZ ;  /* 0x000000fffffff290 */ /* 0x000fe4000fffe0ff */
[C---:B-----5:R-:W-:Y:S01]  /*49c0*/  @P1 R2UR.BROADCAST UR4, R5.reuse ;  /* 0x00000000050412ca */ /* 0x060fe200008e0000 */
[----:B------:R-:W-:Y:S01]  /*49d0*/  @UP0 ULEA UR5, UR18, UR21, 0x3 ;  /* 0x0000001512050291 */ /* 0x000fe2000f8e18ff */
[----:B------:R-:W-:Y:S01]  /*49e0*/  LOP3.LUT R0, R0, UR6, RZ, 0x3c, !PT ;  /* 0x0000000600007c12 */ /* 0x000fe2000f8e3cff */
[----:B------:R-:W-:Y:S02]  /*49f0*/  UIADD3 UR8, UPT, UPT, UR10, 0x40, URZ ;  /* 0x000000400a087890 */ /* 0x000fe4000fffe0ff */
[----:B------:R-:W-:Y:S01]  /*4a00*/  UIADD3 UR6, UPT, UPT, UR14, 0x40, URZ ;  /* 0x000000400e067890 */ /* 0x000fe2000fffe0ff */
[----:B-1----:R-:W-:Y:S01]  /*4a10*/  @P0 SHF.L.U32 R4, R0, 0x1f, RZ ;  /* 0x0000001f00040819 */ /* 0x002fe200000006ff */
[----:B------:R-:W-:Y:S02]  /*4a20*/  UIADD3 UR12, UPT, UPT, UR10, 0x80, URZ ;  /* 0x000000800a0c7890 */ /* 0x000fe4000fffe0ff */
[----:B------:R-:W-:Y:S01]  /*4a30*/  UIADD3 UR19, UPT, UPT, UR19, -0x1, URZ ;  /* 0xffffffff13137890 */ /* 0x000fe2000fffe0ff */
[----:B------:R3:W4:Y:S01]  /*4a40*/  @P0 SYNCS.PHASECHK.TRANS64.TRYWAIT P2, [UR5], R4 ;  /* 0x00000004ff0005a7 */ /* 0x0007220008041105 */
[----:B------:R-:W-:Y:S11]  /*4a50*/  ELECT P0, URZ, PT ;  /* 0x0000000000ff782f */ /* 0x000ff60003800000 */
[----:B------:R-:W-:Y:S02]  /*4a60*/  @!UPT UIADD3 URZ, UPT, UPT, URZ, URZ, URZ ;  /* 0x000000fffffff290 */ /* 0x000fe4000fffe0ff */
[C---:B------:R-:W-:Y:S02]  /*4a70*/  @P0 R2UR.BROADCAST UR16, R5.reuse ;  /* 0x00000000051002ca */ /* 0x040fe400008e0000 */
[----:B------:R-:W-:Y:S01]  /*4a80*/  ELECT P0, URZ, PT ;  /* 0x0000000000ff782f */ /* 0x000fe20003800000 */
[----:B------:R-:W-:Y:S01]  /*4a90*/  UMOV UR11, 0x20004020 ;  /* 0x20004020000b7882 */ /* 0x000fe20000000000 */
[----:B------:R-:W-:Y:S01]  /*4aa0*/  UMOV UR15, 0x20004020 ;  /* 0x20004020000f7882 */ /* 0x000fe20000000000 */
[----:B------:R-:W-:Y:S01]  /*4ab0*/  UMOV UR9, 0x20004020 ;  /* 0x2000402000097882 */ /* 0x000fe20000000000 */
[----:B------:R1:W-:Y:S01]  /*4ac0*/  UTCHMMA.2CTA gdesc[UR14], gdesc[UR10], tmem[UR4], tmem[UR34], idesc[UR35], UP2 ;  /* 0x00ff220a0e0075ea */ /* 0x0003e20009200004 */
[----:B------:R-:W-:Y:S01]  /*4ad0*/  UPLOP3.LUT UP2, UPT, UPT, UPT, UPT, 0x80, 0x8 ;  /* 0x000000000008789c */ /* 0x000fe20003f4f070 */
[----:B------:R-:W-:Y:S01]  /*4ae0*/  UMOV UR7, 0x20004020 ;  /* 0x2000402000077882 */ /* 0x000fe20000000000 */
[----:B------:R-:W-:Y:S01]  /*4af0*/  UMOV UR13, 0x20004020 ;  /* 0x20004020000d7882 */ /* 0x000fe20000000000 */
[----:B------:R-:W-:Y:S03]  /*4b00*/  UMOV UR5, 0x20004020 ;  /* 0x2000402000057882 */ /* 0x000fe60000000000 */
[----:B------:R2:W-:Y:S01]  /*4b10*/  UTCHMMA.2CTA gdesc[UR6], gdesc[UR8], tmem[UR16], tmem[UR32], idesc[UR33], UPT ;  /* 0x00ff2008060075ea */ /* 0x0005e2000ba00010 */
[----:B-1----:R-:W-:Y:S01]  /*4b20*/  UIADD3 UR4, UPT, UPT, UR14, 0x80, URZ ;  /* 0x000000800e047890 */ /* 0x002fe2000fffe0ff */
[C---:B------:R-:W-:Y:S02]  /*4b30*/  @P0 R2UR.BROADCAST UR15, R5.reuse ;  /* 0x00000000050f02ca */ /* 0x040fe400008e0000 */
[----:B------:R-:W-:Y:S01]  /*4b40*/  ELECT P0, URZ, PT ;  /* 0x0000000000ff782f */ /* 0x000fe20003800000 */
[----:B------:R-:W-:Y:S02]  /*4b50*/  UIADD3 UR10, UPT, UPT, UR10, 0xc0, URZ ;  /* 0x000000c00a0a7890 */ /* 0x000fe4000fffe0ff */
[----:B--2---:R-:W-:Y:S10]  /*4b60*/  UIADD3 UR6, UPT, UPT, UR14, 0xc0, URZ ;  /* 0x000000c00e067890 */ /* 0x004ff4000fffe0ff */
[----:B------:R-:W-:Y:S01]  /*4b70*/  @P0 R2UR.BROADCAST UR9, R5 ;  /* 0x00000000050902ca */ /* 0x000fe200008e0000 */
[----:B------:R-:W-:Y:S01]  /*4b80*/  UIADD3 UR8, UPT, UPT, UR17, 0x60, URZ ;  /* 0x0000006011087890 */ /* 0x000fe2000fffe0ff */
[----:B------:R1:W-:Y:S11]  /*4b90*/  UTCHMMA.2CTA gdesc[UR4], gdesc[UR12], tmem[UR15], tmem[UR30], idesc[UR31], UPT ;  /* 0x00ff1e0c040075ea */ /* 0x0003f6000ba0000f */
[----:B------:R3:W-:Y:S01]  /*4ba0*/  UTCHMMA.2CTA gdesc[UR6], gdesc[UR10], tmem[UR9], tmem[UR28], idesc[UR29], UPT ;  /* 0x00ff1c0a060075ea */ /* 0x0007e2000ba00009 */
[----:B------:R3:W-:Y:S01]  /*4bb0*/  UTCBAR.2CTA.MULTICAST [UR8], URZ, UR22 ;  /* 0x000000ff080073e9 */ /* 0x0007e20008200816 */
[----:B-1----:R-:W-:Y:S01]  /*4bc0*/  UMOV UR4, UR18 ;  /* 0x0000001200047c82 */ /* 0x002fe20008000000 */
[----:B------:R-:W-:Y:S05]  /*4bd0*/  BRA.U UP3, `(.L_x_77) ;  /* 0xfffffffd03307547 */ /* 0x000fea000b83ffff */
.L_x_74:
[----:B------:R-:W-:-:S09]  /*4be0*/  UIADD3 UR4, UPT, UPT, UR26, 0x120, URZ ;  /* 0x000001201a047890 */ /* 0x000fd2000fffe0ff */
[----:B------:R2:W-:Y:S01]  /*4bf0*/  UTCBAR.2CTA.MULTICAST [UR4], URZ, UR36 ;  /* 0x000000ff040073e9 */ /* 0x0005e20008200824 */
[----:B------:R-:W-:Y:S02]  /*4c00*/  NOP ;  /* 0x0000000000007918 */ /* 0x000fe40000000000 */
.L_x_73:
[----:B--2---:R-:W-:Y:S01]  /*4c10*/  UIADD3 UR4, UPT, UPT, UR25, 0x1, URZ ;  /* 0x0000000119047890 */ /* 0x004fe2000fffe0ff */
[----:B------:R-:W-:-:S03]  /*4c20*/  LOP3.LUT R2, R2, 0x1, RZ, 0x3c, !PT ;  /* 0x0000000102027812 */ /* 0x000fc600078e3cff */
[----:B------:R-:W-:-:S04]  /*4c30*/  UISETP.NE.AND UP0, UPT, UR4, 0x2, UPT ;  /* 0x000000020400788c */ /* 0x000fc8000bf05270 */
[----:B------:R-:W-:Y:S02]  /*4c40*/  USEL UR5, URZ, 0x1, UP0 ;  /* 0x00000001ff057887 */ /* 0x000fe40008000000 */
[----:B------:R-:W-:-:S04]  /*4c50*/  USEL UR25, UR4, URZ, UP0 ;  /* 0x000000ff04197287 */ /* 0x000fc80008000000 */
[----:B------:R-:W-:Y:S01]  /*4c60*/  LOP3.LUT R8, R8, UR5, RZ, 0x3c, !PT ;  /* 0x0000000508087c12 */ /* 0x000fe2000f8e3cff */
[----:B------:R-:W-:Y:S07]  /*4c70*/  @P3 BRA `(.L_x_78) ;  /* 0xfffffff800903947 */ /* 0x000fee000383ffff */
[----:B---3--:R-:W2:Y:S01]  /*4c80*/  S2UR UR8, SR_CgaCtaId ;  /* 0x00000000000879c3 */ /* 0x008ea20000008800 */
[----:B------:R-:W-:Y:S01]  /*4c90*/  ELECT P0, URZ, PT ;  /* 0x0000000000ff782f */ /* 0x000fe20003800000 */
[----:B------:R-:W-:Y:S01]  /*4ca0*/  HFMA2 R0, -RZ, RZ, 0, 5.9604644775390625e-08 ;  /* 0x00000001ff007431 */ /* 0x000fe200000001ff */
[----:B------:R-:W-:-:S05]  /*4cb0*/  UMOV UR4, 0x40 ;  /* 0x0000004000047882 */ /* 0x000fca0000000000 */
[----:B------:R-:W-:Y:S01]  /*4cc0*/  UVIRTCOUNT.DEALLOC.SMPOOL 0x80 ;  /* 0x000000800000784c */ /* 0x000fe20000000000 */
[----:B------:R-:W-:Y:S02]  /*4cd0*/  UISETP.NE.AND UP0, UPT, UR41, URZ, UPT ;  /* 0x000000ff2900728c */ /* 0x000fe4000bf05270 */
[----:B--2---:R-:W-:-:S09]  /*4ce0*/  ULEA UR8, UR8, UR4, 0x18 ;  /* 0x0000000408087291 */ /* 0x004fd2000f8ec0ff */
[----:B------:R2:W-:Y:S01]  /*4cf0*/  @P0 STS.U8 [UR8+0x1c], R0 ;  /* 0x00001c00ff000988 */ /* 0x0005e20008000008 */
[----:B------:R-:W-:Y:S05]  /*4d00*/  BRA.U UP0, `(.L_x_79) ;  /* 0x0000000100587547 */ /* 0x000fea000b800000 */
[----:B------:R-:W-:Y:S01]  /*4d10*/  UIADD3 UR5, UPT, UPT, UR21, 0x130, URZ ;  /* 0x0000013015057890 */ /* 0x000fe2000fffe0ff */
[----:B------:R-:W-:-:S03]  /*4d20*/  SHF.L.U32 R2, R8, 0x1f, RZ ;  /* 0x0000001f08027819 */ /* 0x000fc600000006ff */
[----:B------:R-:W-:-:S09]  /*4d30*/  ULEA UR4, UR25, UR5, 0x3 ;  /* 0x0000000519047291 */ /* 0x000fd2000f8e18ff */
[----:B------:R-:W3:Y:S02]  /*4d40*/  SYNCS.PHASECHK.TRANS64.TRYWAIT P0, [UR4], R2 ;  /* 0x00000002ff0075a7 */ /* 0x000ee40008001104 */
[----:B---3--:R-:W-:Y:S05]  /*4d50*/  @!P0 BRA `(.L_x_80) ;  /* 0x0000006400b88947 */ /* 0x008fea0003800000 */
.L_x_189:
[----:B------:R-:W-:-:S04]  /*4d60*/  UIADD3 UR4, UPT, UPT, UR25, 0x1, URZ ;  /* 0x0000000119047890 */ /* 0x000fc8000fffe0ff */
[----:B------:R-:W-:-:S04]  /*4d70*/  UISETP.NE.AND UP1, UPT, UR4, 0x2, UPT ;  /* 0x000000020400788c */ /* 0x000fc8000bf25270 */
[----:B------:R-:W-:Y:S02]  /*4d80*/  USEL UR6, URZ, 0x1, UP1 ;  /* 0x00000001ff067887 */ /* 0x000fe40008800000 */
[----:B------:R-:W-:-:S04]  /*4d90*/  USEL UR4, UR4, URZ, UP1 ;  /* 0x000000ff04047287 */ /* 0x000fc80008800000 */
[----:B------:R-:W-:Y:S01]  /*4da0*/  ULEA UR4, UR4, UR5, 0x3 ;  /* 0x0000000504047291 */ /* 0x000fe2000f8e18ff */
[----:B--2---:R-:W-:-:S04]  /*4db0*/  LOP3.LUT R2, R8, UR6, RZ, 0x3c, !PT ;  /* 0x0000000608027c12 */ /* 0x004fc8000f8e3cff */
[----:B------:R-:W-:Y:S01]  /*4dc0*/  SHF.L.U32 R2, R2, 0x1f, RZ ;  /* 0x0000001f02027819 */ /* 0x000fe200000006ff */
[----:B------:R-:W-:-:S04]  /*4dd0*/  IMAD.U32 R0, RZ, RZ, UR4 ;  /* 0x00000004ff007e24 */ /* 0x000fc8000f8e00ff */
[----:B------:R2:W3:Y:S03]  /*4de0*/  SYNCS.PHASECHK.TRANS64.TRYWAIT P0, [R0+URZ], R2 ;  /* 0x00000002000075a7 */ /* 0x0004e600080011ff */
[----:B---3--:R-:W-:Y:S05]  /*4df0*/  @!P0 NANOSLEEP.SYNCS 0x989680 ;  /* 0x009896800000895d */ /* 0x008fea0003900000 */
[----:B------:R-:W3:Y:S02]  /*4e00*/  @!P0 SYNCS.PHASECHK.TRANS64 P0, [R0+URZ], R2 ;  /* 0x00000002000085a7 */ /* 0x000ee400080010ff */
[----:B---3--:R-:W-:Y:S05]  /*4e10*/  @P0 BRA `(.L_x_81) ;  /* 0x0000000000200947 */ /* 0x008fea0003800000 */
.L_x_82:
[----:B---3--:R3:W1:Y:S02]  /*4e20*/  SYNCS.PHASECHK.TRANS64.TRYWAIT P0, [R0+URZ], R2 ;  /* 0x00000002000075a7 */ /* 0x00866400080011ff */
[----:B-1----:R-:W-:Y:S05]  /*4e30*/  @!P0 NANOSLEEP.SYNCS 0x989680 ;  /* 0x009896800000895d */ /* 0x002fea0003900000 */
[----:B------:R-:W1:Y:S02]  /*4e40*/  @!P0 SYNCS.PHASECHK.TRANS64 P0, [R0+URZ], R2 ;  /* 0x00000002000085a7 */ /* 0x000e6400080010ff */
[----:B-1----:R-:W-:Y:S05]  /*4e50*/  @!P0 BRA `(.L_x_82) ;  /* 0xfffffffc00f08947 */ /* 0x002fea000383ffff */
[----:B------:R-:W-:Y:S05]  /*4e60*/  BRA `(.L_x_81) ;  /* 0x00000000000c7947 */ /* 0x000fea0003800000 */
.L_x_79:
[----:B------:R-:W-:-:S04]  /*4e70*/  UIADD3 UR4, UPT, UPT, UR21, 0x140, URZ ;  /* 0x0000014015047890 */ /* 0x000fc8000fffe0ff */
[----:B------:R-:W-:-:S09]  /*4e80*/  UPRMT UR4, UR40, 0x654, UR4 ;  /* 0x0000065428047896 */ /* 0x000fd20008000004 */
[----:B------:R-:W-:Y:S03]  /*4e90*/  SYNCS.ARRIVE.TRANS64.RED.A1T0 RZ, [UR4], RZ ;  /* 0x000000ffffff79a7 */ /* 0x000fe60008100404 */
.L_x_81:
[----:B--23--:R-:W-:Y:S01]  /*4ea0*/  SHF.L.U32 R2, RZ, 0x1f, RZ ;  /* 0x0000001fff027819 */ /* 0x00cfe200000006ff */
[----:B------:R-:W-:Y:S01]  /*4eb0*/  UIADD3 UR4, UPT, UPT, UR21, 0x140, URZ ;  /* 0x0000014015047890 */ /* 0x000fe2000fffe0ff */
[----:B------:R-:W-:Y:S02]  /*4ec0*/  PLOP3.LUT P0, PT, PT, PT, UP0, 0x80, 0x8 ;  /* 0x000000000008781c */ /* 0x000fe40003f0f008 */
[----:B------:R-:W2:Y:S02]  /*4ed0*/  SYNCS.PHASECHK.TRANS64.TRYWAIT P1, [UR21+0x140], R2 ;  /* 0x00014002ff0075a7 */ /* 0x000ea40008021115 */
[----:B--2---:R-:W-:Y:S09]  /*4ee0*/  @!P1 BRA `(.L_x_83) ;  /* 0x00000064006c9947 */ /* 0x004ff20003800000 */
.L_x_191:
[----:B------:R-:W-:Y:S01]  /*4ef0*/  @!UP0 UPRMT UR4, UR40, 0x654, UR4 ;  /* 0x0000065428048896 */ /* 0x000fe20008000004 */
[----:B------:R-:W-:Y:S01]  /*4f00*/  LOP3.LUT R3, R3, 0xffff, RZ, 0xc0, !PT ;  /* 0x0000ffff03037812 */ /* 0x000fe200078ec0ff */
[----:B--2---:R-:W-:-:S03]  /*4f10*/  IMAD.MOV.U32 R2, RZ, RZ, 0xffff ;  /* 0x0000ffffff027424 */ /* 0x004fc600078e00ff */
[----:B------:R-:W-:-:S04]  /*4f20*/  SHF.R.U32.HI R3, RZ, 0x5, R3 ;  /* 0x00000005ff037819 */ /* 0x000fc80000011603 */
[----:B------:R-:W-:Y:S01]  /*4f30*/  @!P0 SYNCS.ARRIVE.TRANS64.RED.A1T0 RZ, [UR4], RZ ;  /* 0x000000ffffff89a7 */ /* 0x000fe20008100404 */
[----:B------:R-:W-:Y:S01]  /*4f40*/  NOP ;  /* 0x0000000000007918 */ /* 0x000fe20000000000 */
[----:B------:R-:W2:Y:S01]  /*4f50*/  LDS R0, [UR8+0x14] ;  /* 0x00001408ff007984 */ /* 0x000ea20008000800 */
[----:B------:R-:W-:-:S04]  /*4f60*/  SHF.L.U32 R2, R2, R3, RZ ;  /* 0x0000000302027219 */ /* 0x000fc800000006ff */
[----:B--2---:R-:W-:-:S04]  /*4f70*/  LOP3.LUT R0, R0, R2, RZ, 0xc0, !PT ;  /* 0x0000000200007212 */ /* 0x004fc800078ec0ff */
[----:B------:R-:W-:Y:S01]  /*4f80*/  ISETP.NE.AND P0, PT, R0, R2, PT ;  /* 0x000000020000720c */ /* 0x000fe20003f05270 */
[----:B------:R-:W-:-:S05]  /*4f90*/  IMAD.MOV.U32 R0, RZ, RZ, 0x1 ;  /* 0x00000001ff007424 */ /* 0x000fca00078e00ff */
[----:B------:R-:W-:-:S07]  /*4fa0*/  SHF.L.U32 R0, R0, R3, RZ ;  /* 0x0000000300007219 */ /* 0x000fce00000006ff */
[----:B------:R-:W-:Y:S05]  /*4fb0*/  @P0 BRA `(.L_x_84) ;  /* 0x00000000005c0947 */ /* 0x000fea0003800000 */
[----:B------:R-:W2:Y:S02]  /*4fc0*/  LDS R3, [UR8+0x18] ;  /* 0x00001808ff037984 */ /* 0x000ea40008000800 */
[----:B--2---:R-:W-:-:S04]  /*4fd0*/  LOP3.LUT R3, R3, R0, RZ, 0xc0, !PT ;  /* 0x0000000003037212 */ /* 0x004fc800078ec0ff */
[----:B------:R-:W-:-:S13]  /*4fe0*/  ISETP.NE.AND P0, PT, R3, R0, PT ;  /* 0x000000000300720c */ /* 0x000fda0003f05270 */
[----:B------:R-:W-:Y:S05]  /*4ff0*/  @P0 BRA `(.L_x_85) ;  /* 0x0000000000400947 */ /* 0x000fea0003800000 */
[----:B------:R-:W-:Y:S01]  /*5000*/  R2UR UR4, R2 ;  /* 0x00000000020472ca */ /* 0x000fe200000e0000 */
[----:B------:R-:W2:Y:S01]  /*5010*/  S2R R3, SR_LANEID ;  /* 0x0000000000037919 */ /* 0x000ea20000000000 */
[----:B------:R-:W-:-:S04]  /*5020*/  LOP3.LUT R0, RZ, R0, RZ, 0x33, !PT ;  /* 0x00000000ff007212 */ /* 0x000fc800078e33ff */
[----:B------:R-:W3:Y:S07]  /*5030*/  REDUX UR6, R0 ;  /* 0x00000000000673c4 */ /* 0x000eee0000000000 */
[----:B------:R-:W-:-:S03]  /*5040*/  ULOP3.LUT UR5, URZ, UR4, URZ, 0x33, !UPT ;  /* 0x00000004ff057292 */ /* 0x000fc6000f8e33ff */
[----:B------:R-:W-:Y:S02]  /*5050*/  VOTEU.ANY UR4, UPT, PT ;  /* 0x0000000000047886 */ /* 0x000fe400038e0100 */
[----:B------:R-:W-:Y:S01]  /*5060*/  UFLO.U32 UR4, UR4 ;  /* 0x00000004000472bd */ /* 0x000fe200080e0000 */
[----:B------:R-:W-:-:S04]  /*5070*/  IMAD.U32 R2, RZ, RZ, UR5 ;  /* 0x00000005ff027e24 */ /* 0x000fc8000f8e00ff */
[----:B------:R-:W1:Y:S02]  /*5080*/  REDUX UR7, R2 ;  /* 0x00000000020773c4 */ /* 0x000e640000000000 */
[----:B------:R1:W-:Y:S01]  /*5090*/  UTCATOMSWS.AND URZ, UR5 ;  /* 0x0000000500ff79e3 */ /* 0x0003e20008000000 */
[----:B---3--:R-:W-:Y:S01]  /*50a0*/  IMAD.U32 R0, RZ, RZ, UR6 ;  /* 0x00000006ff007e24 */ /* 0x008fe2000f8e00ff */
[----:B--2---:R-:W-:Y:S01]  /*50b0*/  ISETP.EQ.U32.AND P0, PT, R3, UR4, PT ;  /* 0x0000000403007c0c */ /* 0x004fe2000bf02070 */
[----:B-1----:R-:W-:-:S12]  /*50c0*/  IMAD.U32 R2, RZ, RZ, UR7 ;  /* 0x00000007ff027e24 */ /* 0x002fd8000f8e00ff */
[----:B------:R1:W-:Y:S04]  /*50d0*/  @P0 ATOMS.AND RZ, [UR8+0x14], R2 ;  /* 0x00001402ffff098c */ /* 0x0003e8000a800008 */
[----:B------:R1:W-:Y:S01]  /*50e0*/  @P0 ATOMS.AND RZ, [UR8+0x18], R0 ;  /* 0x00001800ffff098c */ /* 0x0003e2000a800008 */
[----:B------:R-:W-:Y:S05]  /*50f0*/  BRA `(.L_x_86) ;  /* 0x0000000000147947 */ /* 0x000fea0003800000 */
.L_x_85:
[----:B------:R-:W-:Y:S02]  /*5100*/  MOV R2, 0x5120 ;  /* 0x0000512000027802 */ /* 0x000fe40000000f00 */
[----:B-1--45:R-:W-:Y:S05]  /*5110*/  CALL.REL.NOINC `($__internal_0_$__cuda_sm10x_tcgen05_guardrail_trap_col_being_dealloced_not_returned_by_alloc) ;  /* 0x0000006800507944 */ /* 0x032fea0003c00000 */
[----:B------:R-:W-:Y:S05]  /*5120*/  BRA `(.L_x_86) ;  /* 0x0000000000087947 */ /* 0x000fea0003800000 */
.L_x_84:
[----:B------:R-:W-:Y:S02]  /*5130*/  MOV R2, 0x5150 ;  /* 0x0000515000027802 */ /* 0x000fe40000000f00 */
[----:B-1--45:R-:W-:Y:S05]  /*5140*/  CALL.REL.NOINC `($__internal_2_$__cuda_sm10x_tcgen05_guardrail_trap_unallocated_columns_being_dealloced) ;  /* 0x00000068005c7944 */ /* 0x032fea0003c00000 */
.L_x_86:
[----:B------:R-:W-:Y:S01]  /*5150*/  NOP ;  /* 0x0000000000007918 */ /* 0x000fe20000000000 */
[----:B------:R-:W-:Y:S05]  /*5160*/  EXIT ;  /* 0x000000000000794d */ /* 0x000fea0003800000 */
.L_x_58:
[----:B------:R-:W2:Y:S01]  /*5170*/  LDCU UR5, c[0x0][0x384] ;  /* 0x00007080ff0577ac */ /* 0x000ea20008000800 */
[----:B------:R-:W-:Y:S02]  /*5180*/  UISETP.NE.OR UP0, UPT, UR18, 0x3, !UP3 ;  /* 0x000000031200788c */ /* 0x000fe4000df05670 */
[----:B--2---:R-:W-:-:S07]  /*5190*/  UIADD3 UR5, UPT, UPT, UR5, 0x7f, URZ ;  /* 0x0000007f05057890 */ /* 0x004fce000fffe0ff */
[----:B------:R-:W-:Y:S05]  /*51a0*/  BRA.U UP0, `(.L_x_87) ;  /* 0x00000019007c7547 */ /* 0x000fea000b800000 */
[----:B------:R-:W2:Y:S01]  /*51b0*/  LDCU UR68, c[0x0][0x388] ;  /* 0x00007100ff4477ac */ /* 0x000ea20008000800 */
[----:B------:R-:W3:Y:S01]  /*51c0*/  S2UR UR10, SR_CgaCtaId ;  /* 0x00000000000a79c3 */ /* 0x000ee20000008800 */
[----:B------:R-:W-:Y:S01]  /*51d0*/  IMAD.MOV.U32 R10, RZ, RZ, 0x1 ;  /* 0x00000001ff0a7424 */ /* 0x000fe200078e00ff */
[----:B------:R-:W-:Y:S01]  /*51e0*/  USHF.R.S32.HI UR4, URZ, 0x1f, UR5 ;  /* 0x0000001fff047899 */ /* 0x000fe20008011405 */
[----:B------:R-:W-:Y:S01]  /*51f0*/  IMAD.MOV.U32 R9, RZ, RZ, RZ ;  /* 0x000000ffff097224 */ /* 0x000fe200078e00ff */
[----:B------:R-:W4:Y:S04]  /*5200*/  LDCU UR51, c[0x0][0x370] ;  /* 0x00006e00ff3377ac */ /* 0x000f280008000800 */
[----:B------:R-:W1:Y:S01]  /*5210*/  LDC.64 R14, c[0x0][0x348] ;  /* 0x0000d200ff0e7b82 */ /* 0x000e620000000a00 */
[----:B------:R-:W-:Y:S01]  /*5220*/  ULEA.HI UR4, UR4, UR5, URZ, 0x7 ;  /* 0x0000000504047291 */ /* 0x000fe2000f8f38ff */
[----:B------:R-:W4:Y:S03]  /*5230*/  LDCU.128 UR56, c[0x0][0xc10] ;  /* 0x00018200ff3877ac */ /* 0x000f260008000c00 */
[----:B------:R-:W-:Y:S01]  /*5240*/  USHF.R.S32.HI UR45, URZ, 0x7, UR4 ;  /* 0x00000007ff2d7899 */ /* 0x000fe20008011404 */
[----:B--2---:R-:W-:Y:S01]  /*5250*/  IMAD.U32 R0, RZ, RZ, UR68 ;  /* 0x00000044ff007e24 */ /* 0x004fe2000f8e00ff */
[----:B------:R-:W2:Y:S04]  /*5260*/  LDCU UR50, c[0x0][0x374] ;  /* 0x00006e80ff3277ac */ /* 0x000ea80008000800 */
[----:B------:R-:W-:Y:S01]  /*5270*/  IMAD.U32 R3, RZ, RZ, UR45 ;  /* 0x0000002dff037e24 */ /* 0x000fe2000f8e00ff */
[----:B------:R-:W-:Y:S01]  /*5280*/  IABS R0, R0 ;  /* 0x0000000000007213 */ /* 0x000fe20000000000 */
[----:B------:R-:W4:Y:S03]  /*5290*/  LDCU.64 UR4, c[0x0][0x988] ;  /* 0x00013100ff0477ac */ /* 0x000f260008000a00 */
[----:B------:R-:W-:Y:S01]  /*52a0*/  IABS R2, R3 ;  /* 0x0000000300027213 */ /* 0x000fe20000000000 */
[----:B------:R-:W2:Y:S01]  /*52b0*/  LDCU.64 UR48, c[0x0][0x990] ;  /* 0x00013200ff3077ac */ /* 0x000ea20008000a00 */
[----:B------:R-:W-:-:S02]  /*52c0*/  R2UR UR43, R0 ;  /* 0x00000000002b72ca */ /* 0x000fc400000e0000 */
[----:B------:R-:W-:Y:S01]  /*52d0*/  R2UR UR44, R2 ;  /* 0x00000000022c72ca */ /* 0x000fe200000e0000 */
[----:B------:R-:W-:Y:S01]  /*52e0*/  UMOV UR42, 0x400 ;  /* 0x00000400002a7882 */ /* 0x000fe20000000000 */
[----:B------:R-:W1:Y:S01]  /*52f0*/  LDCU UR31, c[0x0][0xc0c] ;  /* 0x00018180ff1f77ac */ /* 0x000e620008000800 */
[----:B---3--:R-:W-:Y:S01]  /*5300*/  ULEA UR42, UR10, UR42, 0x18 ;  /* 0x0000002a0a2a7291 */ /* 0x008fe2000f8ec0ff */
[----:B------:R-:W3:Y:S07]  /*5310*/  LDCU UR70, c[0x0][0xc20] ;  /* 0x00018400ff4677ac */ /* 0x000eee0008000800 */
[----:B------:R-:W2:Y:S01]  /*5320*/  I2F.RP R0, UR43 ;  /* 0x0000002b00007d06 */ /* 0x000ea20008209400 */
[----:B----4-:R-:W-:Y:S01]  /*5330*/  UISETP.NE.U32.AND UP0, UPT, UR4, URZ, UPT ;  /* 0x000000ff0400728c */ /* 0x010fe2000bf05070 */
[----:B------:R-:W4:Y:S01]  /*5340*/  LDCU UR4, c[0x0][0xc30] ;  /* 0x00018600ff0477ac */ /* 0x000f220008000800 */
[----:B------:R-:W4:Y:S05]  /*5350*/  LDCU UR47, c[0x0][0x38c] ;  /* 0x00007180ff2f77ac */ /* 0x000f2a0008000800 */
[----:B------:R-:W3:Y:S01]  /*5360*/  I2F.RP R2, UR44 ;  /* 0x0000002c00027d06 */ /* 0x000ee20008209400 */
[----:B------:R-:W-:-:S02]  /*5370*/  UISETP.NE.AND.EX UP0, UPT, UR5, URZ, UPT, UP0 ;  /* 0x000000ff0500728c */ /* 0x000fc4000bf05300 */
[----:B------:R-:W-:Y:S02]  /*5380*/  UIADD3 UR63, UPT, UPT, UR42, 0xd8, URZ ;  /* 0x000000d82a3f7890 */ /* 0x000fe4000fffe0ff */
[----:B------:R-:W-:-:S03]  /*5390*/  UIADD3 UR46, UPT, UPT, UR42, 0xc0, URZ ;  /* 0x000000c02a2e7890 */ /* 0x000fc6000fffe0ff */
[----:B--2---:R-:W2:Y:S01]  /*53a0*/  MUFU.RCP R0, R0 ;  /* 0x0000000000007308 */ /* 0x004ea20000001000 */
[----:B------:R-:W-:Y:S02]  /*53b0*/  UIADD3 UR33, UPT, UPT, UR42, 0xc8, URZ ;  /* 0x000000c82a217890 */ /* 0x000fe4000fffe0ff */
[----:B------:R-:W-:Y:S02]  /*53c0*/  UIADD3 UR25, UPT, UPT, UR42, 0xd0, URZ ;  /* 0x000000d02a197890 */ /* 0x000fe4000fffe0ff */
[----:B------:R-:W-:Y:S02]  /*53d0*/  UPRMT UR63, UR10, 0x654, UR63 ;  /* 0x000006540a3f7896 */ /* 0x000fe4000800003f */
[----:B------:R-:W-:Y:S01]  /*53e0*/  UPRMT UR66, UR10, 0x654, UR46 ;  /* 0x000006540a427896 */ /* 0x000fe2000800002e */
[----:B---3--:R-:W3:Y:S01]  /*53f0*/  MUFU.RCP R2, R2 ;  /* 0x0000000200027308 */ /* 0x008ee20000001000 */
[----:B------:R-:W-:Y:S02]  /*5400*/  UPRMT UR65, UR10, 0x654, UR33 ;  /* 0x000006540a417896 */ /* 0x000fe40008000021 */
[----:B------:R-:W-:-:S02]  /*5410*/  UPRMT UR64, UR10, 0x654, UR25 ;  /* 0x000006540a407896 */ /* 0x000fc40008000019 */
[----:B------:R-:W-:Y:S02]  /*5420*/  UIMAD.WIDE.U32 UR12, UR51, UR56, URZ ;  /* 0x00000038330c72a5 */ /* 0x000fe4000f8e00ff */
[----:B------:R-:W-:Y:S01]  /*5430*/  UIMAD.WIDE.U32 UR14, UR50, UR59, URZ ;  /* 0x0000003b320e72a5 */ /* 0x000fe2000f8e00ff */
[----:B--2---:R-:W-:Y:S01]  /*5440*/  VIADD R0, R0, 0xffffffe ;  /* 0x0ffffffe00007836 */ /* 0x004fe20000000000 */
[----:B------:R-:W-:Y:S01]  /*5450*/  UMOV UR8, URZ ;  /* 0x000000ff00087c82 */ /* 0x000fe20008000000 */
[----:B------:R-:W-:Y:S02]  /*5460*/  UP2UR UR67, UPR, URZ, 0x1 ;  /* 0x00000001ff437883 */ /* 0x000fe40008000000 */
[----:B------:R-:W-:Y:S02]  /*5470*/  UISETP.NE.AND UP0, UPT, UR39, 0x1, UPT ;  /* 0x000000012700788c */ /* 0x000fe4000bf05270 */
[----:B------:R-:W2:Y:S01]  /*5480*/  F2I.FTZ.U32.TRUNC.NTZ R0, R0 ;  /* 0x0000000000007305 */ /* 0x000ea2000021f000 */
[----:B------:R-:W-:Y:S01]  /*5490*/  UISETP.NE.U32.AND UP0, UPT, UR48, URZ, UPT ;  /* 0x000000ff3000728c */ /* 0x000fe2000bf05070 */
[----:B---3--:R-:W-:Y:S01]  /*54a0*/  VIADD R2, R2, 0xffffffe ;  /* 0x0ffffffe02027836 */ /* 0x008fe20000000000 */
[----:B------:R-:W-:-:S02]  /*54b0*/  UIADD3 UR61, UPT, UPT, UR42, 0x118, URZ ;  /* 0x000001182a3d7890 */ /* 0x000fc4000fffe0ff */
[----:B------:R-:W-:Y:S02]  /*54c0*/  UISETP.GE.AND UP3, UPT, UR39, 0x1, UPT ;  /* 0x000000012700788c */ /* 0x000fe4000bf66270 */
[----:B------:R-:W-:Y:S01]  /*54d0*/  UISETP.NE.AND.EX UP5, UPT, UR49, URZ, UPT, UP0 ;  /* 0x000000ff3100728c */ /* 0x000fe2000bfa5300 */
[----:B------:R-:W3:Y:S01]  /*54e0*/  F2I.FTZ.U32.TRUNC.NTZ R2, R2 ;  /* 0x0000000200027305 */ /* 0x000ee2000021f000 */
[----:B------:R-:W-:Y:S01]  /*54f0*/  UMOV UR60, UR13 ;  /* 0x0000000d003c7c82 */ /* 0x000fe20008000000 */
[----:B------:R-:W-:Y:S01]  /*5500*/  UMOV UR55, UR15 ;  /* 0x0000000f00377c82 */ /* 0x000fe20008000000 */
[----:B-1----:R-:W-:Y:S02]  /*5510*/  UISETP.NE.AND UP3, UPT, UR31, 0x1, UPT ;  /* 0x000000011f00788c */ /* 0x002fe4000bf65270 */
[----:B------:R-:W-:Y:S01]  /*5520*/  UISETP.NE.AND UP0, UPT, UR58, 0x1, UPT ;  /* 0x000000013a00788c */ /* 0x000fe2000bf05270 */
[----:B--2---:R-:W-:Y:S01]  /*5530*/  R2UR UR7, R0 ;  /* 0x00000000000772ca */ /* 0x004fe200000e0000 */
[----:B------:R-:W-:Y:S01]  /*5540*/  UPLOP3.LUT UP2, UPT, UPT, UPT, UPT, 0x40, 0x4 ;  /* 0x000000000004789c */ /* 0x000fe20003f4e870 */
[----:B------:R-:W-:Y:S01]  /*5550*/  IABS R0, R3 ;  /* 0x0000000300007213 */ /* 0x000fe20000000000 */
[----:B------:R-:W1:Y:S04]  /*5560*/  LDCU.64 UR40, c[0x0][0xc28] ;  /* 0x00018500ff2877ac */ /* 0x000e680008000a00 */
[----:B------:R-:W-:Y:S01]  /*5570*/  IMAD.MOV R0, RZ, RZ, -R0 ;  /* 0x000000ffff007224 */ /* 0x000fe200078e0a00 */
[----:B---3--:R-:W-:Y:S01]  /*5580*/  R2UR UR9, R2 ;  /* 0x00000000020972ca */ /* 0x008fe200000e0000 */
[----:B------:R-:W-:Y:S01]  /*5590*/  IMAD.MOV.U32 R2, RZ, RZ, 0x2000 ;  /* 0x00002000ff027424 */ /* 0x000fe200078e00ff */
[----:B------:R-:W-:-:S02]  /*55a0*/  UPRMT UR61, URZ, 0x654, UR61 ;  /* 0x00000654ff3d7896 */ /* 0x000fc4000800003d */
[----:B------:R-:W-:Y:S01]  /*55b0*/  R2UR UR62, R0 ;  /* 0x00000000003e72ca */ /* 0x000fe200000e0000 */
[----:B------:R-:W-:Y:S02]  /*55c0*/  UIADD3 UR5, UPT, UPT, URZ, -UR7, URZ ;  /* 0x80000007ff057290 */ /* 0x000fe4000fffe0ff */
[----:B------:R-:W-:Y:S02]  /*55d0*/  USHF.R.U32.HI UR60, URZ, UR57, UR60 ;  /* 0x00000039ff3c7299 */ /* 0x000fe4000801163c */
[----:B------:R-:W-:Y:S02]  /*55e0*/  UIMAD UR5, UR5, UR43, URZ ;  /* 0x0000002b050572a4 */ /* 0x000fe4000f8e02ff */
[----:B------:R-:W-:Y:S02]  /*55f0*/  USHF.R.U32.HI UR55, URZ, UR70, UR55 ;  /* 0x00000046ff377299 */ /* 0x000fe40008011637 */
[----:B------:R-:W-:Y:S02]  /*5600*/  UIADD3 UR6, UPT, UPT, URZ, -UR9, URZ ;  /* 0x80000009ff067290 */ /* 0x000fe4000fffe0ff */
[----:B----4-:R-:W-:-:S02]  /*5610*/  UISETP.NE.AND UP4, UPT, UR4, 0x1, UPT ;  /* 0x000000010400788c */ /* 0x010fc4000bf85270 */
[----:B------:R-:W-:Y:S02]  /*5620*/  UIMAD UR10, UR6, UR44, URZ ;  /* 0x0000002c060a72a4 */ /* 0x000fe4000f8e02ff */
[----:B------:R-:W-:Y:S01]  /*5630*/  UISETP.NE.AND UP3, UPT, UR68, URZ, UPT ;  /* 0x000000ff4400728c */ /* 0x000fe2000bf65270 */
[----:B------:R-:W-:Y:S01]  /*5640*/  UMOV UR6, URZ ;  /* 0x000000ff00067c82 */ /* 0x000fe20008000000 */
[----:B------:R-:W-:Y:S02]  /*5650*/  UIMAD.WIDE.U32 UR8, UR9, UR10, UR8 ;  /* 0x0000000a090872a5 */ /* 0x000fe4000f8e0008 */
[----:B------:R-:W-:Y:S02]  /*5660*/  UIMAD.WIDE.U32 UR6, UR7, UR5, UR6 ;  /* 0x00000005070672a5 */ /* 0x000fe4000f8e0006 */
[----:B------:R-:W-:Y:S02]  /*5670*/  UISETP.NE.AND UP0, UPT, UR47, URZ, UPT ;  /* 0x000000ff2f00728c */ /* 0x000fe4000bf05270 */
[----:B------:R-:W-:Y:S01]  /*5680*/  UISETP.NE.AND UP6, UPT, UR45, URZ, UPT ;  /* 0x000000ff2d00728c */ /* 0x000fe2000bfc5270 */
[----:B------:R-:W-:-:S02]  /*5690*/  UMOV UR54, UR9 ;  /* 0x0000000900367c82 */ /* 0x000fc40008000000 */
[----:B-1----:R-:W-:-:S08]  /*56a0*/  UMOV UR53, UR7 ;  /* 0x0000000700357c82 */ /* 0x002fd00008000000 */
.L_x_98:
[----:B------:R-:W-:Y:S04]  /*56b0*/  SHF.L.U32 R3, R9, 0x1f, RZ ;  /* 0x0000001f09037819 */ /* 0x000fe800000006ff */
[----:B------:R-:W1:Y:S02]  /*56c0*/  SYNCS.PHASECHK.TRANS64.TRYWAIT P0, [UR42+0x110], R3 ;  /* 0x00011003ff0075a7 */ /* 0x000e64000800112a */
[----:B-12---:R-:W-:Y:S05]  /*56d0*/  @!P0 BRA `(.L_x_88) ;  /* 0x0000005c00888947 */ /* 0x006fea0003800000 */
.L_x_193:
[----:B------:R-:W2:Y:S01]  /*56e0*/  LDS.128 R4, [UR42+0x150] ;  /* 0x0001502aff047984 */ /* 0x000ea20008000c00 */
[----:B------:R-:W-:Y:S01]  /*56f0*/  UISETP.GE.AND UP0, UPT, UR39, 0x1, UPT ;  /* 0x000000012700788c */ /* 0x000fe2000bf06270 */
[----:B------:R-:W-:Y:S01]  /*5700*/  @!PT LDS RZ, [RZ] ;  /* 0x00000000fffff984 */ /* 0x000fe20000000800 */
[----:B------:R-:W-:Y:S01]  /*5710*/  @!PT LDS RZ, [RZ] ;  /* 0x00000000fffff984 */ /* 0x000fe20000000800 */
[----:B------:R-:W-:Y:S01]  /*5720*/  @!PT LDS RZ, [RZ] ;  /* 0x00000000fffff984 */ /* 0x000fe20000000800 */
[----:B------:R-:W-:Y:S01]  /*5730*/  @!PT LDS RZ, [RZ] ;  /* 0x00000000fffff984 */ /* 0x000fe20000000800 */
[----:B------:R3:W-:Y:S06]  /*5740*/  MEMBAR.ALL.CTA ;  /* 0x0000000000007992 */ /* 0x0007ec0000008000 */
[----:B---3--:R-:W3:Y:S02]  /*5750*/  FENCE.VIEW.ASYNC.S ;  /* 0x00000000000073c6 */ /* 0x008ee40000000000 */
[----:B---3--:R-:W-:Y:S01]  /*5760*/  SYNCS.ARRIVE.TRANS64.RED.A1T0 RZ, [UR61], RZ ;  /* 0x000000ffffff79a7 */ /* 0x008fe2000810043d */
[----:B--2---:R-:W-:Y:S11]  /*5770*/  LOP3.LUT P0, RZ, R6, 0x1, RZ, 0xc0, !PT ;  /* 0x0000000106ff7812 */ /* 0x004ff6000780c0ff */
[----:B------:R-:W-:Y:S02]  /*5780*/  @!UPT UIADD3 URZ, UPT, UPT, URZ, URZ, URZ ;  /* 0x000000fffffff290 */ /* 0x000fe4000fffe0ff */
[----:B------:R-:W-:Y:S01]  /*5790*/  VOTEU.ANY UP3, P0 ;  /* 0x0000000000ff7886 */ /* 0x000fe20000060100 */
[----:B------:R-:W-:Y:S11]  /*57a0*/  PLOP3.LUT P0, PT, PT, PT, UP3, 0x80, 0x8 ;  /* 0x000000000008781c */ /* 0x000ff60003f0f038 */
[----:B------:R-:W-:Y:S02]  /*57b0*/  @!UPT UIADD3 URZ, UPT, UPT, URZ, URZ, URZ ;  /* 0x000000fffffff290 */ /* 0x000fe4000fffe0ff */
[----:B-1----:R-:W-:Y:S02]  /*57c0*/  @P0 MOV R3, R4 ;  /* 0x0000000400030202 */ /* 0x002fe40000000f00 */
[----:B------:R-:W-:Y:S02]  /*57d0*/  @P0 LOP3.LUT R0, R5, 0xffff, RZ, 0xc0, !PT ;  /* 0x0000ffff05000812 */ /* 0x000fe400078ec0ff */
[----:B------:R-:W-:Y:S02]  /*57e0*/  @P0 R2UR UR5, R3 ;  /* 0x00000000030502ca */ /* 0x000fe400000e0000 */
[----:B------:R-:W-:Y:S11]  /*57f0*/  @P0 R2UR UR4, R0 ;  /* 0x00000000000402ca */ /* 0x000ff600000e0000 */
[----:B------:R-:W-:Y:S02]  /*5800*/  @UP3 UMOV UR23, UR5 ;  /* 0x0000000500173c82 */ /* 0x000fe40008000000 */
[----:B------:R-:W-:Y:S01]  /*5810*/  @UP3 UMOV UR15, UR4 ;  /* 0x00000004000f3c82 */ /* 0x000fe20008000000 */
[----:B------:R-:W-:Y:S05]  /*5820*/  BRA.U !UP0, `(.L_x_89) ;  /* 0x0000000108c07547 */ /* 0x000fea000b800000 */
[----:B------:R-:W-:Y:S02]  /*5830*/  UIMAD.WIDE.U32 UR8, UR15, UR59, URZ ;  /* 0x0000003b0f0872a5 */ /* 0x000fe4000f8e00ff */
[----:B------:R-:W-:Y:S02]  /*5840*/  UP2UR UR14, UPR, URZ, 0x4 ;  /* 0x00000004ff0e7883 */ /* 0x000fe40008000000 */
[----:B------:R-:W-:Y:S02]  /*5850*/  UISETP.NE.AND UP2, UPT, UR58, 0x1, UPT ;  /* 0x000000013a00788c */ /* 0x000fe4000bf45270 */
[----:B------:R-:W-:Y:S02]  /*5860*/  UIMAD.WIDE.U32 UR10, UR23, UR56, URZ ;  /* 0x00000038170a72a5 */ /* 0x000fe4000f8e00ff */
[----:B------:R-:W-:Y:S02]  /*5870*/  USEL UR4, UR50, UR55, !UP2 ;  /* 0x0000003732047287 */ /* 0x000fe4000d000000 */
[----:B------:R-:W-:Y:S02]  /*5880*/  UISETP.NE.AND UP0, UPT, UR31, 0x1, UPT ;  /* 0x000000011f00788c */ /* 0x000fe4000bf05270 */
[----:B------:R-:W-:Y:S02]  /*5890*/  UP2UR UR18, UPR, URZ, 0x2 ;  /* 0x00000002ff127883 */ /* 0x000fe40008000000 */
[----:B------:R-:W-:Y:S02]  /*58a0*/  UISETP.NE.AND UP1, UPT, UR39, 0x1, UPT ;  /* 0x000000012700788c */ /* 0x000fe4000bf25270 */
[----:B------:R-:W-:Y:S02]  /*58b0*/  UIMAD.WIDE.U32 UR12, UR4, UR40, URZ ;  /* 0x00000028040c72a5 */ /* 0x000fe4000f8e00ff */
[----:B------:R-:W-:Y:S01]  /*58c0*/  USEL UR7, UR51, UR60, !UP0 ;  /* 0x0000003c33077287 */ /* 0x000fe2000c000000 */
[----:B------:R-:W-:Y:S02]  /*58d0*/  UMOV UR5, UR9 ;  /* 0x0000000900057c82 */ /* 0x000fe40008000000 */
[----:B------:R-:W-:Y:S02]  /*58e0*/  USHF.R.U32.HI UR6, URZ, UR70, UR5 ;  /* 0x00000046ff067299 */ /* 0x000fe40008011605 */
[----:B------:R-:W-:Y:S02]  /*58f0*/  UIMAD.WIDE.U32 UR16, UR7, UR40, URZ ;  /* 0x00000028071072a5 */ /* 0x000fe4000f8e00ff */
[----:B------:R-:W-:Y:S02]  /*5900*/  USEL UR6, UR15, UR6, !UP2 ;  /* 0x000000060f067287 */ /* 0x000fe4000d000000 */
[----:B------:R-:W-:Y:S01]  /*5910*/  UISETP.NE.AND UP2, UPT, UR14, URZ, UPT ;  /* 0x000000ff0e00728c */ /* 0x000fe2000bf45270 */
[----:B------:R-:W-:Y:S01]  /*5920*/  UMOV UR5, UR11 ;  /* 0x0000000b00057c82 */ /* 0x000fe20008000000 */
[----:B------:R-:W-:Y:S02]  /*5930*/  UIMAD.WIDE.U32 UR10, UR6, UR40, URZ ;  /* 0x00000028060a72a5 */ /* 0x000fe4000f8e00ff */
[----:B------:R-:W-:Y:S03]  /*5940*/  USHF.R.U32.HI UR8, URZ, UR57, UR5 ;  /* 0x00000039ff087299 */ /* 0x000fe60008011605 */
[----:B------:R-:W-:Y:S02]  /*5950*/  UMOV UR5, UR13 ;  /* 0x0000000d00057c82 */ /* 0x000fe40008000000 */
[----:B------:R-:W-:Y:S03]  /*5960*/  @UP1 USHF.R.U32.HI UR4, URZ, UR41, UR5 ;  /* 0x00000029ff041299 */ /* 0x000fe60008011605 */
[----:B------:R-:W-:Y:S01]  /*5970*/  UMOV UR5, UR17 ;  /* 0x0000001100057c82 */ /* 0x000fe20008000000 */
[----:B------:R-:W-:Y:S02]  /*5980*/  UIMAD UR4, UR39, UR4, URZ ;  /* 0x00000004270472a4 */ /* 0x000fe4000f8e02ff */
[----:B------:R-:W-:Y:S02]  /*5990*/  @UP1 USHF.R.U32.HI UR7, URZ, UR41, UR5 ;  /* 0x00000029ff071299 */ /* 0x000fe40008011605 */
[----:B------:R-:W-:Y:S02]  /*59a0*/  USEL UR5, UR23, UR8, !UP0 ;  /* 0x0000000817057287 */ /* 0x000fe4000c000000 */
[----:B------:R-:W-:Y:S02]  /*59b0*/  UIMAD UR8, UR39, UR7, URZ ;  /* 0x00000007270872a4 */ /* 0x000fe4000f8e02ff */
[----:B------:R-:W-:Y:S03]  /*59c0*/  UISETP.GE.AND UP0, UPT, UR6, UR4, UPT ;  /* 0x000000040600728c */ /* 0x000fe6000bf06270 */
[----:B------:R-:W-:Y:S01]  /*59d0*/  UMOV UR4, UR11 ;  /* 0x0000000b00047c82 */ /* 0x000fe20008000000 */
[----:B------:R-:W-:Y:S02]  /*59e0*/  UISETP.GE.OR UP0, UPT, UR5, UR8, UP0 ;  /* 0x000000080500728c */ /* 0x000fe40008706670 */
[----:B------:R-:W-:Y:S02]  /*59f0*/  USHF.R.U32.HI UR4, URZ, UR41, UR4 ;  /* 0x00000029ff047299 */ /* 0x000fe40008011604 */
[----:B------:R-:W-:Y:S02]  /*5a00*/  UIMAD.WIDE.U32 UR8, UR5, UR40, URZ ;  /* 0x00000028050872a5 */ /* 0x000fe4000f8e00ff */
[----:B------:R-:W-:Y:S04]  /*5a10*/  USEL UR10, UR6, UR4, !UP1 ;  /* 0x00000004060a7287 */ /* 0x000fe8000c800000 */
[----:B------:R-:W-:Y:S01]  /*5a20*/  UIADD3 UR11, UPT, UPT, -UR10, URZ, URZ ;  /* 0x000000ff0a0b7290 */ /* 0x000fe2000fffe1ff */
[----:B------:R-:W-:Y:S02]  /*5a30*/  @!UP0 UMOV UR4, UR9 ;  /* 0x0000000900048c82 */ /* 0x000fe40008000000 */
[----:B------:R-:W-:Y:S02]  /*5a40*/  @!UP0 USHF.R.U32.HI UR4, URZ, UR41, UR4 ;  /* 0x00000029ff048299 */ /* 0x000fe40008011604 */
[----:B------:R-:W-:Y:S02]  /*5a50*/  UIMAD UR8, UR39, UR11, UR6 ;  /* 0x0000000b270872a4 */ /* 0x000fe4000f8e0206 */
[----:B------:R-:W-:Y:S02]  /*5a60*/  @!UP0 USEL UR4, UR5, UR4, !UP1 ;  /* 0x0000000405048287 */ /* 0x000fe4000c800000 */
[----:B------:R-:W-:Y:S02]  /*5a70*/  UISETP.NE.AND UP1, UPT, UR18, URZ, UPT ;  /* 0x000000ff1200728c */ /* 0x000fe4000bf25270 */
[----:B------:R-:W-:Y:S02]  /*5a80*/  @!UP0 UIMAD UR7, UR7, UR8, UR4 ;  /* 0x00000008070782a4 */ /* 0x000fe4000f8e0204 */
[----:B------:R-:W-:Y:S02]  /*5a90*/  @!UP0 UIADD3 UR9, UPT, UPT, UR10, -UR4, URZ ;  /* 0x800000040a098290 */ /* 0x000fe4000fffe0ff */
[----:B------:R-:W-:Y:S02]  /*5aa0*/  UIADD3 UR8, UPT, UPT, -UR6, URZ, URZ ;  /* 0x000000ff06087290 */ /* 0x000fe4000fffe1ff */
[----:B------:R-:W-:Y:S02]  /*5ab0*/  UIADD3 UR4, UPT, UPT, -UR5, URZ, URZ ;  /* 0x000000ff05047290 */ /* 0x000fe4000fffe1ff */
[----:B------:R-:W-:Y:S03]  /*5ac0*/  @!UP0 UIMAD UR6, UR9, UR39, UR5 ;  /* 0x00000027090682a4 */ /* 0x000fe6000f8e0205 */
[----:B------:R-:W-:Y:S01]  /*5ad0*/  @!UP0 UMOV UR5, UR7 ;  /* 0x0000000700058c82 */ /* 0x000fe20008000000 */
[----:B------:R-:W-:Y:S02]  /*5ae0*/  UIMAD UR7, UR31, UR4, UR23 ;  /* 0x000000041f0772a4 */ /* 0x000fe4000f8e0217 */
[----:B------:R-:W-:Y:S02]  /*5af0*/  UIMAD UR4, UR58, UR8, UR15 ;  /* 0x000000083a0472a4 */ /* 0x000fe4000f8e020f */
[----:B------:R-:W-:Y:S02]  /*5b00*/  UIMAD UR23, UR5, UR31, UR7 ;  /* 0x0000001f051772a4 */ /* 0x000fe4000f8e0207 */
[----:B------:R-:W-:Y:S11]  /*5b10*/  UIMAD UR15, UR6, UR58, UR4 ;  /* 0x0000003a060f72a4 */ /* 0x000ff6000f8e0204 */
[----:B------:R-:W-:Y:S01]  /*5b20*/  @!UPT UIADD3 URZ, UPT, UPT, URZ, URZ, URZ ;  /* 0x000000fffffff290 */ /* 0x000fe2000fffe0ff */
.L_x_89:
[----:B------:R-:W1:Y:S01]  /*5b30*/  @!UP4 LDCU.128 UR8, c[0x0][0xc10] ;  /* 0x00018200ff08c7ac */ /* 0x000e620008000c00 */
[----:B------:R-:W-:Y:S04]  /*5b40*/  MOV R0, UR19 ;  /* 0x0000001300007c02 */ /* 0x000fe80008000f00 */
[----:B------:R-:W-:Y:S01]  /*5b50*/  IABS R0, R0 ;  /* 0x0000000000007213 */ /* 0x000fe20000000000 */
[----:B------:R-:W2:Y:S01]  /*5b60*/  @!UP4 LDCU UR5, c[0x0][0xc0c] ;  /* 0x00018180ff05c7ac */ /* 0x000ea20008000800 */
[----:B-1----:R-:W-:Y:S07]  /*5b70*/  UIMAD.WIDE.U32 UR6, UR23, UR8, URZ ;  /* 0x00000008170672a5 */ /* 0x002fee000f8e00ff */
[----:B------:R-:W-:Y:S01]  /*5b80*/  @!UP4 UMOV UR4, UR7 ;  /* 0x000000070004cc82 */ /* 0x000fe20008000000 */
[----:B--2---:R-:W-:Y:S02]  /*5b90*/  @!UP4 UISETP.NE.AND UP0, UPT, UR5, 0x1, UPT ;  /* 0x000000010500c88c */ /* 0x004fe4000bf05270 */
[----:B------:R-:W-:Y:S02]  /*5ba0*/  @!UP4 USHF.R.U32.HI UR4, URZ, UR9, UR4 ;  /* 0x00000009ff04c299 */ /* 0x000fe40008011604 */
[----:B------:R-:W-:Y:S02]  /*5bb0*/  UIMAD.WIDE.U32 UR6, UR15, UR11, URZ ;  /* 0x0000000b0f0672a5 */ /* 0x000fe4000f8e00ff */
[----:B------:R-:W-:Y:S02]  /*5bc0*/  @!UP4 USEL UR8, UR23, UR4, !UP0 ;  /* 0x000000041708c287 */ /* 0x000fe4000c000000 */
[----:B------:R-:W-:Y:S03]  /*5bd0*/  @!UP4 UISETP.NE.AND UP0, UPT, UR10, 0x1, UPT ;  /* 0x000000010a00c88c */ /* 0x000fe6000bf05270 */
[----:B------:R-:W-:Y:S02]  /*5be0*/  @!UP4 UMOV UR6, UR7 ;  /* 0x000000070006cc82 */ /* 0x000fe40008000000 */
[----:B------:R-:W1:Y:S02]  /*5bf0*/  @!UP4 LDCU UR4, c[0x0][0xc20] ;  /* 0x00018400ff04c7ac */ /* 0x000e640008000800 */
[----:B-1----:R-:W-:Y:S04]  /*5c00*/  @!UP4 USHF.R.U32.HI UR6, URZ, UR4, UR6 ;  /* 0x00000004ff06c299 */ /* 0x002fe80008011606 */
[----:B------:R-:W-:Y:S04]  /*5c10*/  @!UP4 USEL UR6, UR15, UR6, !UP0 ;  /* 0x000000060f06c287 */ /* 0x000fe8000c000000 */
[----:B------:R-:W-:Y:S02]  /*5c20*/  @!UP4 UIADD3 UR4, UPT, UPT, -UR8, UR6, URZ ;  /* 0x000000060804c290 */ /* 0x000fe4000fffe1ff */
[----:B------:R-:W-:Y:S02]  /*5c30*/  @!UP4 UIADD3 UR6, UPT, UPT, UR8, -UR6, URZ ;  /* 0x800000060806c290 */ /* 0x000fe4000fffe0ff */
[----:B------:R-:W-:Y:S02]  /*5c40*/  @!UP4 UIMAD UR23, UR4, UR5, UR23 ;  /* 0x000000050417c2a4 */ /* 0x000fe4000f8e0217 */
[----:B------:R-:W-:Y:S01]  /*5c50*/  @!UP4 UIMAD UR15, UR6, UR10, UR15 ;  /* 0x0000000a060fc2a4 */ /* 0x000fe2000f8e020f */
[----:B------:R-:W-:Y:S11]  /*5c60*/  BRA.U UP2, `(.L_x_90) ;  /* 0x0000000102107547 */ /* 0x000ff6000b800000 */
[----:B------:R-:W-:Y:S04]  /*5c70*/  MOV R8, UR69 ;  /* 0x0000004500087c02 */ /* 0x000fe80008000f00 */
[----:B------:R-:W-:Y:S04]  /*5c80*/  SHF.L.U32 R8, R8, 0x1f, RZ ;  /* 0x0000001f08087819 */ /* 0x000fe800000006ff */
[----:B------:R-:W1:Y:S02]  /*5c90*/  SYNCS.PHASECHK.TRANS64.TRYWAIT P1, [UR42+0x108], R8 ;  /* 0x00010808ff0075a7 */ /* 0x000e64000802112a */
[----:B-1----:R-:W-:Y:S05]  /*5ca0*/  @!P1 BRA `(.L_x_91) ;  /* 0x00000058002c9947 */ /* 0x002fea0003800000 */
.L_x_90:
[----:B------:R-:W-:Y:S01]  /*5cb0*/  UISETP.NE.AND UP2, UPT, UR68, URZ, UPT ;  /* 0x000000ff4400728c */ /* 0x000fe2000bf45270 */
[----:B------:R-:W-:Y:S01]  /*5cc0*/  R2UR UR4, R0 ;  /* 0x00000000000472ca */ /* 0x000fe200000e0000 */
[----:B------:R-:W-:Y:S01]  /*5cd0*/  USHF.L.U32 UR11, UR20, 0x6, URZ ;  /* 0x00000006140b7899 */ /* 0x000fe200080006ff */
[----:B-1----:R-:W-:Y:S05]  /*5ce0*/  IMAD.U32 R8, RZ, RZ, UR47 ;  /* 0x0000002fff087e24 */ /* 0x002fea000f8e00ff */
[----:B------:R-:W-:Y:S04]  /*5cf0*/  IABS R8, R8 ;  /* 0x0000000800087213 */ /* 0x000fe80000000000 */
[----:B------:R-:W1:Y:S02]  /*5d00*/  I2F.RP R12, R8 ;  /* 0x00000008000c7306 */ /* 0x000e640000209400 */
[----:B------:R-:W-:Y:S07]  /*5d10*/  UIMAD.WIDE.U32 UR6, UR54, UR4, URZ ;  /* 0x00000004360672a5 */ /* 0x000fee000f8e00ff */
[----:B------:R-:W-:Y:S02]  /*5d20*/  UMOV UR12, UR7 ;  /* 0x00000007000c7c82 */ /* 0x000fe40008000000 */
[----:B------:R-:W-:Y:S04]  /*5d30*/  UIMAD UR4, UR12, UR62, UR4 ;  /* 0x0000003e0c0472a4 */ /* 0x000fe8000f8e0204 */
[----:B------:R-:W-:Y:S01]  /*5d40*/  UISETP.GT.U32.AND UP0, UPT, UR44, UR4, UPT ;  /* 0x000000042c00728c */ /* 0x000fe2000bf04070 */
[----:B-1----:R-:W1:Y:S10]  /*5d50*/  MUFU.RCP R12, R12 ;  /* 0x0000000c000c7308 */ /* 0x002e740000001000 */
[----:B------:R-:W-:Y:S02]  /*5d60*/  @!UP0 UIADD3 UR4, UPT, UPT, UR4, -UR44, URZ ;  /* 0x8000002c04048290 */ /* 0x000fe4000fffe0ff */
[----:B------:R-:W-:Y:S02]  /*5d70*/  @!UP0 UIADD3 UR12, UPT, UPT, UR12, 0x1, URZ ;  /* 0x000000010c0c8890 */ /* 0x000fe4000fffe0ff */
[----:B------:R-:W-:Y:S02]  /*5d80*/  UISETP.GE.U32.AND UP0, UPT, UR4, UR44, UPT ;  /* 0x0000002c0400728c */ /* 0x000fe4000bf06070 */
[----:B------:R-:W-:Y:S01]  /*5d90*/  ULOP3.LUT UR4, UR19, UR45, URZ, 0x3c, !UPT ;  /* 0x0000002d13047292 */ /* 0x000fe2000f8e3cff */
[----:B-1----:R-:W-:Y:S04]  /*5da0*/  VIADD R12, R12, 0xffffffe ;  /* 0x0ffffffe0c0c7836 */ /* 0x002fe80000000000 */
[----:B------:R-:W1:Y:S04]  /*5db0*/  F2I.FTZ.U32.TRUNC.NTZ R13, R12 ;  /* 0x0000000c000d7305 */ /* 0x000e68000021f000 */
[----:B------:R-:W-:Y:S02]  /*5dc0*/  @UP0 UIADD3 UR12, UPT, UPT, UR12, 0x1, URZ ;  /* 0x000000010c0c0890 */ /* 0x000fe4000fffe0ff */
[----:B------:R-:W-:Y:S01]  /*5dd0*/  UISETP.GE.AND UP0, UPT, UR4, URZ, UPT ;  /* 0x000000ff0400728c */ /* 0x000fe2000bf06270 */
[----:B-1----:R-:W-:Y:S01]  /*5de0*/  IADD3 R3, PT, PT, RZ, -R13, RZ ;  /* 0x8000000dff037210 */ /* 0x002fe20007ffe0ff */
[----:B------:R-:W-:Y:S09]  /*5df0*/  IMAD.MOV.U32 R12, RZ, RZ, RZ ;  /* 0x000000ffff0c7224 */ /* 0x000ff200078e00ff */
[----:B------:R-:W-:Y:S02]  /*5e00*/  @!UP0 UIADD3 UR12, UPT, UPT, -UR12, URZ, URZ ;  /* 0x000000ff0c0c8290 */ /* 0x000fe4000fffe1ff */
[----:B------:R-:W-:Y:S01]  /*5e10*/  @!UP6 ULOP3.LUT UR12, URZ, UR45, URZ, 0x33, !UPT ;  /* 0x0000002dff0ce292 */ /* 0x000fe2000f8e33ff */
[----:B------:R-:W-:Y:S04]  /*5e20*/  IMAD R3, R3, R8, RZ ;  /* 0x0000000803037224 */ /* 0x000fe800078e02ff */
[----:B------:R-:W-:Y:S04]  /*5e30*/  IMAD.HI.U32 R13, R13, R3, R12 ;  /* 0x000000030d0d7227 */ /* 0x000fe800078e000c */
[----:B------:R-:W-:Y:S05]  /*5e40*/  IMAD.U32 R0, RZ, RZ, UR12 ;  /* 0x0000000cff007e24 */ /* 0x000fea000f8e00ff */
[----:B------:R-:W-:Y:S04]  /*5e50*/  IABS R0, R0 ;  /* 0x0000000000007213 */ /* 0x000fe80000000000 */
[----:B------:R-:W-:Y:S11]  /*5e60*/  R2UR UR4, R0 ;  /* 0x00000000000472ca */ /* 0x000ff600000e0000 */
[----:B------:R-:W-:Y:S02]  /*5e70*/  @!UPT UIADD3 URZ, UPT, UPT, URZ, URZ, URZ ;  /* 0x000000fffffff290 */ /* 0x000fe4000fffe0ff */
[----:B------:R-:W-:Y:S07]  /*5e80*/  UIMAD.WIDE.U32 UR6, UR53, UR4, URZ ;  /* 0x00000004350672a5 */ /* 0x000fee000f8e00ff */
[----:B------:R-:W-:Y:S02]  /*5e90*/  UMOV UR13, UR7 ;  /* 0x00000007000d7c82 */ /* 0x000fe40008000000 */
[----:B------:R-:W-:Y:S04]  /*5ea0*/  UIADD3 UR5, UPT, UPT, -UR13, URZ, URZ ;  /* 0x000000ff0d057290 */ /* 0x000fe8000fffe1ff */
[----:B------:R-:W-:Y:S04]  /*5eb0*/  UIMAD UR4, UR43, UR5, UR4 ;  /* 0x000000052b0472a4 */ /* 0x000fe8000f8e0204 */
[----:B------:R-:W-:Y:S11]  /*5ec0*/  UISETP.GT.U32.AND UP0, UPT, UR43, UR4, UPT ;  /* 0x000000042b00728c */ /* 0x000ff6000bf04070 */
[----:B------:R-:W-:Y:S02]  /*5ed0*/  @!UP0 UIADD3 UR4, UPT, UPT, UR4, -UR43, URZ ;  /* 0x8000002b04048290 */ /* 0x000fe4000fffe0ff */
[----:B------:R-:W-:Y:S02]  /*5ee0*/  @!UP0 UIADD3 UR13, UPT, UPT, UR13, 0x1, URZ ;  /* 0x000000010d0d8890 */ /* 0x000fe4000fffe0ff */
[----:B------:R-:W-:Y:S02]  /*5ef0*/  UISETP.GE.U32.AND UP0, UPT, UR4, UR43, UPT ;  /* 0x0000002b0400728c */ /* 0x000fe4000bf06070 */
[----:B------:R-:W-:Y:S09]  /*5f00*/  ULOP3.LUT UR4, UR12, UR68, URZ, 0x3c, !UPT ;  /* 0x000000440c047292 */ /* 0x000ff2000f8e3cff */
[----:B------:R-:W-:Y:S02]  /*5f10*/  @UP0 UIADD3 UR13, UPT, UPT, UR13, 0x1, URZ ;  /* 0x000000010d0d0890 */ /* 0x000fe4000fffe0ff */
[----:B------:R-:W-:Y:S11]  /*5f20*/  UISETP.GE.AND UP0, UPT, UR4, URZ, UPT ;  /* 0x000000ff0400728c */ /* 0x000ff6000bf06270 */
[----:B------:R-:W-:Y:S02]  /*5f30*/  @!UP0 UIADD3 UR13, UPT, UPT, -UR13, URZ, URZ ;  /* 0x000000ff0d0d8290 */ /* 0x000fe4000fffe1ff */
[----:B------:R-:W-:Y:S02]  /*5f40*/  @!UP2 ULOP3.LUT UR13, URZ, UR68, URZ, 0x33, !UPT ;  /* 0x00000044ff0da292 */ /* 0x000fe4000f8e33ff */
[----:B------:R-:W-:Y:S02]  /*5f50*/  UISETP.NE.AND UP2, UPT, UR47, URZ, UPT ;  /* 0x000000ff2f00728c */ /* 0x000fe4000bf45270 */
[----:B------:R-:W-:Y:S02]  /*5f60*/  ULOP3.LUT UR4, UR13, UR47, URZ, 0x3c, !UPT ;  /* 0x0000002f0d047292 */ /* 0x000fe4000f8e3cff */
[----:B------:R-:W-:Y:S01]  /*5f70*/  UIADD3 UR5, UPT, UPT, -UR13, URZ, URZ ;  /* 0x000000ff0d057290 */ /* 0x000fe2000fffe1ff */
[----:B------:R-:W-:Y:S01]  /*5f80*/  IMAD.U32 R0, RZ, RZ, UR13 ;  /* 0x0000000dff007e24 */ /* 0x000fe2000f8e00ff */
[----:B------:R-:W-:Y:S02]  /*5f90*/  UISETP.GE.AND UP0, UPT, UR4, URZ, UPT ;  /* 0x000000ff0400728c */ /* 0x000fe4000bf06270 */
[----:B------:R-:W-:Y:S02]  /*5fa0*/  UIADD3 UR4, UPT, UPT, -UR12, URZ, URZ ;  /* 0x000000ff0c047290 */ /* 0x000fe4000fffe1ff */
[----:B------:R-:W-:Y:S01]  /*5fb0*/  IABS R0, R0 ;  /* 0x0000000000007213 */ /* 0x000fe20000000000 */
[----:B------:R-:W-:Y:S02]  /*5fc0*/  UIMAD UR12, UR68, UR5, UR12 ;  /* 0x00000005440c72a4 */ /* 0x000fe4000f8e020c */
[----:B------:R-:W-:Y:S02]  /*5fd0*/  UIMAD UR4, UR45, UR4, UR19 ;  /* 0x000000042d0472a4 */ /* 0x000fe4000f8e0213 */
[----:B------:R-:W-:Y:S02]  /*5fe0*/  IMAD.HI.U32 R13, R13, R0, RZ ;  /* 0x000000000d0d7227 */ /* 0x000fe400078e00ff */
[----:B------:R-:W-:Y:S03]  /*5ff0*/  USHF.L.U32 UR4, UR4, 0x7, URZ ;  /* 0x0000000704047899 */ /* 0x000fe600080006ff */
[C---:B------:R-:W-:Y:S05]  /*6000*/  IADD3 R3, PT, PT, -R13.reuse, RZ, RZ ;  /* 0x000000ff0d037210 */ /* 0x040fea0007ffe1ff */
[C---:B------:R-:W-:Y:S05]  /*6010*/  IMAD R0, R8.reuse, R3, R0 ;  /* 0x0000000308007224 */ /* 0x040fea00078e0200 */
[----:B------:R-:W-:Y:S11]  /*6020*/  ISETP.GT.U32.AND P1, PT, R8, R0, PT ;  /* 0x000000000800720c */ /* 0x000ff60003f24070 */
[----:B------:R-:W-:Y:S02]  /*6030*/  @!UPT UIADD3 URZ, UPT, UPT, URZ, URZ, URZ ;  /* 0x000000fffffff290 */ /* 0x000fe4000fffe0ff */
[----:B------:R-:W-:Y:S02]  /*6040*/  @!P1 IMAD.IADD R0, R0, 0x1, -R8 ;  /* 0x0000000100009824 */ /* 0x000fe400078e0a08 */
[----:B------:R-:W-:Y:S01]  /*6050*/  @!P1 VIADD R13, R13, 0x1 ;  /* 0x000000010d0d9836 */ /* 0x000fe20000000000 */
[----:B------:R-:W-:Y:S02]  /*6060*/  ISETP.NE.U32.AND P1, PT, RZ, UR48, PT ;  /* 0x00000030ff007c0c */ /* 0x000fe4000bf25070 */
[----:B------:R-:W-:Y:S02]  /*6070*/  ISETP.GE.U32.AND P2, PT, R0, R8, PT ;  /* 0x000000080000720c */ /* 0x000fe40003f46070 */
[----:B------:R-:W-:Y:S02]  /*6080*/  ISETP.NE.AND.EX P1, PT, RZ, UR49, PT, P1 ;  /* 0x00000031ff007c0c */ /* 0x000fe4000bf25310 */
[----:B------:R-:W-:Y:S09]  /*6090*/  SHF.L.U32 R8, R10, 0x1f, RZ ;  /* 0x0000001f0a087819 */ /* 0x000ff200000006ff */
[----:B------:R-:W-:Y:S04]  /*60a0*/  @P2 IADD3 R13, PT, PT, R13, 0x1, RZ ;  /* 0x000000010d0d2810 */ /* 0x000fe80007ffe0ff */
[----:B------:R-:W-:Y:S11]  /*60b0*/  R2UR UR14, R13 ;  /* 0x000000000d0e72ca */ /* 0x000ff600000e0000 */
[----:B------:R-:W-:Y:S02]  /*60c0*/  @!UPT UIADD3 URZ, UPT, UPT, URZ, URZ, URZ ;  /* 0x000000fffffff290 */ /* 0x000fe4000fffe0ff */
[----:B------:R-:W-:Y:S02]  /*60d0*/  @!UP0 UIADD3 UR14, UPT, UPT, -UR14, URZ, URZ ;  /* 0x000000ff0e0e8290 */ /* 0x000fe4000fffe1ff */
[----:B------:R-:W-:Y:S04]  /*60e0*/  @!UP2 ULOP3.LUT UR14, URZ, UR47, URZ, 0x33, !UPT ;  /* 0x0000002fff0ea292 */ /* 0x000fe8000f8e33ff */
[----:B------:R-:W-:Y:S04]  /*60f0*/  UIADD3 UR6, UPT, UPT, -UR14, URZ, URZ ;  /* 0x000000ff0e067290 */ /* 0x000fe8000fffe1ff */
[----:B------:R-:W-:Y:S01]  /*6100*/  UIMAD UR13, UR47, UR6, UR13 ;  /* 0x000000062f0d72a4 */ /* 0x000fe2000f8e020d */
[----:B------:R-:W-:Y:S11]  /*6110*/  BRA.U !UP5, `(.L_x_92) ;  /* 0x000000010d387547 */ /* 0x000ff6000b800000 */
[----:B------:R-:W-:Y:S01]  /*6120*/  UISETP.NE.AND UP1, UPT, UR67, URZ, UPT ;  /* 0x000000ff4300728c */ /* 0x000fe2000bf25270 */
[----:B------:R-:W-:Y:S01]  /*6130*/  HFMA2 R0, -RZ, RZ, 0, 5.9604644775390625e-08 ;  /* 0x00000001ff007431 */ /* 0x000fe200000001ff */
[----:B------:R-:W1:Y:S01]  /*6140*/  LDCU.64 UR8, c[0x0][0x358] ;  /* 0x00006b00ff0877ac */ /* 0x000e620008000a00 */
[----:B------:R-:W-:Y:S03]  /*6150*/  IMAD.MOV.U32 R52, RZ, RZ, 0x1 ;  /* 0x00000001ff347424 */ /* 0x000fe600078e00ff */
[----:B------:R-:W-:Y:S05]  /*6160*/  PLOP3.LUT P2, PT, PT, PT, UP1, 0x80, 0x8 ;  /* 0x000000000008781c */ /* 0x000fea0003f4f018 */
[----:B------:R-:W2:Y:S01]  /*6170*/  @UP1 LDCU.64 UR6, c[0x0][0x988] ;  /* 0x00013100ff0617ac */ /* 0x000ea20008000a00 */
[----:B------:R-:W-:Y:S07]  /*6180*/  @UP1 UIMAD UR5, UR52, UR48, URZ ;  /* 0x00000030340512a4 */ /* 0x000fee000f8e02ff */
[----:B------:R-:W-:Y:S01]  /*6190*/  @!P2 PRMT R52, R0, 0x7610, R52 ;  /* 0x000076100034a816 */ /* 0x000fe20000000034 */
[----:B--2---:R-:W-:Y:S03]  /*61a0*/  @UP1 UIMAD.WIDE UR6, UR5, 0x4, UR6 ;  /* 0x00000004050618a5 */ /* 0x004fe6000f8e0206 */
[----:B------:R-:W2:Y:S03]  /*61b0*/  @!UP1 LDCU UR5, c[0x0][0x980] ;  /* 0x00013000ff0597ac */ /* 0x000ea60008000800 */
[----:B------:R-:W-:Y:S01]  /*61c0*/  IMAD.U32 R12, RZ, RZ, UR6 ;  /* 0x00000006ff0c7e24 */ /* 0x000fe2000f8e00ff */
[----:B------:R-:W-:Y:S05]  /*61d0*/  MOV R13, UR7 ;  /* 0x00000007000d7c02 */ /* 0x000fea0008000f00 */
[----:B-1---5:R1:W5:Y:S02]  /*61e0*/  @P2 LDG.E R27, desc[UR8][R12.64] ;  /* 0x000000080c1b2981 */ /* 0x022364000c1e1900 */
[----:B-12---:R-:W-:Y:S07]  /*61f0*/  @!P2 IMAD.U32 R27, RZ, RZ, UR5 ;  /* 0x00000005ff1bae24 */ /* 0x006fee000f8e00ff */
.L_x_92:
[----:B-----5:R-:W-:Y:S01]  /*6200*/  @!P1 FSETP.EQ.AND P3, PT, R27, RZ, PT ;  /* 0x000000ff1b00920b */ /* 0x020fe20003f62000 */
[----:B------:R-:W-:Y:S01]  /*6210*/  @!UPT UIADD3 URZ, UPT, UPT, URZ, URZ, URZ ;  /* 0x000000fffffff290 */ /* 0x000fe2000fffe0ff */
[----:B------:R-:W-:Y:S11]  /*6220*/  @!P1 BRA `(.L_x_93) ;  /* 0x0000000000149947 */ /* 0x000ff60003800000 */
[----:B------:R-:W-:Y:S02]  /*6230*/  LOP3.LUT P1, RZ, R52, 0xff, RZ, 0xc0, !PT ;  /* 0x000000ff34ff7812 */ /* 0x000fe4000782c0ff */
[----:B------:R-:W-:Y:S04]  /*6240*/  PLOP3.LUT P3, PT, PT, PT, UP1, 0x80, 0x8 ;  /* 0x000000000008781c */ /* 0x000fe80003f6f018 */
[----:B------:R-:W-:Y:S07]  /*6250*/  PLOP3.LUT P3, PT, P3, PT, PT, 0x8, 0x80 ;  /* 0x000000000080781c */ /* 0x000fee0001f6e170 */
[----:B------:R-:W-:Y:S11]  /*6260*/  @P1 FSETP.EQ.AND P3, PT, R27, RZ, PT ;  /* 0x000000ff1b00120b */ /* 0x000ff60003f62000 */
[----:B------:R-:W-:Y:S02]  /*6270*/  @!UPT UIADD3 URZ, UPT, UPT, URZ, URZ, URZ ;  /* 0x000000fffffff290 */ /* 0x000fe4000fffe0ff */
.L_x_93:
[----:B------:R-:W1:Y:S01]  /*6280*/  SYNCS.PHASECHK.TRANS64.TRYWAIT P1, [UR42+0xe0], R8 ;  /* 0x0000e008ff0075a7 */ /* 0x000e62000802112a */
[----:B------:R-:W-:Y:S04]  /*6290*/  ELECT P2, URZ, PT ;  /* 0x0000000000ff782f */ /* 0x000fe80003840000 */
[----:B------:R-:W-:Y:S01]  /*62a0*/  PLOP3.LUT P2, PT, P3, P2, PT, 0xf2, 0x2f ;  /* 0x00000000002f781c */ /* 0x000fe20001f45e72 */
[----:B------:R-:W-:Y:S01]  /*62b0*/  @!UPT UIADD3 URZ, UPT, UPT, URZ, URZ, URZ ;  /* 0x000000fffffff290 */ /* 0x000fe2000fffe0ff */
[----:B-1----:R-:W-:Y:S11]  /*62c0*/  @!P1 BRA `(.L_x_94) ;  /* 0x0000005000bc9947 */ /* 0x002ff60003800000 */
.L_x_196:
[----:B------:R-:W-:Y:S01]  /*62d0*/  @!P2 IADD3 R3, P1, PT, R14, 0x680, RZ ;  /* 0x000006800e03a810 */ /* 0x000fe20007f3e0ff */
[----:B------:R-:W-:Y:S01]  /*62e0*/  VOTEU.ALL UP0, P2 ;  /* 0x0000000000ff7886 */ /* 0x000fe20001000000 */
[----:B------:R-:W-:Y:S01]  /*62f0*/  UMOV UR18, 0x0 ;  /* 0x0000000000127882 */ /* 0x000fe20000000000 */
[----:B------:R-:W-:Y:S01]  /*6300*/  UMOV UR19, 0x10000000 ;  /* 0x1000000000137882 */ /* 0x000fe20000000000 */
[----:B------:R-:W-:Y:S01]  /*6310*/  @!P2 R2UR UR6, R3 ;  /* 0x000000000306a2ca */ /* 0x000fe200000e0000 */
[----:B-1----:R-:W-:Y:S01]  /*6320*/  @!P2 IMAD.X R0, RZ, RZ, R15, P1 ;  /* 0x000000ffff00a224 */ /* 0x002fe200008e060f */
[----:B------:R-:W-:Y:S02]  /*6330*/  @!UP0 UIADD3 UR8, UPT, UPT, UR42, 0x200, URZ ;  /* 0x000002002a088890 */ /* 0x000fe4000fffe0ff */
[----:B------:R-:W-:Y:S02]  /*6340*/  @!UP0 UIADD3 UR16, UPT, UPT, UR42, 0x1200, URZ ;  /* 0x000012002a108890 */ /* 0x000fe4000fffe0ff */
[----:B------:R-:W-:Y:S01]  /*6350*/  @!P2 R2UR UR5, R0 ;  /* 0x000000000005a2ca */ /* 0x000fe200000e0000 */
[----:B------:R-:W-:Y:S01]  /*6360*/  @!UP0 UIADD3 UR17, UPT, UPT, UR4, 0x40, URZ ;  /* 0x0000004004118890 */ /* 0x000fe2000fffe0ff */
[----:B------:R-:W-:Y:S01]  /*6370*/  @!P2 IMAD.MOV.U32 R0, RZ, RZ, 0x2000 ;  /* 0x00002000ff00a424 */ /* 0x000fe200078e00ff */
[----:B------:R-:W-:Y:S04]  /*6380*/  VOTEU.ALL UP0, P2 ;  /* 0x0000000000ff7886 */ /* 0x000fe80001000000 */
[----:B------:R-:W-:Y:S01]  /*6390*/  IMAD.U32 R12, RZ, RZ, UR6 ;  /* 0x00000006ff0c7e24 */ /* 0x000fe2000f8e00ff */
[----:B------:R-:W-:Y:S01]  /*63a0*/  @!UP0 UMOV UR9, UR46 ;  /* 0x0000002e00098c82 */ /* 0x000fe20008000000 */
[----:B------:R-:W-:Y:S03]  /*63b0*/  @!UP0 UMOV UR10, UR4 ;  /* 0x00000004000a8c82 */ /* 0x000fe60008000000 */
[----:B------:R-:W-:Y:S01]  /*63c0*/  @!P2 R2UR UR6, R12 ;  /* 0x000000000c06a2ca */ /* 0x000fe200000e0000 */
[----:B------:R-:W-:Y:S05]  /*63d0*/  IMAD.U32 R13, RZ, RZ, UR5 ;  /* 0x00000005ff0d7e24 */ /* 0x000fea000f8e00ff */
[----:B------:R-:W-:Y:S11]  /*63e0*/  @!P2 R2UR UR7, R13 ;  /* 0x000000000d07a2ca */ /* 0x000ff600000e0000 */
[----:B------:R-:W-:Y:S02]  /*63f0*/  @!UPT UIADD3 URZ, UPT, UPT, URZ, URZ, URZ ;  /* 0x000000fffffff290 */ /* 0x000fe4000fffe0ff */
[----:B------:R1:W-:Y:S01]  /*6400*/  @!UP0 UTMALDG.5D [UR8], [UR6], desc[UR18] ;  /* 0x00001208060085b4 */ /* 0x0003e20008021000 */
[----:B------:R-:W-:Y:S05]  /*6410*/  VOTEU.ALL UP0, P2 ;  /* 0x0000000000ff7886 */ /* 0x000fea0001000000 */
[----:B-1----:R-:W-:Y:S01]  /*6420*/  @!UP0 UMOV UR8, UR16 ;  /* 0x0000001000088c82 */ /* 0x002fe20008000000 */
[----:B------:R-:W-:Y:S01]  /*6430*/  @!UP0 UMOV UR9, UR46 ;  /* 0x0000002e00098c82 */ /* 0x000fe20008000000 */
[----:B------:R-:W-:Y:S02]  /*6440*/  @!UP0 UMOV UR10, UR17 ;  /* 0x00000011000a8c82 */ /* 0x000fe40008000000 */
[----:B------:R1:W-:Y:S01]  /*6450*/  @!UP0 UTMALDG.5D [UR8], [UR6], desc[UR18] ;  /* 0x00001208060085b4 */ /* 0x0003e20008021000 */
[----:B------:R1:W-:Y:S01]  /*6460*/  @!P2 SYNCS.ARRIVE.TRANS64.RED.A0TR RZ, [UR42+0xc0], R0 ;  /* 0x0000c000ffffa9a7 */ /* 0x0003e2000830042a */
[----:B------:R-:W-:Y:S01]  /*6470*/  SYNCS.ARRIVE.TRANS64.RED.A1T0 RZ, [UR66], RZ ;  /* 0x000000ffffff79a7 */ /* 0x000fe20008100442 */
[----:B------:R-:W2:Y:S02]  /*6480*/  SYNCS.PHASECHK.TRANS64.TRYWAIT P1, [UR42+0xe8], R8 ;  /* 0x0000e808ff0075a7 */ /* 0x000ea4000802112a */
[----:B-12---:R-:W-:Y:S05]  /*6490*/  @!P1 BRA `(.L_x_95) ;  /* 0x0000005000609947 */ /* 0x006fea0003800000 */
.L_x_198:
        /* <DEDUP_REMOVED lines=11> */
[----:B------:R-:W-:Y:S01]  /*6550*/  @!UP0 UIADD3 UR8, UPT, UPT, UR42, 0x3200, URZ ;  /* 0x000032002a088890 */ /* 0x000fe2000fffe0ff */
[----:B------:R-:W-:Y:S01]  /*6560*/  VOTEU.ALL UP0, P2 ;  /* 0x0000000000ff7886 */ /* 0x000fe20001000000 */
[----:B------:R-:W-:Y:S02]  /*6570*/  UMOV UR35, UR11 ;  /* 0x0000000b00237c82 */ /* 0x000fe40008000000 */
[----:B------:R-:W-:Y:S01]  /*6580*/  IMAD.U32 R12, RZ, RZ, UR6 ;  /* 0x00000006ff0c7e24 */ /* 0x000fe2000f8e00ff */
[----:B------:R-:W-:Y:S01]  /*6590*/  UMOV UR36, UR12 ;  /* 0x0000000c00247c82 */ /* 0x000fe20008000000 */
[----:B------:R-:W-:Y:S01]  /*65a0*/  UMOV UR37, UR13 ;  /* 0x0000000d00257c82 */ /* 0x000fe20008000000 */
[----:B------:R-:W-:Y:S01]  /*65b0*/  UMOV UR38, UR14 ;  /* 0x0000000e00267c82 */ /* 0x000fe20008000000 */
[----:B------:R-:W-:Y:S01]  /*65c0*/  UMOV UR9, UR33 ;  /* 0x0000002100097c82 */ /* 0x000fe20008000000 */
[----:B------:R-:W-:Y:S01]  /*65d0*/  @!P2 R2UR UR6, R12 ;  /* 0x000000000c06a2ca */ /* 0x000fe200000e0000 */
[----:B------:R-:W-:Y:S05]  /*65e0*/  IMAD.U32 R13, RZ, RZ, UR5 ;  /* 0x00000005ff0d7e24 */ /* 0x000fea000f8e00ff */
[----:B------:R-:W-:Y:S11]  /*65f0*/  @!P2 R2UR UR7, R13 ;  /* 0x000000000d07a2ca */ /* 0x000ff600000e0000 */
[----:B------:R-:W-:Y:S02]  /*6600*/  @!UPT UIADD3 URZ, UPT, UPT, URZ, URZ, URZ ;  /* 0x000000fffffff290 */ /* 0x000fe4000fffe0ff */
[----:B------:R1:W-:Y:S01]  /*6610*/  @!UP0 UTMALDG.5D [UR32], [UR6], desc[UR16] ;  /* 0x00001020060085b4 */ /* 0x0003e20008021000 */
[----:B------:R-:W-:Y:S05]  /*6620*/  VOTEU.ALL UP0, P2 ;  /* 0x0000000000ff7886 */ /* 0x000fea0001000000 */
[----:B------:R1:W-:Y:S01]  /*6630*/  @!UP0 UTMALDG.5D [UR8], [UR6], desc[UR16] ;  /* 0x00001008060085b4 */ /* 0x0003e20008021000 */
[----:B------:R1:W-:Y:S01]  /*6640*/  @!P2 SYNCS.ARRIVE.TRANS64.RED.A0TR RZ, [UR42+0xc8], R0 ;  /* 0x0000c800ffffa9a7 */ /* 0x0003e2000830042a */
[----:B------:R-:W-:Y:S01]  /*6650*/  SYNCS.ARRIVE.TRANS64.RED.A1T0 RZ, [UR65], RZ ;  /* 0x000000ffffff79a7 */ /* 0x000fe20008100441 */
[----:B------:R-:W2:Y:S02]  /*6660*/  SYNCS.PHASECHK.TRANS64.TRYWAIT P1, [UR42+0xf0], R8 ;  /* 0x0000f008ff0075a7 */ /* 0x000ea4000802112a */
[----:B-12---:R-:W-:Y:S05]  /*6670*/  @!P1 BRA `(.L_x_96) ;  /* 0x0000005000009947 */ /* 0x006fea0003800000 */
.L_x_200:
[----:B------:R-:W-:Y:S01]  /*6680*/  @!P2 IADD3 R3, P1, PT, R14, 0x680, RZ ;  /* 0x000006800e03a810 */ /* 0x000fe20007f3e0ff */
[----:B------:R-:W-:Y:S01]  /*6690*/  VOTEU.ALL UP0, P2 ;  /* 0x0000000000ff7886 */ /* 0x000fe20001000000 */
[----:B------:R-:W-:Y:S01]  /*66a0*/  UMOV UR16, 0x0 ;  /* 0x0000000000107882 */ /* 0x000fe20000000000 */
[----:B------:R-:W-:Y:S01]  /*66b0*/  UMOV UR17, 0x10000000 ;  /* 0x1000000000117882 */ /* 0x000fe20000000000 */
[----:B------:R-:W-:Y:S01]  /*66c0*/  @!P2 R2UR UR6, R3 ;  /* 0x000000000306a2ca */ /* 0x000fe200000e0000 */
[----:B-1----:R-:W-:Y:S01]  /*66d0*/  @!P2 IMAD.X R0, RZ, RZ, R15, P1 ;  /* 0x000000ffff00a224 */ /* 0x002fe200008e060f */
[----:B------:R-:W-:Y:S01]  /*66e0*/  @!UP0 UIADD3 UR26, UPT, UPT, UR4, 0x20, URZ ;  /* 0x00000020041a8890 */ /* 0x000fe2000fffe0ff */
[----:B------:R-:W-:Y:S01]  /*66f0*/  @P0 SHF.R.U32.HI R4, RZ, 0x10, R5 ;  /* 0x00000010ff040819 */ /* 0x000fe20000011605 */
[----:B------:R-:W-:Y:S02]  /*6700*/  @!UP0 UIADD3 UR24, UPT, UPT, UR42, 0x4200, URZ ;  /* 0x000042002a188890 */ /* 0x000fe4000fffe0ff */
[----:B------:R-:W-:Y:S01]  /*6710*/  @!P2 R2UR UR5, R0 ;  /* 0x000000000005a2ca */ /* 0x000fe200000e0000 */
[----:B------:R-:W-:Y:S01]  /*6720*/  @!UP0 UIADD3 UR10, UPT, UPT, UR4, 0x60, URZ ;  /* 0x00000060040a8890 */ /* 0x000fe2000fffe0ff */
[----:B------:R-:W-:Y:S01]  /*6730*/  @!P2 IMAD.MOV.U32 R0, RZ, RZ, 0x2000 ;  /* 0x00002000ff00a424 */ /* 0x000fe200078e00ff */
[----:B------:R-:W-:Y:S01]  /*6740*/  @!UP0 UIADD3 UR8, UPT, UPT, UR42, 0x5200, URZ ;  /* 0x000052002a088890 */ /* 0x000fe2000fffe0ff */
[----:B------:R-:W-:Y:S01]  /*6750*/  @P0 R2UR UR52, R4 ;  /* 0x00000000043402ca */ /* 0x000fe200000e0000 */
[----:B------:R-:W-:Y:S01]  /*6760*/  VOTEU.ALL UP0, P2 ;  /* 0x0000000000ff7886 */ /* 0x000fe20001000000 */
[----:B------:R-:W-:Y:S01]  /*6770*/  UMOV UR27, UR11 ;  /* 0x0000000b001b7c82 */ /* 0x000fe20008000000 */
        /* <DEDUP_REMOVED lines=16> */
.L_x_202:
[----:B------:R-:W-:Y:S01]  /*6880*/  UPLOP3.LUT UP2, UPT, UPT, UPT, UPT, 0x80, 0x8 ;  /* 0x000000000008789c */ /* 0x000fe20003f4f070 */
[----:B------:R-:W-:Y:S01]  /*6890*/  @!P2 IADD3 R3, P0, PT, R14, 0x680, RZ ;  /* 0x000006800e03a810 */ /* 0x000fe20007f1e0ff */
[----:B------:R-:W-:Y:S01]  /*68a0*/  UMOV UR6, 0x0 ;  /* 0x0000000000067882 */ /* 0x000fe20000000000 */
[----:B------:R-:W-:Y:S01]  /*68b0*/  VOTEU.ALL UP0, P2 ;  /* 0x0000000000ff7886 */ /* 0x000fe20001000000 */
[----:B------:R-:W-:Y:S01]  /*68c0*/  UMOV UR7, 0x10000000 ;  /* 0x1000000000077882 */ /* 0x000fe20000000000 */
[----:B------:R-:W-:Y:S01]  /*68d0*/  @!P2 R2UR UR5, R3 ;  /* 0x000000000305a2ca */ /* 0x000fe200000e0000 */
[----:B-1----:R-:W-:Y:S01]  /*68e0*/  @!P2 IMAD.X R0, RZ, RZ, R15, P0 ;  /* 0x000000ffff00a224 */ /* 0x002fe200000e060f */
[----:B------:R-:W-:Y:S01]  /*68f0*/  UMOV UR19, UR11 ;  /* 0x0000000b00137c82 */ /* 0x000fe20008000000 */
[----:B------:R-:W-:Y:S01]  /*6900*/  @!UP0 UIADD3 UR18, UPT, UPT, UR4, 0x30, URZ ;  /* 0x0000003004128890 */ /* 0x000fe2000fffe0ff */
[----:B------:R-:W-:Y:S01]  /*6910*/  R2UR UR26, R54 ;  /* 0x00000000361a72ca */ /* 0x000fe200000e0000 */
[----:B------:R-:W-:Y:S01]  /*6920*/  @!UP0 UIADD3 UR10, UPT, UPT, UR4, 0x70, URZ ;  /* 0x00000070040a8890 */ /* 0x000fe2000fffe0ff */
[----:B------:R-:W-:Y:S01]  /*6930*/  @!P2 R2UR UR4, R0 ;  /* 0x000000000004a2ca */ /* 0x000fe200000e0000 */
[----:B------:R-:W-:Y:S01]  /*6940*/  @!UP0 UIADD3 UR16, UPT, UPT, UR42, 0x6200, URZ ;  /* 0x000062002a108890 */ /* 0x000fe2000fffe0ff */
[----:B------:R-:W-:Y:S01]  /*6950*/  R2UR UR24, R55 ;  /* 0x00000000371872ca */ /* 0x000fe200000e0000 */
[----:B------:R-:W-:Y:S01]  /*6960*/  @!UP0 UIADD3 UR17, UPT, UPT, UR42, 0xd8, URZ ;  /* 0x000000d82a118890 */ /* 0x000fe2000fffe0ff */
[----:B------:R-:W-:Y:S01]  /*6970*/  LOP3.LUT R10, R10, 0x1, RZ, 0x3c, !PT ;  /* 0x000000010a0a7812 */ /* 0x000fe200078e3cff */
[----:B------:R-:W-:Y:S01]  /*6980*/  @!UP0 UIADD3 UR8, UPT, UPT, UR42, 0x7200, URZ ;  /* 0x000072002a088890 */ /* 0x000fe2000fffe0ff */
[----:B------:R-:W-:Y:S01]  /*6990*/  LOP3.LUT R9, R9, 0x1, RZ, 0x3c, !PT ;  /* 0x0000000109097812 */ /* 0x000fe200078e3cff */
[----:B------:R-:W-:Y:S01]  /*69a0*/  IMAD.U32 R4, RZ, RZ, UR5 ;  /* 0x00000005ff047e24 */ /* 0x000fe2000f8e00ff */
[----:B------:R-:W-:Y:S01]  /*69b0*/  VOTEU.ALL UP0, P2 ;  /* 0x0000000000ff7886 */ /* 0x000fe20001000000 */
[----:B------:R-:W-:Y:S01]  /*69c0*/  UMOV UR20, UR12 ;  /* 0x0000000c00147c82 */ /* 0x000fe20008000000 */
[----:B------:R-:W-:Y:S01]  /*69d0*/  UMOV UR21, UR13 ;  /* 0x0000000d00157c82 */ /* 0x000fe20008000000 */
[----:B------:R-:W-:Y:S01]  /*69e0*/  UMOV UR22, UR14 ;  /* 0x0000000e00167c82 */ /* 0x000fe20008000000 */
[----:B------:R-:W-:Y:S01]  /*69f0*/  UMOV UR9, UR17 ;  /* 0x0000001100097c82 */ /* 0x000fe20008000000 */
[----:B------:R-:W-:Y:S01]  /*6a00*/  IMAD.U32 R5, RZ, RZ, UR4 ;  /* 0x00000004ff057e24 */ /* 0x000fe2000f8e00ff */
[----:B------:R-:W-:Y:S04]  /*6a10*/  @!P2 R2UR UR4, R4 ;  /* 0x000000000404a2ca */ /* 0x000fe800000e0000 */
[----:B------:R-:W-:Y:S11]  /*6a20*/  @!P2 R2UR UR5, R5 ;  /* 0x000000000505a2ca */ /* 0x000ff600000e0000 */
[----:B------:R-:W-:Y:S02]  /*6a30*/  @!UPT UIADD3 URZ, UPT, UPT, URZ, URZ, URZ ;  /* 0x000000fffffff290 */ /* 0x000fe4000fffe0ff */
[----:B------:R1:W-:Y:S01]  /*6a40*/  @!UP0 UTMALDG.5D [UR16], [UR4], desc[UR6] ;  /* 0x00000610040085b4 */ /* 0x0003e20008021000 */
[----:B------:R-:W-:Y:S05]  /*6a50*/  VOTEU.ALL UP0, P2 ;  /* 0x0000000000ff7886 */ /* 0x000fea0001000000 */
[----:B------:R2:W-:Y:S01]  /*6a60*/  @!UP0 UTMALDG.5D [UR8], [UR4], desc[UR6] ;  /* 0x00000608040085b4 */ /* 0x0005e20008021000 */
[----:B------:R2:W-:Y:S01]  /*6a70*/  @!P2 SYNCS.ARRIVE.TRANS64.RED.A0TR RZ, [UR42+0xd8], R2 ;  /* 0x0000d802ffffa9a7 */ /* 0x0005e2000830042a */
[----:B------:R-:W-:Y:S01]  /*6a80*/  SYNCS.ARRIVE.TRANS64.RED.A1T0 RZ, [UR63], RZ ;  /* 0x000000ffffff79a7 */ /* 0x000fe2000810043f */
[----:B-1----:R-:W-:Y:S02]  /*6a90*/  UIADD3 UR19, UPT, UPT, UR15, UR26, URZ ;  /* 0x0000001a0f137290 */ /* 0x002fe4000fffe0ff */
[----:B------:R-:W-:Y:S01]  /*6aa0*/  UIADD3 UR20, UPT, UPT, UR23, UR24, URZ ;  /* 0x0000001817147290 */ /* 0x000fe2000fffe0ff */
[----:B------:R-:W-:Y:S11]  /*6ab0*/  BRA.U UP3, `(.L_x_98) ;  /* 0xffffffe903fc7547 */ /* 0x000ff6000b83ffff */
[----:B--2---:R-:W-:-:S04]  /*6ac0*/  SHF.L.U32 R2, R10, 0x1f, RZ ;  /* 0x0000001f0a027819 */ /* 0x004fc800000006ff */
[----:B------:R-:W1:Y:S02]  /*6ad0*/  SYNCS.PHASECHK.TRANS64.TRYWAIT P0, [UR42+0xe0], R2 ;  /* 0x0000e002ff0075a7 */ /* 0x000e64000800112a */
[----:B-1----:R-:W-:Y:S05]  /*6ae0*/  @!P0 BRA `(.L_x_99) ;  /* 0x0000004c00148947 */ /* 0x002fea0003800000 */
.L_x_204:
[----:B------:R-:W2:Y:S02]  /*6af0*/  SYNCS.PHASECHK.TRANS64.TRYWAIT P0, [UR42+0xe8], R2 ;  /* 0x0000e802ff0075a7 */ /* 0x000ea4000800112a */
[----:B--2---:R-:W-:Y:S05]  /*6b00*/  @!P0 BRA `(.L_x_100) ;  /* 0x0000004c00248947 */ /* 0x004fea0003800000 */
.L_x_206:
[----:B------:R-:W2:Y:S02]  /*6b10*/  SYNCS.PHASECHK.TRANS64.TRYWAIT P0, [UR42+0xf0], R2 ;  /* 0x0000f002ff0075a7 */ /* 0x000ea4000800112a */
[----:B--2---:R-:W-:Y:S05]  /*6b20*/  @!P0 BRA `(.L_x_101) ;  /* 0x0000004c00348947 */ /* 0x004fea0003800000 */
.L_x_208:
[----:B-1----:R-:W-:-:S07]  /*6b30*/  MOV R0, UR42 ;  /* 0x0000002a00007c02 */ /* 0x002fce0008000f00 */
.L_x_102:
[----:B-1----:R-:W-:-:S04]  /*6b40*/  SHF.L.U32 R2, R10, 0x1f, RZ ;  /* 0x0000001f0a027819 */ /* 0x002fc800000006ff */
[----:B------:R1:W2:Y:S03]  /*6b50*/  SYNCS.PHASECHK.TRANS64.TRYWAIT P0, [R0+URZ+0xf8], R2 ;  /* 0x0000f802000075a7 */ /* 0x0002a600080011ff */
[----:B--2---:R-:W-:Y:S05]  /*6b60*/  @!P0 NANOSLEEP.SYNCS 0x989680 ;  /* 0x009896800000895d */ /* 0x004fea0003900000 */
[----:B------:R-:W2:Y:S02]  /*6b70*/  @!P0 SYNCS.PHASECHK.TRANS64 P0, [R0+URZ+0xf8], R2 ;  /* 0x0000f802000085a7 */ /* 0x000ea400080010ff */
[----:B--2---:R-:W-:Y:S05]  /*6b80*/  @P0 EXIT ;  /* 0x000000000000094d */ /* 0x004fea0003800000 */
[----:B------:R-:W-:Y:S05]  /*6b90*/  BRA `(.L_x_102) ;  /* 0xfffffffc00e87947 */ /* 0x000fea000383ffff */
.L_x_87:
[----:B------:R-:W-:-:S06]  /*6ba0*/  UISETP.GE.AND UP0, UPT, UR18, 0x4, UPT ;  /* 0x000000041200788c */ /* 0x000fcc000bf06270 */
[----:B------:R-:W-:-:S13]  /*6bb0*/  PLOP3.LUT P0, PT, PT, PT, UP0, 0x80, 0x8 ;  /* 0x000000000008781c */ /* 0x000fda0003f0f008 */
[----:B-1----:R-:W-:Y:S05]  /*6bc0*/  @!P0 EXIT ;  /* 0x000000000000894d */ /* 0x002fea0003800000 */
[----:B------:R-:W1:Y:S08]  /*6bd0*/  S2UR UR4, SR_CgaCtaId ;  /* 0x00000000000479c3 */ /* 0x000e700000008800 */
[----:B------:R-:W-:Y:S01]  /*6be0*/  BAR.SYNC.DEFER_BLOCKING 0x6, 0xa0 ;  /* 0x0182800000007b1d */ /* 0x000fe20000010000 */
[C---:B------:R-:W-:Y:S01]  /*6bf0*/  IMAD.SHL.U32 R0, R64.reuse, 0x10, RZ ;  /* 0x0000001040007824 */ /* 0x040fe200078e00ff */
[C---:B------:R-:W-:Y:S01]  /*6c00*/  LOP3.LUT R65, R64.reuse, 0x60, RZ, 0xc0, !PT ;  /* 0x0000006040417812 */ /* 0x040fe200078ec0ff */
[----:B------:R-:W-:Y:S01]  /*6c10*/  IMAD.SHL.U32 R3, R53, 0x200, RZ ;  /* 0x0000020035037824 */ /* 0x000fe200078e00ff */
[C---:B------:R-:W-:Y:S01]  /*6c20*/  LOP3.LUT R62, R64.reuse, 0x2, RZ, 0xc0, !PT ;  /* 0x00000002403e7812 */ /* 0x040fe200078ec0ff */
[----:B------:R-:W-:Y:S01]  /*6c30*/  IMAD.SHL.U32 R4, R64, 0x2, RZ ;  /* 0x0000000240047824 */ /* 0x000fe200078e00ff */
[----:B------:R-:W-:Y:S01]  /*6c40*/  UMOV UR50, 0x400 ;  /* 0x0000040000327882 */ /* 0x000fe20000000000 */
[C---:B------:R-:W-:Y:S01]  /*6c50*/  LOP3.LUT R63, R0.reuse, 0x590, RZ, 0xc0, !PT ;  /* 0x00000590003f7812 */ /* 0x040fe200078ec0ff */
[----:B------:R-:W2:Y:S01]  /*6c60*/  LDC.64 R50, c[0x0][0x9b0] ;  /* 0x00026c00ff327b82 */ /* 0x000ea20000000a00 */
[----:B------:R-:W3:Y:S01]  /*6c70*/  LDCU.64 UR6, c[0x0][0x990] ;  /* 0x00013200ff0677ac */ /* 0x000ee20008000a00 */
[----:B------:R-:W-:Y:S01]  /*6c80*/  LOP3.LUT R0, R0, 0x60, RZ, 0xc0, !PT ;  /* 0x0000006000007812 */ /* 0x000fe200078ec0ff */
[----:B------:R-:W-:Y:S01]  /*6c90*/  IMAD.U32 R23, R64, 0x10000, RZ ;  /* 0x0001000040177824 */ /* 0x000fe200078e00ff */
[----:B------:R-:W-:Y:S01]  /*6ca0*/  LOP3.LUT R63, R63, 0x200, R3, 0xf8, !PT ;  /* 0x000002003f3f7812 */ /* 0x000fe200078ef803 */
[----:B------:R-:W-:Y:S01]  /*6cb0*/  USHF.R.S32.HI UR54, URZ, 0x1f, UR5 ;  /* 0x0000001fff367899 */ /* 0x000fe20008011405 */
[----:B------:R-:W-:Y:S01]  /*6cc0*/  LOP3.LUT R4, R0, 0xc, R4, 0xf8, !PT ;  /* 0x0000000c00047812 */ /* 0x000fe200078ef804 */
[----:B------:R-:W-:Y:S01]  /*6cd0*/  IMAD.SHL.U32 R0, R53, 0x200000, RZ ;  /* 0x0020000035007824 */ /* 0x000fe200078e00ff */
[----:B------:R-:W4:Y:S01]  /*6ce0*/  LDC.64 R48, c[0x0][0x9a8] ;  /* 0x00026a00ff307b82 */ /* 0x000f220000000a00 */
[----:B------:R-:W-:Y:S01]  /*6cf0*/  LOP3.LUT R64, R64, 0x4, RZ, 0xc0, !PT ;  /* 0x0000000440407812 */ /* 0x000fe200078ec0ff */
[----:B------:R-:W-:Y:S01]  /*6d00*/  ULEA.HI UR54, UR54, UR5, URZ, 0x7 ;  /* 0x0000000536367291 */ /* 0x000fe2000f8f38ff */
[----:B------:R-:W-:Y:S01]  /*6d10*/  LOP3.LUT R63, R63, R4, RZ, 0xfc, !PT ;  /* 0x000000043f3f7212 */ /* 0x000fe200078efcff */
[----:B------:R-:W-:Y:S01]  /*6d20*/  IMAD.MOV.U32 R60, RZ, RZ, 0x1 ;  /* 0x00000001ff3c7424 */ /* 0x000fe200078e00ff */
[----:B------:R-:W-:Y:S01]  /*6d30*/  LOP3.LUT R0, R0, 0x200000, RZ, 0xc0, !PT ;  /* 0x0020000000007812 */ /* 0x000fe200078ec0ff */
[----:B------:R-:W-:Y:S01]  /*6d40*/  IMAD.MOV.U32 R22, RZ, RZ, RZ ;  /* 0x000000ffff167224 */ /* 0x000fe200078e00ff */
[----:B-1----:R-:W-:Y:S01]  /*6d50*/  ULEA UR50, UR4, UR50, 0x18 ;  /* 0x0000003204327291 */ /* 0x002fe2000f8ec0ff */
[----:B------:R-:W-:-:S02]  /*6d60*/  CS2R R58, SRZ ;  /* 0x00000000003a7805 */ /* 0x000fc4000001ff00 */
[----:B------:R-:W-:Y:S01]  /*6d70*/  LOP3.LUT R23, R0, 0x400000, R23, 0xf8, !PT ;  /* 0x0040000000177812 */ /* 0x000fe200078ef817 */
[----:B------:R-:W1:Y:S01]  /*6d80*/  LDCU UR63, c[0x0][0x370] ;  /* 0x00006e00ff3f77ac */ /* 0x000e620008000800 */
[----:B---3--:R-:W-:Y:S01]  /*6d90*/  MOV R67, UR6 ;  /* 0x0000000600437c02 */ /* 0x008fe20008000f00 */
[----:B------:R-:W-:Y:S01]  /*6da0*/  IMAD.U32 R66, RZ, RZ, UR7 ;  /* 0x00000007ff427e24 */ /* 0x000fe2000f8e00ff */
[----:B------:R-:W-:Y:S02]  /*6db0*/  UIADD3 UR4, UPT, UPT, UR50, 0x200, URZ ;  /* 0x0000020032047890 */ /* 0x000fe4000fffe0ff */
[----:B------:R-:W3:Y:S01]  /*6dc0*/  LDS R2, [UR50+0x160] ;  /* 0x00016032ff027984 */ /* 0x000ee20008000800 */
[----:B------:R-:W1:Y:S03]  /*6dd0*/  LDCU UR48, c[0x0][0xc0c] ;  /* 0x00018180ff3077ac */ /* 0x000e660008000800 */
[----:B------:R-:W-:Y:S01]  /*6de0*/  IMAD.U32 R57, RZ, RZ, UR4 ;  /* 0x00000004ff397e24 */ /* 0x000fe2000f8e00ff */
[----:B------:R-:W1:Y:S04]  /*6df0*/  LDCU UR38, c[0x0][0xc30] ;  /* 0x00018600ff2677ac */ /* 0x000e680008000800 */
[----:B------:R-:W-:Y:S01]  /*6e00*/  LEA R63, R63, R57, 0x2 ;  /* 0x000000393f3f7211 */ /* 0x000fe200078e10ff */
[----:B------:R-:W1:Y:S04]  /*6e10*/  LDCU.64 UR60, c[0x0][0x988] ;  /* 0x00013100ff3c77ac */ /* 0x000e680008000a00 */
[--C-:B------:R-:W-:Y:S01]  /*6e20*/  IMAD R62, R62, -0x10, R63.reuse ;  /* 0xfffffff03e3e7824 */ /* 0x100fe200078e023f */
[----:B------:R-:W1:Y:S01]  /*6e30*/  LDCU.64 UR46, c[0x0][0xc28] ;  /* 0x00018500ff2e77ac */ /* 0x000e620008000a00 */
[----:B------:R-:W-:Y:S01]  /*6e40*/  IMAD R61, R64, -0x10, R63 ;  /* 0xfffffff0403d7824 */ /* 0x000fe200078e023f */
[----:B------:R-:W1:Y:S01]  /*6e50*/  LDCU.128 UR56, c[0x0][0xc10] ;  /* 0x00018200ff3877ac */ /* 0x000e620008000c00 */
[----:B------:R-:W1:Y:S01]  /*6e60*/  LDCU UR62, c[0x0][0x374] ;  /* 0x00006e80ff3e77ac */ /* 0x000e620008000800 */
[----:B------:R-:W-:Y:S01]  /*6e70*/  USHF.R.S32.HI UR54, URZ, 0x7, UR54 ;  /* 0x00000007ff367899 */ /* 0x000fe20008011436 */
[----:B------:R-:W-:Y:S01]  /*6e80*/  UMOV UR55, URZ ;  /* 0x000000ff00377c82 */ /* 0x000fe20008000000 */
[----:B------:R-:W-:Y:S01]  /*6e90*/  UMOV UR53, URZ ;  /* 0x000000ff00357c82 */ /* 0x000fe20008000000 */
[C---:B---3--:R-:W-:Y:S01]  /*6ea0*/  VIADD R3, R2.reuse, 0x40 ;  /* 0x0000004002037836 */ /* 0x048fe20000000000 */
[----:B------:R-:W-:-:S04]  /*6eb0*/  LOP3.LUT R2, R2, 0xffff, RZ, 0xc0, !PT ;  /* 0x0000ffff02027812 */ /* 0x000fc800078ec0ff */
[----:B------:R-:W-:-:S05]  /*6ec0*/  LOP3.LUT R3, R3, 0xffff, RZ, 0xc0, !PT ;  /* 0x0000ffff03037812 */ /* 0x000fca00078ec0ff */
[----:B-12-4-:R3:W-:Y:S02]  /*6ed0*/  STL.64 [R1], R2 ;  /* 0x0000000201007387 */ /* 0x0167e40000100a00 */
.L_x_146:
[----:B---3--:R-:W-:Y:S04]  /*6ee0*/  SHF.L.U32 R2, R58, 0x1f, RZ ;  /* 0x0000001f3a027819 */ /* 0x008fe800000006ff */
[----:B-1----:R-:W1:Y:S02]  /*6ef0*/  SYNCS.PHASECHK.TRANS64.TRYWAIT P0, [UR50+0x110], R2 ;  /* 0x00011002ff0075a7 */ /* 0x002e640008001132 */
[----:B-1----:R-:W-:Y:S05]  /*6f00*/  @!P0 BRA `(.L_x_103) ;  /* 0x0000004800548947 */ /* 0x002fea0003800000 */
.L_x_210:
[----:B------:R-:W2:Y:S01]  /*6f10*/  LDS.128 R4, [UR50+0x150] ;  /* 0x00015032ff047984 */ /* 0x000ea20008000c00 */
[----:B------:R-:W-:Y:S01]  /*6f20*/  UISETP.GE.AND UP0, UPT, UR39, 0x1, UPT ;  /* 0x000000012700788c */ /* 0x000fe2000bf06270 */
[----:B------:R-:W-:Y:S01]  /*6f30*/  @!PT LDS RZ, [RZ] ;  /* 0x00000000fffff984 */ /* 0x000fe20000000800 */
[----:B------:R-:W-:Y:S01]  /*6f40*/  @!PT LDS RZ, [RZ] ;  /* 0x00000000fffff984 */ /* 0x000fe20000000800 */
[----:B------:R-:W-:Y:S01]  /*6f50*/  @!PT LDS RZ, [RZ] ;  /* 0x00000000fffff984 */ /* 0x000fe20000000800 */
[----:B------:R-:W-:Y:S01]  /*6f60*/  @!PT LDS RZ, [RZ] ;  /* 0x00000000fffff984 */ /* 0x000fe20000000800 */
[----:B------:R3:W-:Y:S06]  /*6f70*/  MEMBAR.ALL.CTA ;  /* 0x0000000000007992 */ /* 0x0007ec0000008000 */
[----:B---3--:R-:W3:Y:S01]  /*6f80*/  FENCE.VIEW.ASYNC.S ;  /* 0x00000000000073c6 */ /* 0x008ee20000000000 */
[----:B--2---:R-:W-:Y:S11]  /*6f90*/  LOP3.LUT P0, RZ, R6, 0x1, RZ, 0xc0, !PT ;  /* 0x0000000106ff7812 */ /* 0x004ff6000780c0ff */
[----:B------:R-:W-:Y:S02]  /*6fa0*/  @!UPT UIADD3 URZ, UPT, UPT, URZ, URZ, URZ ;  /* 0x000000fffffff290 */ /* 0x000fe4000fffe0ff */
[----:B---3--:R-:W-:Y:S01]  /*6fb0*/  VOTEU.ANY UP1, P0 ;  /* 0x0000000000ff7886 */ /* 0x008fe20000020100 */
[----:B------:R-:W-:Y:S01]  /*6fc0*/  PLOP3.LUT P0, PT, PT, PT, UP1, 0x80, 0x8 ;  /* 0x000000000008781c */ /* 0x000fe20003f0f018 */
[----:B------:R-:W-:Y:S06]  /*6fd0*/  UP2UR UR4, UPR, URZ, 0x2 ;  /* 0x00000002ff047883 */ /* 0x000fec0008000000 */
[----:B------:R-:W-:Y:S01]  /*6fe0*/  IMAD.U32 R68, RZ, RZ, UR4 ;  /* 0x00000004ff447e24 */ /* 0x000fe2000f8e00ff */
[----:B------:R-:W-:Y:S04]  /*6ff0*/  UIADD3 UR4, UPT, UPT, UR50, 0x118, URZ ;  /* 0x0000011832047890 */ /* 0x000fe8000fffe0ff */
[----:B------:R-:W-:Y:S01]  /*7000*/  UPRMT UR4, URZ, 0x654, UR4 ;  /* 0x00000654ff047896 */ /* 0x000fe20008000004 */
[----:B-1----:R-:W-:Y:S02]  /*7010*/  @P0 MOV R2, R4 ;  /* 0x0000000400020202 */ /* 0x002fe40000000f00 */
[----:B------:R-:W-:Y:S02]  /*7020*/  @P0 LOP3.LUT R0, R5, 0xffff, RZ, 0xc0, !PT ;  /* 0x0000ffff05000812 */ /* 0x000fe400078ec0ff */
[----:B------:R-:W-:Y:S02]  /*7030*/  @P0 R2UR UR6, R2 ;  /* 0x00000000020602ca */ /* 0x000fe400000e0000 */
[----:B------:R-:W-:Y:S01]  /*7040*/  @P0 R2UR UR5, R0 ;  /* 0x00000000000502ca */ /* 0x000fe200000e0000 */
[----:B------:R-:W-:Y:S01]  /*7050*/  IMAD.U32 R0, RZ, RZ, UR54 ;  /* 0x00000036ff007e24 */ /* 0x000fe2000f8e00ff */
[----:B------:R-:W-:Y:S04]  /*7060*/  SYNCS.ARRIVE.TRANS64.RED.A1T0 RZ, [UR4], RZ ;  /* 0x000000ffffff79a7 */ /* 0x000fe80008100404 */
[----:B------:R-:W-:Y:S05]  /*7070*/  IABS R2, R0 ;  /* 0x0000000000027213 */ /* 0x000fea0000000000 */
[----:B------:R-:W-:Y:S02]  /*7080*/  @UP1 UMOV UR37, UR6 ;  /* 0x0000000600251c82 */ /* 0x000fe40008000000 */
[----:B------:R-:W-:Y:S01]  /*7090*/  @UP1 UMOV UR36, UR5 ;  /* 0x0000000500241c82 */ /* 0x000fe20008000000 */
[----:B------:R-:W-:Y:S05]  /*70a0*/  BRA.U !UP0, `(.L_x_104) ;  /* 0x0000000108cc7547 */ /* 0x000fea000b800000 */
[----:B------:R-:W1:Y:S01]  /*70b0*/  LDCU UR9, c[0x0][0xc20] ;  /* 0x00018400ff0977ac */ /* 0x000e620008000800 */
[----:B------:R-:W-:Y:S02]  /*70c0*/  UIMAD.WIDE.U32 UR4, UR62, UR59, URZ ;  /* 0x0000003b3e0472a5 */ /* 0x000fe4000f8e00ff */
[----:B------:R-:W-:Y:S02]  /*70d0*/  UIMAD.WIDE.U32 UR6, UR63, UR56, URZ ;  /* 0x000000383f0672a5 */ /* 0x000fe4000f8e00ff */
[----:B------:R-:W-:Y:S02]  /*70e0*/  UIMAD.WIDE.U32 UR10, UR36, UR59, URZ ;  /* 0x0000003b240a72a5 */ /* 0x000fe4000f8e00ff */
[----:B------:R-:W-:Y:S02]  /*70f0*/  UISETP.NE.AND UP0, UPT, UR58, 0x1, UPT ;  /* 0x000000013a00788c */ /* 0x000fe4000bf05270 */
[----:B------:R-:W-:Y:S02]  /*7100*/  UISETP.NE.AND UP1, UPT, UR48, 0x1, UPT ;  /* 0x000000013000788c */ /* 0x000fe4000bf25270 */
[----:B------:R-:W-:Y:S02]  /*7110*/  UISETP.NE.AND UP2, UPT, UR39, 0x1, UPT ;  /* 0x000000012700788c */ /* 0x000fe4000bf45270 */
[----:B------:R-:W-:Y:S01]  /*7120*/  UIMAD.WIDE.U32 UR12, UR37, UR56, URZ ;  /* 0x00000038250c72a5 */ /* 0x000fe2000f8e00ff */
[----:B------:R-:W-:Y:S01]  /*7130*/  UMOV UR4, UR5 ;  /* 0x0000000500047c82 */ /* 0x000fe20008000000 */
[----:B------:R-:W-:Y:S01]  /*7140*/  UMOV UR6, UR11 ;  /* 0x0000000b00067c82 */ /* 0x000fe20008000000 */
[----:B-1----:R-:W-:Y:S03]  /*7150*/  USHF.R.U32.HI UR8, URZ, UR9, UR4 ;  /* 0x00000009ff087299 */ /* 0x002fe60008011604 */
[----:B------:R-:W-:Y:S02]  /*7160*/  UMOV UR4, UR7 ;  /* 0x0000000700047c82 */ /* 0x000fe40008000000 */
[----:B------:R-:W-:Y:S02]  /*7170*/  USHF.R.U32.HI UR5, URZ, UR57, UR4 ;  /* 0x00000039ff057299 */ /* 0x000fe40008011604 */
[----:B------:R-:W-:Y:S02]  /*7180*/  USEL UR4, UR62, UR8, !UP0 ;  /* 0x000000083e047287 */ /* 0x000fe4000c000000 */
[----:B------:R-:W-:Y:S02]  /*7190*/  USHF.R.U32.HI UR8, URZ, UR9, UR6 ;  /* 0x00000009ff087299 */ /* 0x000fe40008011606 */
[----:B------:R-:W-:Y:S02]  /*71a0*/  UIMAD.WIDE.U32 UR6, UR4, UR46, URZ ;  /* 0x0000002e040672a5 */ /* 0x000fe4000f8e00ff */
[----:B------:R-:W-:Y:S02]  /*71b0*/  USEL UR9, UR63, UR5, !UP1 ;  /* 0x000000053f097287 */ /* 0x000fe4000c800000 */
[----:B------:R-:W-:Y:S02]  /*71c0*/  USEL UR8, UR36, UR8, !UP0 ;  /* 0x0000000824087287 */ /* 0x000fe4000c000000 */
[----:B------:R-:W-:Y:S01]  /*71d0*/  UIMAD.WIDE.U32 UR10, UR9, UR46, URZ ;  /* 0x0000002e090a72a5 */ /* 0x000fe2000f8e00ff */
[----:B------:R-:W-:Y:S01]  /*71e0*/  UMOV UR6, UR7 ;  /* 0x0000000700067c82 */ /* 0x000fe20008000000 */
[----:B------:R-:W-:Y:S01]  /*71f0*/  UMOV UR5, UR13 ;  /* 0x0000000d00057c82 */ /* 0x000fe20008000000 */
[----:B------:R-:W-:Y:S02]  /*7200*/  @UP2 USHF.R.U32.HI UR4, URZ, UR47, UR6 ;  /* 0x0000002fff042299 */ /* 0x000fe40008011606 */
[----:B------:R-:W-:Y:S02]  /*7210*/  USHF.R.U32.HI UR5, URZ, UR57, UR5 ;  /* 0x00000039ff057299 */ /* 0x000fe40008011605 */
[----:B------:R-:W-:Y:S02]  /*7220*/  UIMAD UR4, UR39, UR4, URZ ;  /* 0x00000004270472a4 */ /* 0x000fe4000f8e02ff */
[----:B------:R-:W-:Y:S02]  /*7230*/  USEL UR5, UR37, UR5, !UP1 ;  /* 0x0000000525057287 */ /* 0x000fe4000c800000 */
[----:B------:R-:W-:Y:S01]  /*7240*/  UISETP.GE.AND UP0, UPT, UR8, UR4, UPT ;  /* 0x000000040800728c */ /* 0x000fe2000bf06270 */
[----:B------:R-:W-:Y:S01]  /*7250*/  UMOV UR6, UR11 ;  /* 0x0000000b00067c82 */ /* 0x000fe20008000000 */
[----:B------:R-:W-:Y:S02]  /*7260*/  UIMAD.WIDE.U32 UR10, UR8, UR46, URZ ;  /* 0x0000002e080a72a5 */ /* 0x000fe4000f8e00ff */
[----:B------:R-:W-:Y:S04]  /*7270*/  @UP2 USHF.R.U32.HI UR9, URZ, UR47, UR6 ;  /* 0x0000002fff092299 */ /* 0x000fe80008011606 */
[----:B------:R-:W-:Y:S01]  /*7280*/  UIMAD UR6, UR39, UR9, URZ ;  /* 0x00000009270672a4 */ /* 0x000fe2000f8e02ff */
[----:B------:R-:W-:Y:S03]  /*7290*/  UMOV UR4, UR11 ;  /* 0x0000000b00047c82 */ /* 0x000fe60008000000 */
[----:B------:R-:W-:Y:S02]  /*72a0*/  UISETP.GE.OR UP0, UPT, UR5, UR6, UP0 ;  /* 0x000000060500728c */ /* 0x000fe40008706670 */
[----:B------:R-:W-:Y:S02]  /*72b0*/  USHF.R.U32.HI UR4, URZ, UR47, UR4 ;  /* 0x0000002fff047299 */ /* 0x000fe40008011604 */
[----:B------:R-:W-:Y:S02]  /*72c0*/  UIMAD.WIDE.U32 UR6, UR5, UR46, URZ ;  /* 0x0000002e050672a5 */ /* 0x000fe4000f8e00ff */
[----:B------:R-:W-:Y:S02]  /*72d0*/  USEL UR11, UR8, UR4, !UP2 ;  /* 0x00000004080b7287 */ /* 0x000fe4000d000000 */
[----:B------:R-:W-:Y:S02]  /*72e0*/  UIADD3 UR6, UPT, UPT, -UR5, URZ, URZ ;  /* 0x000000ff05067290 */ /* 0x000fe4000fffe1ff */
[----:B------:R-:W-:Y:S02]  /*72f0*/  UIADD3 UR10, UPT, UPT, -UR11, URZ, URZ ;  /* 0x000000ff0b0a7290 */ /* 0x000fe4000fffe1ff */
[----:B------:R-:W-:Y:S02]  /*7300*/  UIMAD UR6, UR48, UR6, UR37 ;  /* 0x00000006300672a4 */ /* 0x000fe4000f8e0225 */
[----:B------:R-:W-:Y:S01]  /*7310*/  UIMAD UR10, UR39, UR10, UR8 ;  /* 0x0000000a270a72a4 */ /* 0x000fe2000f8e0208 */
[----:B------:R-:W-:Y:S01]  /*7320*/  @!UP0 UMOV UR4, UR7 ;  /* 0x0000000700048c82 */ /* 0x000fe20008000000 */
[----:B------:R-:W-:Y:S02]  /*7330*/  UIADD3 UR7, UPT, UPT, -UR8, URZ, URZ ;  /* 0x000000ff08077290 */ /* 0x000fe4000fffe1ff */
[----:B------:R-:W-:Y:S04]  /*7340*/  @!UP0 USHF.R.U32.HI UR4, URZ, UR47, UR4 ;  /* 0x0000002fff048299 */ /* 0x000fe80008011604 */
[----:B------:R-:W-:Y:S04]  /*7350*/  @!UP0 USEL UR4, UR5, UR4, !UP2 ;  /* 0x0000000405048287 */ /* 0x000fe8000d000000 */
[----:B------:R-:W-:Y:S02]  /*7360*/  @!UP0 UIMAD UR9, UR9, UR10, UR4 ;  /* 0x0000000a090982a4 */ /* 0x000fe4000f8e0204 */
[----:B------:R-:W-:Y:S02]  /*7370*/  @!UP0 UIADD3 UR10, UPT, UPT, UR11, -UR4, URZ ;  /* 0x800000040b0a8290 */ /* 0x000fe4000fffe0ff */
[----:B------:R-:W-:Y:S02]  /*7380*/  UIMAD UR4, UR58, UR7, UR36 ;  /* 0x000000073a0472a4 */ /* 0x000fe4000f8e0224 */
[----:B------:R-:W-:Y:S03]  /*7390*/  @!UP0 UIMAD UR8, UR10, UR39, UR5 ;  /* 0x000000270a0882a4 */ /* 0x000fe6000f8e0205 */
[----:B------:R-:W-:Y:S02]  /*73a0*/  @!UP0 UMOV UR5, UR9 ;  /* 0x0000000900058c82 */ /* 0x000fe40008000000 */
[----:B------:R-:W-:Y:S02]  /*73b0*/  UIMAD UR37, UR5, UR48, UR6 ;  /* 0x00000030052572a4 */ /* 0x000fe4000f8e0206 */
[----:B------:R-:W-:Y:S11]  /*73c0*/  UIMAD UR36, UR8, UR58, UR4 ;  /* 0x0000003a082472a4 */ /* 0x000ff6000f8e0204 */
[----:B------:R-:W-:Y:S01]  /*73d0*/  @!UPT UIADD3 URZ, UPT, UPT, URZ, URZ, URZ ;  /* 0x000000fffffff290 */ /* 0x000fe2000fffe0ff */
.L_x_104:
[----:B------:R-:W1:Y:S01]  /*73e0*/  LDCU UR16, c[0x0][0x388] ;  /* 0x00007100ff1077ac */ /* 0x000e620008000800 */
[----:B------:R-:W-:Y:S01]  /*73f0*/  R2UR UR6, R2 ;  /* 0x00000000020672ca */ /* 0x000fe200000e0000 */
[----:B------:R-:W-:Y:S01]  /*7400*/  IMAD.U32 R8, RZ, RZ, UR19 ;  /* 0x00000013ff087e24 */ /* 0x000fe2000f8e00ff */
[----:B------:R-:W-:Y:S01]  /*7410*/  LEA R2, R22, UR49, 0x2 ;  /* 0x0000003116027c11 */ /* 0x000fe2000f8e10ff */
[----:B------:R-:W2:Y:S01]  /*7420*/  LDCU UR11, c[0x0][0x38c] ;  /* 0x00007180ff0b77ac */ /* 0x000ea20008000800 */
[----:B------:R-:W-:Y:S01]  /*7430*/  IABS R0, R0 ;  /* 0x0000000000007213 */ /* 0x000fe20000000000 */
[----:B------:R-:W-:Y:S01]  /*7440*/  BSSY.RECONVERGENT B6, `(.L_x_105) ;  /* 0x0000094000067945 */ /* 0x000fe20003800200 */
[----:B------:R-:W-:Y:S01]  /*7450*/  IABS R8, R8 ;  /* 0x0000000800087213 */ /* 0x000fe20000000000 */
[----:B------:R-:W-:Y:S01]  /*7460*/  USHF.L.U32 UR42, UR20, 0x6, URZ ;  /* 0x00000006142a7899 */ /* 0x000fe200080006ff */
[----:B------:R-:W5:Y:S01]  /*7470*/  LDL R2, [R2] ;  /* 0x0000000002027983 */ /* 0x000f620000100800 */
[----:B------:R-:W-:Y:S01]  /*7480*/  IMAD.MOV R0, RZ, RZ, -R0 ;  /* 0x000000ffff007224 */ /* 0x000fe200078e0a00 */
[----:B------:R-:W-:Y:S02]  /*7490*/  R2UR UR9, R8 ;  /* 0x00000000080972ca */ /* 0x000fe400000e0000 */
[----:B------:R-:W-:Y:S01]  /*74a0*/  @P0 SHF.R.U32.HI R4, RZ, 0x10, R5 ;  /* 0x00000010ff040819 */ /* 0x000fe20000011605 */
[----:B------:R-:W3:Y:S01]  /*74b0*/  I2F.RP R3, UR6 ;  /* 0x0000000600037d06 */ /* 0x000ee20008209400 */
[----:B------:R-:W-:Y:S02]  /*74c0*/  R2UR UR17, R70 ;  /* 0x00000000461172ca */ /* 0x000fe400000e0000 */
[----:B------:R-:W-:Y:S02]  /*74d0*/  @P0 R2UR UR17, R4 ;  /* 0x00000000041102ca */ /* 0x000fe400000e0000 */
[----:B------:R-:W-:Y:S05]  /*74e0*/  LOP3.LUT P0, RZ, R57, 0x1b0, RZ, 0xc0, !PT ;  /* 0x000001b039ff7812 */ /* 0x000fea000780c0ff */
[----:B---3--:R-:W3:Y:S01]  /*74f0*/  MUFU.RCP R3, R3 ;  /* 0x0000000300037308 */ /* 0x008ee20000001000 */
[----:B--2---:R-:W-:Y:S05]  /*7500*/  IMAD.U32 R8, RZ, RZ, UR11 ;  /* 0x0000000bff087e24 */ /* 0x004fea000f8e00ff */
[----:B------:R-:W-:Y:S01]  /*7510*/  IMAD.U32 R70, RZ, RZ, UR17 ;  /* 0x00000011ff467e24 */ /* 0x000fe2000f8e00ff */
[----:B------:R-:W-:Y:S04]  /*7520*/  IABS R8, R8 ;  /* 0x0000000800087213 */ /* 0x000fe80000000000 */
[----:B------:R-:W2:Y:S01]  /*7530*/  I2F.RP R10, R8 ;  /* 0x00000008000a7306 */ /* 0x000ea20000209400 */
[----:B---3--:R-:W-:Y:S09]  /*7540*/  VIADD R3, R3, 0xffffffe ;  /* 0x0ffffffe03037836 */ /* 0x008ff20000000000 */
[----:B------:R-:W3:Y:S10]  /*7550*/  F2I.FTZ.U32.TRUNC.NTZ R3, R3 ;  /* 0x0000000300037305 */ /* 0x000ef4000021f000 */
[----:B--2---:R-:W2:Y:S01]  /*7560*/  MUFU.RCP R10, R10 ;  /* 0x0000000a000a7308 */ /* 0x004ea20000001000 */
[----:B---3--:R-:W-:Y:S01]  /*7570*/  R2UR UR5, R3 ;  /* 0x00000000030572ca */ /* 0x008fe200000e0000 */
[----:B-1----:R-:W-:Y:S05]  /*7580*/  IMAD.U32 R3, RZ, RZ, UR16 ;  /* 0x00000010ff037e24 */ /* 0x002fea000f8e00ff */
[----:B------:R-:W-:Y:S04]  /*7590*/  IABS R3, R3 ;  /* 0x0000000300037213 */ /* 0x000fe80000000000 */
[----:B------:R-:W-:Y:S01]  /*75a0*/  R2UR UR7, R3 ;  /* 0x00000000030772ca */ /* 0x000fe200000e0000 */
[----:B--2---:R-:W-:Y:S02]  /*75b0*/  VIADD R10, R10, 0xffffffe ;  /* 0x0ffffffe0a0a7836 */ /* 0x004fe40000000000 */
[----:B------:R-:W-:Y:S02]  /*75c0*/  UIADD3 UR4, UPT, UPT, URZ, -UR5, URZ ;  /* 0x80000005ff047290 */ /* 0x000fe4000fffe0ff */
[----:B------:R-:W1:Y:S02]  /*75d0*/  F2I.FTZ.U32.TRUNC.NTZ R11, R10 ;  /* 0x0000000a000b7305 */ /* 0x000e64000021f000 */
[----:B------:R-:W-:Y:S03]  /*75e0*/  UIMAD UR8, UR4, UR6, URZ ;  /* 0x00000006040872a4 */ /* 0x000fe6000f8e02ff */
[----:B------:R-:W-:Y:S02]  /*75f0*/  UMOV UR4, URZ ;  /* 0x000000ff00047c82 */ /* 0x000fe40008000000 */
[----:B------:R-:W-:Y:S02]  /*7600*/  UIMAD.WIDE.U32 UR4, UR5, UR8, UR4 ;  /* 0x00000008050472a5 */ /* 0x000fe4000f8e0004 */
[----:B------:R-:W-:Y:S02]  /*7610*/  R2UR UR8, R0 ;  /* 0x00000000000872ca */ /* 0x000fe400000e0000 */
[----:B------:R-:W2:Y:S03]  /*7620*/  I2F.RP R0, UR7 ;  /* 0x0000000700007d06 */ /* 0x000ea60008209400 */
[----:B------:R-:W-:Y:S01]  /*7630*/  UMOV UR4, UR5 ;  /* 0x0000000500047c82 */ /* 0x000fe20008000000 */
[--C-:B-1----:R-:W-:Y:S01]  /*7640*/  IMAD.MOV R3, RZ, RZ, -R11.reuse ;  /* 0x000000ffff037224 */ /* 0x102fe200078e0a0b */
[----:B------:R-:W-:Y:S01]  /*7650*/  UIMAD.WIDE.U32 UR4, UR4, UR9, URZ ;  /* 0x00000009040472a5 */ /* 0x000fe2000f8e00ff */
[----:B------:R-:W-:Y:S02]  /*7660*/  IMAD.MOV.U32 R10, RZ, RZ, RZ ;  /* 0x000000ffff0a7224 */ /* 0x000fe400078e00ff */
[----:B------:R-:W-:Y:S04]  /*7670*/  IMAD R3, R3, R8, RZ ;  /* 0x0000000803037224 */ /* 0x000fe800078e02ff */
[----:B------:R-:W-:Y:S01]  /*7680*/  UMOV UR43, UR5 ;  /* 0x00000005002b7c82 */ /* 0x000fe20008000000 */
[----:B------:R-:W-:Y:S01]  /*7690*/  IMAD.HI.U32 R11, R11, R3, R10 ;  /* 0x000000030b0b7227 */ /* 0x000fe200078e000a */
[----:B------:R-:W-:Y:S01]  /*76a0*/  UIMAD UR4, UR43, UR8, UR9 ;  /* 0x000000082b0472a4 */ /* 0x000fe2000f8e0209 */
[----:B--2---:R-:W1:Y:S03]  /*76b0*/  MUFU.RCP R0, R0 ;  /* 0x0000000000007308 */ /* 0x004e660000001000 */
[----:B------:R-:W-:Y:S11]  /*76c0*/  UISETP.GT.U32.AND UP0, UPT, UR6, UR4, UPT ;  /* 0x000000040600728c */ /* 0x000ff6000bf04070 */
[----:B------:R-:W-:Y:S02]  /*76d0*/  @!UP0 UIADD3 UR4, UPT, UPT, UR4, -UR6, URZ ;  /* 0x8000000604048290 */ /* 0x000fe4000fffe0ff */
[----:B------:R-:W-:Y:S01]  /*76e0*/  @!UP0 UIADD3 UR43, UPT, UPT, UR43, 0x1, URZ ;  /* 0x000000012b2b8890 */ /* 0x000fe2000fffe0ff */
[----:B-1----:R-:W-:Y:S01]  /*76f0*/  VIADD R0, R0, 0xffffffe ;  /* 0x0ffffffe00007836 */ /* 0x002fe20000000000 */
[----:B------:R-:W-:Y:S02]  /*7700*/  UISETP.GE.U32.AND UP2, UPT, UR4, UR6, UPT ;  /* 0x000000060400728c */ /* 0x000fe4000bf46070 */
[----:B------:R-:W-:Y:S02]  /*7710*/  ULOP3.LUT UR4, UR19, UR54, URZ, 0x3c, !UPT ;  /* 0x0000003613047292 */ /* 0x000fe4000f8e3cff */
[----:B------:R-:W-:Y:S01]  /*7720*/  UISETP.NE.AND UP0, UPT, UR54, URZ, UPT ;  /* 0x000000ff3600728c */ /* 0x000fe2000bf05270 */
[----:B------:R-:W1:Y:S01]  /*7730*/  F2I.FTZ.U32.TRUNC.NTZ R0, R0 ;  /* 0x0000000000007305 */ /* 0x000e62000021f000 */
[----:B------:R-:W-:Y:S05]  /*7740*/  UISETP.GE.AND UP1, UPT, UR4, URZ, UPT ;  /* 0x000000ff0400728c */ /* 0x000fea000bf26270 */
[----:B------:R-:W-:Y:S06]  /*7750*/  @UP2 UIADD3 UR43, UPT, UPT, UR43, 0x1, URZ ;  /* 0x000000012b2b2890 */ /* 0x000fec000fffe0ff */
[----:B------:R-:W-:Y:S02]  /*7760*/  @!UP1 UIADD3 UR43, UPT, UPT, -UR43, URZ, URZ ;  /* 0x000000ff2b2b9290 */ /* 0x000fe4000fffe1ff */
[----:B------:R-:W-:Y:S01]  /*7770*/  @!UP0 ULOP3.LUT UR43, URZ, UR54, URZ, 0x33, !UPT ;  /* 0x00000036ff2b8292 */ /* 0x000fe2000f8e33ff */
[----:B-1----:R-:W-:Y:S05]  /*7780*/  R2UR UR5, R0 ;  /* 0x00000000000572ca */ /* 0x002fea00000e0000 */
[----:B------:R-:W-:Y:S05]  /*7790*/  IMAD.U32 R0, RZ, RZ, UR43 ;  /* 0x0000002bff007e24 */ /* 0x000fea000f8e00ff */
[----:B------:R-:W-:Y:S03]  /*77a0*/  IABS R0, R0 ;  /* 0x0000000000007213 */ /* 0x000fe60000000000 */
[----:B------:R-:W-:Y:S01]  /*77b0*/  UIADD3 UR4, UPT, UPT, URZ, -UR5, URZ ;  /* 0x80000005ff047290 */ /* 0x000fe2000fffe0ff */
[----:B------:R-:W-:Y:S03]  /*77c0*/  R2UR UR8, R0 ;  /* 0x00000000000872ca */ /* 0x000fe600000e0000 */
[----:B------:R-:W-:Y:S03]  /*77d0*/  UIMAD UR6, UR4, UR7, URZ ;  /* 0x00000007040672a4 */ /* 0x000fe6000f8e02ff */
[----:B------:R-:W-:Y:S02]  /*77e0*/  UMOV UR4, URZ ;  /* 0x000000ff00047c82 */ /* 0x000fe40008000000 */
[----:B------:R-:W-:Y:S07]  /*77f0*/  UIMAD.WIDE.U32 UR4, UR5, UR6, UR4 ;  /* 0x00000006050472a5 */ /* 0x000fee000f8e0004 */
[----:B------:R-:W-:Y:S02]  /*7800*/  UMOV UR4, UR5 ;  /* 0x0000000500047c82 */ /* 0x000fe40008000000 */
        /* <DEDUP_REMOVED lines=8> */
[----:B------:R-:W-:Y:S04]  /*7890*/  ULOP3.LUT UR4, UR43, UR16, URZ, 0x3c, !UPT ;  /* 0x000000102b047292 */ /* 0x000fe8000f8e3cff */
[----:B------:R-:W-:Y:S05]  /*78a0*/  UISETP.GE.AND UP0, UPT, UR4, URZ, UPT ;  /* 0x000000ff0400728c */ /* 0x000fea000bf06270 */
[----:B------:R-:W-:Y:S02]  /*78b0*/  @UP1 UIADD3 UR44, UPT, UPT, UR44, 0x1, URZ ;  /* 0x000000012c2c1890 */ /* 0x000fe4000fffe0ff */
[----:B------:R-:W-:Y:S04]  /*78c0*/  UISETP.NE.AND UP1, UPT, UR16, URZ, UPT ;  /* 0x000000ff1000728c */ /* 0x000fe8000bf25270 */
[----:B------:R-:W-:Y:S07]  /*78d0*/  @!UP0 UIADD3 UR44, UPT, UPT, -UR44, URZ, URZ ;  /* 0x000000ff2c2c8290 */ /* 0x000fee000fffe1ff */
[----:B------:R-:W-:Y:S02]  /*78e0*/  @!UP1 ULOP3.LUT UR44, URZ, UR16, URZ, 0x33, !UPT ;  /* 0x00000010ff2c9292 */ /* 0x000fe4000f8e33ff */
[----:B------:R-:W-:Y:S04]  /*78f0*/  UISETP.NE.AND UP1, UPT, UR38, 0x1, UPT ;  /* 0x000000012600788c */ /* 0x000fe8000bf25270 */
[----:B------:R-:W-:Y:S05]  /*7900*/  IMAD.U32 R0, RZ, RZ, UR44 ;  /* 0x0000002cff007e24 */ /* 0x000fea000f8e00ff */
[----:B------:R-:W-:Y:S02]  /*7910*/  IABS R0, R0 ;  /* 0x0000000000007213 */ /* 0x000fe40000000000 */
[----:B------:R-:W1:Y:S03]  /*7920*/  @!UP1 LDCU.128 UR12, c[0x0][0xc10] ;  /* 0x00018200ff0c97ac */ /* 0x000e660008000c00 */
[----:B------:R-:W-:Y:S04]  /*7930*/  IMAD.HI.U32 R11, R11, R0, RZ ;  /* 0x000000000b0b7227 */ /* 0x000fe800078e00ff */
[----:B------:R-:W-:Y:S01]  /*7940*/  IMAD.MOV R3, RZ, RZ, -R11 ;  /* 0x000000ffff037224 */ /* 0x000fe200078e0a0b */
[----:B------:R-:W2:Y:S03]  /*7950*/  @!UP1 LDCU UR10, c[0x0][0xc20] ;  /* 0x00018400ff0a97ac */ /* 0x000ea60008000800 */
[C---:B------:R-:W-:Y:S01]  /*7960*/  IMAD R0, R8.reuse, R3, R0 ;  /* 0x0000000308007224 */ /* 0x040fe200078e0200 */
[----:B------:R-:W3:Y:S04]  /*7970*/  @!UP1 LDCU UR5, c[0x0][0xc0c] ;  /* 0x00018180ff0597ac */ /* 0x000ee80008000800 */
[----:B------:R-:W-:Y:S01]  /*7980*/  ISETP.GT.U32.AND P1, PT, R8, R0, PT ;  /* 0x000000000800720c */ /* 0x000fe20003f24070 */
[----:B-1----:R-:W-:Y:S02]  /*7990*/  UIMAD.WIDE.U32 UR6, UR36, UR15, URZ ;  /* 0x0000000f240672a5 */ /* 0x002fe4000f8e00ff */
[----:B------:R-:W-:Y:S02]  /*79a0*/  UIMAD.WIDE.U32 UR8, UR37, UR12, URZ ;  /* 0x0000000c250872a5 */ /* 0x000fe4000f8e00ff */
[----:B------:R-:W-:Y:S02]  /*79b0*/  @!UP1 UISETP.NE.AND UP0, UPT, UR14, 0x1, UPT ;  /* 0x000000010e00988c */ /* 0x000fe4000bf05270 */
[----:B------:R-:W-:Y:S01]  /*79c0*/  ULOP3.LUT UR8, UR44, UR11, URZ, 0x3c, !UPT ;  /* 0x0000000b2c087292 */ /* 0x000fe2000f8e3cff */
[----:B------:R-:W-:Y:S02]  /*79d0*/  @!UP1 UMOV UR6, UR7 ;  /* 0x0000000700069c82 */ /* 0x000fe40008000000 */
[----:B------:R-:W-:Y:S01]  /*79e0*/  @!UP1 UMOV UR4, UR9 ;  /* 0x0000000900049c82 */ /* 0x000fe20008000000 */
[----:B--2---:R-:W-:Y:S02]  /*79f0*/  @!UP1 USHF.R.U32.HI UR6, URZ, UR10, UR6 ;  /* 0x0000000aff069299 */ /* 0x004fe40008011606 */
[----:B------:R-:W-:Y:S01]  /*7a00*/  @!P1 IMAD.IADD R0, R0, 0x1, -R8 ;  /* 0x0000000100009824 */ /* 0x000fe200078e0a08 */
[----:B---3--:R-:W-:Y:S01]  /*7a10*/  @!UP1 UISETP.NE.AND UP2, UPT, UR5, 0x1, UPT ;  /* 0x000000010500988c */ /* 0x008fe2000bf45270 */
[----:B------:R-:W-:Y:S01]  /*7a20*/  @!P1 VIADD R11, R11, 0x1 ;  /* 0x000000010b0b9836 */ /* 0x000fe20000000000 */
[----:B------:R-:W-:Y:S02]  /*7a30*/  @!UP1 USHF.R.U32.HI UR4, URZ, UR13, UR4 ;  /* 0x0000000dff049299 */ /* 0x000fe40008011604 */
[----:B------:R-:W-:Y:S01]  /*7a40*/  @!UP1 USEL UR6, UR36, UR6, !UP0 ;  /* 0x0000000624069287 */ /* 0x000fe2000c000000 */
[----:B------:R-:W-:Y:S01]  /*7a50*/  ISETP.GE.U32.AND P2, PT, R0, R8, PT ;  /* 0x000000080000720c */ /* 0x000fe20003f46070 */
[----:B------:R-:W-:Y:S02]  /*7a60*/  @!UP1 USEL UR7, UR37, UR4, !UP2 ;  /* 0x0000000425079287 */ /* 0x000fe4000d000000 */
[----:B------:R-:W-:Y:S02]  /*7a70*/  UISETP.GE.AND UP0, UPT, UR8, URZ, UPT ;  /* 0x000000ff0800728c */ /* 0x000fe4000bf06270 */
[----:B------:R-:W-:Y:S02]  /*7a80*/  UISETP.NE.AND UP2, UPT, UR11, URZ, UPT ;  /* 0x000000ff0b00728c */ /* 0x000fe4000bf45270 */
[----:B------:R-:W-:Y:S02]  /*7a90*/  @!UP1 UIADD3 UR4, UPT, UPT, -UR7, UR6, URZ ;  /* 0x0000000607049290 */ /* 0x000fe4000fffe1ff */
[----:B------:R-:W-:Y:S02]  /*7aa0*/  @!UP1 UIADD3 UR6, UPT, UPT, UR7, -UR6, URZ ;  /* 0x8000000607069290 */ /* 0x000fe4000fffe0ff */
[----:B------:R-:W-:Y:S02]  /*7ab0*/  UIADD3 UR7, UPT, UPT, -UR43, URZ, URZ ;  /* 0x000000ff2b077290 */ /* 0x000fe4000fffe1ff */
[----:B------:R-:W-:Y:S01]  /*7ac0*/  @!UP1 UIMAD UR37, UR4, UR5, UR37 ;  /* 0x00000005042592a4 */ /* 0x000fe2000f8e0225 */
[----:B------:R-:W-:Y:S01]  /*7ad0*/  @P2 VIADD R11, R11, 0x1 ;  /* 0x000000010b0b2836 */ /* 0x000fe20000000000 */
[----:B------:R-:W-:Y:S02]  /*7ae0*/  UIMAD UR4, UR54, UR7, UR19 ;  /* 0x00000007360472a4 */ /* 0x000fe4000f8e0213 */
[----:B------:R-:W-:Y:S02]  /*7af0*/  @!UP1 UIMAD UR36, UR6, UR14, UR36 ;  /* 0x0000000e062492a4 */ /* 0x000fe4000f8e0224 */
[----:B------:R-:W-:Y:S01]  /*7b00*/  USHF.L.U32 UR51, UR4, 0x7, URZ ;  /* 0x0000000704337899 */ /* 0x000fe200080006ff */
[----:B------:R-:W-:Y:S01]  /*7b10*/  R2UR UR45, R11 ;  /* 0x000000000b2d72ca */ /* 0x000fe200000e0000 */
[----:B------:R-:W-:Y:S04]  /*7b20*/  UIADD3 UR4, UPT, UPT, -UR44, URZ, URZ ;  /* 0x000000ff2c047290 */ /* 0x000fe8000fffe1ff */
[----:B------:R-:W-:Y:S08]  /*7b30*/  UIMAD UR43, UR16, UR4, UR43 ;  /* 0x00000004102b72a4 */ /* 0x000ff0000f8e022b */
[----:B------:R-:W-:Y:S02]  /*7b40*/  @!UP0 UIADD3 UR45, UPT, UPT, -UR45, URZ, URZ ;  /* 0x000000ff2d2d8290 */ /* 0x000fe4000fffe1ff */
[----:B------:R-:W-:Y:S04]  /*7b50*/  @!UP2 ULOP3.LUT UR45, URZ, UR11, URZ, 0x33, !UPT ;  /* 0x0000000bff2da292 */ /* 0x000fe8000f8e33ff */
[----:B------:R-:W-:Y:S04]  /*7b60*/  UIADD3 UR5, UPT, UPT, -UR45, URZ, URZ ;  /* 0x000000ff2d057290 */ /* 0x000fe8000fffe1ff */
[----:B------:R-:W-:Y:S01]  /*7b70*/  UIMAD UR44, UR11, UR5, UR44 ;  /* 0x000000050b2c72a4 */ /* 0x000fe2000f8e022c */
[----:B------:R-:W-:Y:S11]  /*7b80*/  @!P0 BRA `(.L_x_106) ;  /* 0x00000000007c8947 */ /* 0x000ff60003800000 */
[----:B------:R-:W1:Y:S01]  /*7b90*/  LDCU.64 UR8, c[0x4][0x80] ;  /* 0x01001000ff0877ac */ /* 0x000e620008000a00 */
[----:B------:R-:W-:Y:S01]  /*7ba0*/  MOV R16, 0x0 ;  /* 0x0000000000107802 */ /* 0x000fe20000000f00 */
[----:B------:R-:W-:Y:S02]  /*7bb0*/  HFMA2 R12, -RZ, RZ, 0, 5.9604644775390625e-08 ;  /* 0x00000001ff0c7431 */ /* 0x000fe400000001ff */
[----:B------:R-:W-:Y:S01]  /*7bc0*/  IMAD.MOV.U32 R8, RZ, RZ, 0x70 ;  /* 0x00000070ff087424 */ /* 0x000fe200078e00ff */
[----:B------:R2:W3:Y:S01]  /*7bd0*/  LDC.64 R14, c[0x4][R16] ;  /* 0x01000000100e7b82 */ /* 0x0004e20000000a00 */
[----:B------:R-:W4:Y:S01]  /*7be0*/  LDCU.64 UR6, c[0x4][0x88] ;  /* 0x01001100ff0677ac */ /* 0x000f220008000a00 */
[----:B------:R-:W-:Y:S01]  /*7bf0*/  IMAD.MOV.U32 R13, RZ, RZ, RZ ;  /* 0x000000ffff0d7224 */ /* 0x000fe200078e00ff */
[----:B------:R-:W2:Y:S01]  /*7c00*/  LDCU.64 UR4, c[0x4][0x8] ;  /* 0x01000100ff0477ac */ /* 0x000ea20008000a00 */
[----:B-1----:R-:W-:Y:S01]  /*7c10*/  MOV R5, UR9 ;  /* 0x0000000900057c02 */ /* 0x002fe20008000f00 */
[----:B------:R-:W-:Y:S01]  /*7c20*/  IMAD.U32 R4, RZ, RZ, UR8 ;  /* 0x00000008ff047e24 */ /* 0x000fe2000f8e00ff */
[----:B----4-:R-:W-:Y:S01]  /*7c30*/  MOV R7, UR7 ;  /* 0x0000000700077c02 */ /* 0x010fe20008000f00 */
[----:B------:R-:W-:Y:S01]  /*7c40*/  IMAD.U32 R6, RZ, RZ, UR6 ;  /* 0x00000006ff067e24 */ /* 0x000fe2000f8e00ff */
[----:B--2---:R-:W-:Y:S01]  /*7c50*/  MOV R11, UR5 ;  /* 0x00000005000b7c02 */ /* 0x004fe20008000f00 */
[----:B------:R-:W-:Y:S02]  /*7c60*/  IMAD.U32 R10, RZ, RZ, UR4 ;  /* 0x00000004ff0a7e24 */ /* 0x000fe4000f8e00ff */
[----:B------:R-:W-:Y:S07]  /*7c70*/  LEPC R20, `(.L_x_107) ;  /* 0x000000001014794e */ /* 0x000fee0000000000 */
[----:B---3-5:R-:W-:Y:S05]  /*7c80*/  CALL.ABS.NOINC R14 ;  /* 0x000000000e007343 */ /* 0x028fea0003c00000 */
.L_x_107:
[----:B------:R-:W1:Y:S01]  /*7c90*/  LDCU.64 UR8, c[0x4][0x80] ;  /* 0x01001000ff0877ac */ /* 0x000e620008000a00 */
[----:B------:R-:W2:Y:S01]  /*7ca0*/  LDC.64 R16, c[0x4][R16] ;  /* 0x0100000010107b82 */ /* 0x000ea20000000a00 */
[----:B------:R-:W-:Y:S02]  /*7cb0*/  HFMA2 R12, -RZ, RZ, 0, 5.9604644775390625e-08 ;  /* 0x00000001ff0c7431 */ /* 0x000fe400000001ff */
[----:B------:R-:W-:Y:S02]  /*7cc0*/  IMAD.MOV.U32 R8, RZ, RZ, 0x70 ;  /* 0x00000070ff087424 */ /* 0x000fe400078e00ff */
[----:B------:R-:W-:Y:S01]  /*7cd0*/  IMAD.MOV.U32 R13, RZ, RZ, RZ ;  /* 0x000000ffff0d7224 */ /* 0x000fe200078e00ff */
[----:B------:R-:W3:Y:S01]  /*7ce0*/  LDCU.64 UR6, c[0x4][0x88] ;  /* 0x01001100ff0677ac */ /* 0x000ee20008000a00 */
[----:B------:R-:W4:Y:S01]  /*7cf0*/  LDCU.64 UR4, c[0x4][0x8] ;  /* 0x01000100ff0477ac */ /* 0x000f220008000a00 */
[----:B-1----:R-:W-:Y:S02]  /*7d00*/  MOV R4, UR8 ;  /* 0x0000000800047c02 */ /* 0x002fe40008000f00 */
[----:B------:R-:W-:Y:S02]  /*7d10*/  MOV R5, UR9 ;  /* 0x0000000900057c02 */ /* 0x000fe40008000f00 */
[----:B---3--:R-:W-:Y:S01]  /*7d20*/  MOV R7, UR7 ;  /* 0x0000000700077c02 */ /* 0x008fe20008000f00 */
[----:B------:R-:W-:Y:S01]  /*7d30*/  IMAD.U32 R6, RZ, RZ, UR6 ;  /* 0x00000006ff067e24 */ /* 0x000fe2000f8e00ff */
[----:B----4-:R-:W-:Y:S01]  /*7d40*/  MOV R11, UR5 ;  /* 0x00000005000b7c02 */ /* 0x010fe20008000f00 */
[----:B------:R-:W-:Y:S02]  /*7d50*/  IMAD.U32 R10, RZ, RZ, UR4 ;  /* 0x00000004ff0a7e24 */ /* 0x000fe4000f8e00ff */
[----:B------:R-:W-:Y:S07]  /*7d60*/  LEPC R20, `(.L_x_106) ;  /* 0x000000001014794e */ /* 0x000fee0000000000 */
[----:B--2---:R-:W-:Y:S05]  /*7d70*/  CALL.ABS.NOINC R16 ;  /* 0x0000000010007343 */ /* 0x004fea0003c00000 */
.L_x_106:
[----:B------:R-:W-:Y:S05]  /*7d80*/  BSYNC.RECONVERGENT B6 ;  /* 0x0000000000067941 */ /* 0x000fea0003800200 */
.L_x_105:
[----:B------:R-:W-:Y:S02]  /*7d90*/  R2UR UR6, R56 ;  /* 0x00000000380672ca */ /* 0x000fe400000e0000 */
[----:B------:R-:W-:Y:S02]  /*7da0*/  R2UR UR5, R67 ;  /* 0x00000000430572ca */ /* 0x000fe400000e0000 */
[----:B------:R-:W-:Y:S02]  /*7db0*/  R2UR UR4, R66 ;  /* 0x00000000420472ca */ /* 0x000fe400000e0000 */
[----:B------:R-:W-:Y:S02]  /*7dc0*/  ISETP.NE.U32.AND P4, PT, R50, RZ, PT ;  /* 0x000000ff3200720c */ /* 0x000fe40003f85070 */
[----:B------:R-:W-:Y:S02]  /*7dd0*/  ISETP.NE.U32.AND P2, PT, RZ, UR60, PT ;  /* 0x0000003cff007c0c */ /* 0x000fe4000bf45070 */
[----:B------:R-:W-:Y:S02]  /*7de0*/  ISETP.NE.AND.EX P4, PT, R51, RZ, PT, P4 ;  /* 0x000000ff3300720c */ /* 0x000fe40003f85340 */
[----:B------:R-:W-:Y:S01]  /*7df0*/  ISETP.NE.AND.EX P2, PT, RZ, UR61, PT, P2 ;  /* 0x0000003dff007c0c */ /* 0x000fe2000bf45320 */
[----:B------:R-:W-:Y:S02]  /*7e00*/  UISETP.NE.AND UP2, UPT, UR6, URZ, UPT ;  /* 0x000000ff0600728c */ /* 0x000fe4000bf45270 */
[----:B------:R-:W-:Y:S04]  /*7e10*/  UISETP.NE.U32.AND UP0, UPT, UR5, URZ, UPT ;  /* 0x000000ff0500728c */ /* 0x000fe8000bf05070 */
[----:B------:R-:W-:Y:S01]  /*7e20*/  UISETP.NE.AND.EX UP1, UPT, UR4, URZ, UPT, UP0 ;  /* 0x000000ff0400728c */ /* 0x000fe2000bf25300 */
[----:B------:R-:W-:Y:S01]  /*7e30*/  PLOP3.LUT P1, PT, PT, PT, UP2, 0x80, 0x8 ;  /* 0x000000000008781c */ /* 0x000fe20003f2f028 */
[----:B------:R-:W-:Y:S03]  /*7e40*/  UPLOP3.LUT UP0, UPT, UPT, UPT, UPT, 0x40, 0x4 ;  /* 0x000000000004789c */ /* 0x000fe60003f0e870 */
[----:B------:R-:W-:Y:S06]  /*7e50*/  @UP2 UPLOP3.LUT UP0, UPT, UPT, UPT, UP1, 0x80, 0x8 ;  /* 0x000000000008289c */ /* 0x000fec0003f0f010 */
[----:B------:R-:W-:Y:S01]  /*7e60*/  PLOP3.LUT P0, PT, PT, PT, UP0, 0x80, 0x8 ;  /* 0x000000000008781c */ /* 0x000fe20003f0f008 */
[----:B------:R-:W-:Y:S01]  /*7e70*/  @!UPT UIADD3 URZ, UPT, UPT, URZ, URZ, URZ ;  /* 0x000000fffffff290 */ /* 0x000fe2000fffe0ff */
[----:B------:R-:W-:Y:S11]  /*7e80*/  BRA.U !UP1, `(.L_x_108) ;  /* 0x0000000109407547 */ /* 0x000ff6000b800000 */
[----:B------:R-:W-:Y:S01]  /*7e90*/  UISETP.NE.U32.AND UP0, UPT, UR60, URZ, UPT ;  /* 0x000000ff3c00728c */ /* 0x000fe2000bf05070 */
[----:B------:R-:W-:Y:S01]  /*7ea0*/  R2UR UR6, R67 ;  /* 0x00000000430672ca */ /* 0x000fe200000e0000 */
[----:B------:R-:W1:Y:S01]  /*7eb0*/  LDCU.64 UR8, c[0x0][0x358] ;  /* 0x00006b00ff0877ac */ /* 0x000e620008000a00 */
[----:B------:R-:W-:Y:S02]  /*7ec0*/  HFMA2 R52, -RZ, RZ, 0, 5.9604644775390625e-08 ;  /* 0x00000001ff347431 */ /* 0x000fe400000001ff */
[----:B------:R-:W-:Y:S01]  /*7ed0*/  IMAD.MOV.U32 R0, RZ, RZ, 0x1 ;  /* 0x00000001ff007424 */ /* 0x000fe200078e00ff */
[----:B------:R-:W-:Y:S06]  /*7ee0*/  UISETP.NE.AND.EX UP0, UPT, UR61, URZ, UPT, UP0 ;  /* 0x000000ff3d00728c */ /* 0x000fec000bf05300 */
[----:B------:R-:W-:Y:S05]  /*7ef0*/  PLOP3.LUT P3, PT, PT, PT, UP0, 0x80, 0x8 ;  /* 0x000000000008781c */ /* 0x000fea0003f6f008 */
[----:B------:R-:W2:Y:S01]  /*7f00*/  @UP0 LDCU.64 UR4, c[0x0][0x988] ;  /* 0x00013100ff0407ac */ /* 0x000ea20008000a00 */
[----:B------:R-:W-:Y:S07]  /*7f10*/  @UP0 UIMAD UR6, UR52, UR6, URZ ;  /* 0x00000006340602a4 */ /* 0x000fee000f8e02ff */
[----:B------:R-:W-:Y:S01]  /*7f20*/  @!P3 PRMT R52, R0, 0x7610, R52 ;  /* 0x000076100034b816 */ /* 0x000fe20000000034 */
[----:B--2---:R-:W-:Y:S06]  /*7f30*/  @UP0 UIMAD.WIDE UR4, UR6, 0x4, UR4 ;  /* 0x00000004060408a5 */ /* 0x004fec000f8e0204 */
[----:B------:R-:W-:Y:S02]  /*7f40*/  IMAD.U32 R4, RZ, RZ, UR4 ;  /* 0x00000004ff047e24 */ /* 0x000fe4000f8e00ff */
[----:B------:R-:W-:Y:S03]  /*7f50*/  IMAD.U32 R5, RZ, RZ, UR5 ;  /* 0x00000005ff057e24 */ /* 0x000fe6000f8e00ff */
[----:B------:R-:W2:Y:S02]  /*7f60*/  @!UP0 LDCU UR4, c[0x0][0x980] ;  /* 0x00013000ff0487ac */ /* 0x000ea40008000800 */
[----:B-1---5:R1:W5:Y:S02]  /*7f70*/  @P3 LDG.E R27, desc[UR8][R4.64] ;  /* 0x00000008041b3981 */ /* 0x022364000c1e1900 */
[----:B-12---:R-:W-:Y:S02]  /*7f80*/  @!P3 MOV R27, UR4 ;  /* 0x00000004001bbc02 */ /* 0x006fe40008000f00 */
.L_x_108:
[----:B------:R-:W-:Y:S05]  /*7f90*/  @!P4 BRA `(.L_x_109) ;  /* 0x000000000024c947 */ /* 0x000fea0003800000 */
[----:B------:R-:W-:Y:S01]  /*7fa0*/  ISETP.NE.U32.AND P3, PT, R48, RZ, PT ;  /* 0x000000ff3000720c */ /* 0x000fe20003f65070 */
[----:B------:R-:W1:Y:S03]  /*7fb0*/  LDCU.64 UR4, c[0x0][0x358] ;  /* 0x00006b00ff0477ac */ /* 0x000e660008000a00 */
[----:B------:R-:W-:Y:S11]  /*7fc0*/  ISETP.NE.AND.EX P3, PT, R49, RZ, PT, P3 ;  /* 0x000000ff3100720c */ /* 0x000ff60003f65330 */
[----:B------:R-:W-:Y:S02]  /*7fd0*/  @!UPT UIADD3 URZ, UPT, UPT, URZ, URZ, URZ ;  /* 0x000000fffffff290 */ /* 0x000fe4000fffe0ff */
[----:B------:R-:W2:Y:S01]  /*7fe0*/  @P3 LDC.64 R4, c[0x0][0x9a8] ;  /* 0x00026a00ff043b82 */ /* 0x000ea20000000a00 */
[----:B------:R-:W-:Y:S04]  /*7ff0*/  @P3 IMAD R0, R50, UR52, RZ ;  /* 0x0000003432003c24 */ /* 0x000fe8000f8e02ff */
[----:B--2---:R-:W-:Y:S05]  /*8000*/  @P3 IMAD.WIDE R4, R0, 0x4, R4 ;  /* 0x0000000400043825 */ /* 0x004fea00078e0204 */
[----:B-1---5:R1:W5:Y:S02]  /*8010*/  @P3 LDG.E R24, desc[UR4][R4.64] ;  /* 0x0000000404183981 */ /* 0x022364000c1e1900 */
[----:B-1----:R-:W2:Y:S02]  /*8020*/  @!P3 LDC R24, c[0x0][0x9a0] ;  /* 0x00026800ff18bb82 */ /* 0x002ea40000000800 */
.L_x_109:
[----:B-----5:R-:W-:Y:S01]  /*8030*/  FSETP.NEU.AND P3, PT, R27, RZ, PT ;  /* 0x000000ff1b00720b */ /* 0x020fe20003f6d000 */
[----:B------:R-:W-:Y:S01]  /*8040*/  BSSY B1, `(.L_x_110) ;  /* 0x0000039000017945 */ /* 0x000fe20003800000 */
[----:B------:R-:W-:Y:S01]  /*8050*/  SEL R4, RZ, 0xffffffff, P2 ;  /* 0xffffffffff047807 */ /* 0x000fe20001000000 */
[----:B------:R-:W-:Y:S01]  /*8060*/  IMAD.MOV.U32 R75, RZ, RZ, 0x1 ;  /* 0x00000001ff4b7424 */ /* 0x000fe200078e00ff */
[----:B------:R-:W-:Y:S01]  /*8070*/  @P1 LOP3.LUT P2, RZ, R52, 0xff, RZ, 0xc0, !PT ;  /* 0x000000ff34ff1812 */ /* 0x000fe2000784c0ff */
[----:B------:R-:W-:Y:S01]  /*8080*/  IMAD.IADD R25, R23, 0x1, R2 ;  /* 0x0000000117197824 */ /* 0x000fe200078e0202 */
[----:B------:R-:W-:Y:S01]  /*8090*/  @P1 SEL R0, RZ, 0xffffffff, P3 ;  /* 0xffffffffff001807 */ /* 0x000fe20001800000 */
[----:B------:R-:W-:Y:S01]  /*80a0*/  IMAD R72, R64, -0x10, R62 ;  /* 0xfffffff040487824 */ /* 0x000fe200078e023e */
[----:B------:R-:W-:Y:S01]  /*80b0*/  LOP3.LUT R60, R60, 0x1, RZ, 0x3c, !PT ;  /* 0x000000013c3c7812 */ /* 0x000fe200078e3cff */
[----:B------:R-:W-:Y:S01]  /*80c0*/  IMAD.MOV.U32 R74, RZ, RZ, RZ ;  /* 0x000000ffff4a7224 */ /* 0x000fe200078e00ff */
[----:B------:R-:W-:Y:S02]  /*80d0*/  @P0 SEL R0, R4, R0, !P2 ;  /* 0x0000000004000207 */ /* 0x000fe40005000000 */
[----:B------:R-:W-:Y:S02]  /*80e0*/  CS2R R38, SRZ ;  /* 0x0000000000267805 */ /* 0x000fe4000001ff00 */
[----:B------:R-:W-:Y:S02]  /*80f0*/  LEA R73, R22, UR50, 0x3 ;  /* 0x0000003216497c11 */ /* 0x000fe4000f8e18ff */
[----:B------:R-:W-:Y:S02]  /*8100*/  CS2R R36, SRZ ;  /* 0x0000000000247805 */ /* 0x000fe4000001ff00 */
[----:B------:R-:W-:Y:S02]  /*8110*/  @P1 LOP3.LUT R0, R0, 0x1, RZ, 0xc0, !PT ;  /* 0x0000000100001812 */ /* 0x000fe400078ec0ff */
[----:B------:R-:W-:Y:S02]  /*8120*/  CS2R R34, SRZ ;  /* 0x0000000000227805 */ /* 0x000fe4000001ff00 */
[----:B------:R-:W-:Y:S02]  /*8130*/  PLOP3.LUT P2, PT, PT, PT, UP1, 0x80, 0x8 ;  /* 0x000000000008781c */ /* 0x000fe40003f4f018 */
[----:B------:R-:W-:Y:S02]  /*8140*/  CS2R R32, SRZ ;  /* 0x0000000000207805 */ /* 0x000fe4000001ff00 */
[----:B------:R-:W-:Y:S02]  /*8150*/  ISETP.NE.U32.OR P5, PT, R0, 0x1, !P1 ;  /* 0x000000010000780c */ /* 0x000fe40004fa5470 */
[----:B------:R-:W-:Y:S02]  /*8160*/  CS2R R42, SRZ ;  /* 0x00000000002a7805 */ /* 0x000fe4000001ff00 */
[----:B------:R-:W-:Y:S02]  /*8170*/  LOP3.LUT P4, R69, R52, 0xff, RZ, 0xc0, !PT ;  /* 0x000000ff34457812 */ /* 0x000fe4000788c0ff */
[----:B------:R-:W-:Y:S02]  /*8180*/  CS2R R40, SRZ ;  /* 0x0000000000287805 */ /* 0x000fe4000001ff00 */
[----:B------:R-:W-:Y:S02]  /*8190*/  SEL R3, RZ, 0xffffffff, P3 ;  /* 0xffffffffff037807 */ /* 0x000fe40001800000 */
[----:B------:R-:W-:Y:S02]  /*81a0*/  CS2R R46, SRZ ;  /* 0x00000000002e7805 */ /* 0x000fe4000001ff00 */
[----:B------:R-:W-:Y:S02]  /*81b0*/  P2R R71, PR, RZ, 0x20 ;  /* 0x00000020ff477803 */ /* 0x000fe40000000000 */
[----:B------:R-:W-:Y:S02]  /*81c0*/  CS2R R44, SRZ ;  /* 0x00000000002c7805 */ /* 0x000fe4000001ff00 */
[----:B------:R-:W-:Y:S02]  /*81d0*/  @P2 SEL R3, R4, R3, !P4 ;  /* 0x0000000304032207 */ /* 0x000fe40006000000 */
[----:B------:R-:W-:Y:S02]  /*81e0*/  @P5 SHF.L.U32 R0, R60, 0x1f, RZ ;  /* 0x0000001f3c005819 */ /* 0x000fe400000006ff */
[----:B------:R-:W-:Y:S02]  /*81f0*/  LOP3.LUT R3, R3, 0x1, RZ, 0xc0, !PT ;  /* 0x0000000103037812 */ /* 0x000fe400078ec0ff */
[----:B------:R1:W3:Y:S02]  /*8200*/  @P5 SYNCS.PHASECHK.TRANS64.TRYWAIT P1, [UR50+0xc0], R0 ;  /* 0x0000c000ff0055a7 */ /* 0x0002e40008021132 */
[----:B------:R-:W-:Y:S04]  /*8210*/  ISETP.NE.U32.AND P2, PT, R3, 0x1, PT ;  /* 0x000000010300780c */ /* 0x000fe80003f45070 */
[----:B------:R-:W-:Y:S02]  /*8220*/  P2R R76, PR, RZ, 0x4 ;  /* 0x00000004ff4c7803 */ /* 0x000fe40000000000 */
[----:B-1----:R-:W-:Y:S04]  /*8230*/  SHF.L.U32 R0, R59, 0x1f, RZ ;  /* 0x0000001f3b007819 */ /* 0x002fe800000006ff */
[----:B------:R1:W4:Y:S01]  /*8240*/  SYNCS.PHASECHK.TRANS64.TRYWAIT P0, [R73+URZ+0x120], R0 ;  /* 0x00012000490075a7 */ /* 0x00032200080011ff */
[----:B---3--:R-:W-:Y:S01]  /*8250*/  @P5 SEL R75, RZ, 0x1, !P1 ;  /* 0x00000001ff4b5807 */ /* 0x008fe20004800000 */
[----:B-1----:R-:W-:Y:S06]  /*8260*/  @!P5 BRA `(.L_x_111) ;  /* 0x000000000058d947 */ /* 0x002fec0003800000 */
[----:B------:R-:W-:Y:S01]  /*8270*/  IMAD.MOV.U32 R39, RZ, RZ, RZ ;  /* 0x000000ffff277224 */ /* 0x000fe200078e00ff */
[----:B------:R-:W-:Y:S01]  /*8280*/  ISETP.NE.AND P1, PT, R75, RZ, PT ;  /* 0x000000ff4b00720c */ /* 0x000fe20003f25270 */
[----:B------:R-:W-:Y:S01]  /*8290*/  BSSY B0, `(.L_x_112) ;  /* 0x000000c000007945 */ /* 0x000fe20003800000 */
[----:B------:R-:W-:Y:S02]  /*82a0*/  CS2R R46, SRZ ;  /* 0x00000000002e7805 */ /* 0x000fe4000001ff00 */
[----:B------:R-:W-:Y:S02]  /*82b0*/  CS2R R44, SRZ ;  /* 0x00000000002c7805 */ /* 0x000fe4000001ff00 */
[----:B------:R-:W-:Y:S02]  /*82c0*/  CS2R R42, SRZ ;  /* 0x00000000002a7805 */ /* 0x000fe4000001ff00 */
[----:B------:R-:W-:Y:S02]  /*82d0*/  CS2R R40, SRZ ;  /* 0x0000000000287805 */ /* 0x000fe4000001ff00 */
[----:B------:R-:W-:Y:S02]  /*82e0*/  CS2R R34, SRZ ;  /* 0x0000000000227805 */ /* 0x000fe4000001ff00 */
[----:B------:R-:W-:Y:S02]  /*82f0*/  CS2R R32, SRZ ;  /* 0x0000000000207805 */ /* 0x000fe4000001ff00 */
[----:B------:R-:W-:Y:S01]  /*8300*/  CS2R R36, SRZ ;  /* 0x0000000000247805 */ /* 0x000fe2000001ff00 */
[----:B------:R-:W-:Y:S06]  /*8310*/  @P1 BRA `(.L_x_113) ;  /* 0x00000000000c1947 */ /* 0x000fec0003800000 */
[----:B------:R-:W-:Y:S04]  /*8320*/  SHF.L.U32 R3, R60, 0x1f, RZ ;  /* 0x0000001f3c037819 */ /* 0x000fe800000006ff */
[----:B------:R-:W1:Y:S02]  /*8330*/  SYNCS.PHASECHK.TRANS64.TRYWAIT P1, [UR50+0xc0], R3 ;  /* 0x0000c003ff0075a7 */ /* 0x000e640008021132 */
[----:B-1----:R-:W-:Y:S05]  /*8340*/  @!P1 BRA `(.L_x_114) ;  /* 0x00000034005c9947 */ /* 0x002fea0003800000 */
.L_x_113:
[----:B------:R-:W-:Y:S05]  /*8350*/  BSYNC B0 ;  /* 0x0000000000007941 */ /* 0x000fea0003800000 */
.L_x_112:
[----:B------:R-:W-:Y:S01]  /*8360*/  ISETP.NE.AND P1, PT, R76, RZ, PT ;  /* 0x000000ff4c00720c */ /* 0x000fe20003f25270 */
[----:B------:R-:W-:Y:S11]  /*8370*/  HFMA2 R74, -RZ, RZ, 0, 5.9604644775390625e-08 ;  /* 0x00000001ff4a7431 */ /* 0x000ff600000001ff */
[----:B------:R-:W-:Y:S01]  /*8380*/  @!UPT UIADD3 URZ, UPT, UPT, URZ, URZ, URZ ;  /* 0x000000fffffff290 */ /* 0x000fe2000fffe0ff */
[----:B------:R3:W1:Y:S04]  /*8390*/  @P1 LDS.128 R44, [R63] ;  /* 0x000000003f2c1984 */ /* 0x0006680000000c00 */
[----:B------:R3:W1:Y:S04]  /*83a0*/  @P1 LDS.128 R40, [R62+0x10] ;  /* 0x000010003e281984 */ /* 0x0006680000000c00 */
[----:B------:R3:W1:Y:S04]  /*83b0*/  @P1 LDS.128 R32, [R61+0x20] ;  /* 0x000020003d201984 */ /* 0x0006680000000c00 */
[----:B------:R3:W1:Y:S02]  /*83c0*/  @P1 LDS.128 R36, [R72+0x30] ;  /* 0x0000300048241984 */ /* 0x0006640000000c00 */
.L_x_111:
[----:B------:R-:W-:Y:S05]  /*83d0*/  BSYNC B1 ;  /* 0x0000000000017941 */ /* 0x000fea0003800000 */
.L_x_110:
[----:B-1----:R-:W-:Y:S04]  /*83e0*/  SHF.R.U32.HI R2, RZ, 0x15, R25 ;  /* 0x00000015ff027819 */ /* 0x002fe80000011619 */
[----:B------:R-:W-:Y:S01]  /*83f0*/  LOP3.LUT P1, RZ, R2, 0x3, R53, 0x48, !PT ;  /* 0x0000000302ff7812 */ /* 0x000fe20007824835 */
[----:B------:R-:W-:Y:S01]  /*8400*/  @!UPT UIADD3 URZ, UPT, UPT, URZ, URZ, URZ ;  /* 0x000000fffffff290 */ /* 0x000fe2000fffe0ff */
[----:B----4-:R-:W-:Y:S11]  /*8410*/  @P0 BRA `(.L_x_115) ;  /* 0x0000000000080947 */ /* 0x010ff60003800000 */
[----:B------:R-:W1:Y:S02]  /*8420*/  SYNCS.PHASECHK.TRANS64.TRYWAIT P0, [R73+URZ+0x120], R0 ;  /* 0x00012000490075a7 */ /* 0x000e6400080011ff */
[----:B-1----:R-:W-:Y:S05]  /*8430*/  @!P0 BRA `(.L_x_116) ;  /* 0x0000003400388947 */ /* 0x002fea0003800000 */
.L_x_115:
[----:B------:R-:W-:Y:S05]  /*8440*/  @!P1 BRA `(.L_x_117) ;  /* 0x0000000000409947 */ /* 0x000fea0003800000 */
[----:B------:R-:W4:Y:S01]  /*8450*/  LDCU.64 UR8, c[0x4][0x70] ;  /* 0x01000e00ff0877ac */ /* 0x000f220008000a00 */
[----:B------:R-:W-:Y:S01]  /*8460*/  MOV R3, 0x0 ;  /* 0x0000000000037802 */ /* 0x000fe20000000f00 */
[----:B------:R-:W-:Y:S02]  /*8470*/  HFMA2 R12, -RZ, RZ, 0, 5.9604644775390625e-08 ;  /* 0x00000001ff0c7431 */ /* 0x000fe400000001ff */
[----:B------:R-:W-:Y:S02]  /*8480*/  IMAD.MOV.U32 R8, RZ, RZ, 0x192 ;  /* 0x00000192ff087424 */ /* 0x000fe400078e00ff */
[----:B------:R-:W-:Y:S01]  /*8490*/  IMAD.MOV.U32 R13, RZ, RZ, RZ ;  /* 0x000000ffff0d7224 */ /* 0x000fe200078e00ff */
[----:B------:R-:W5:Y:S01]  /*84a0*/  LDCU.64 UR6, c[0x4][0x78] ;  /* 0x01000f00ff0677ac */ /* 0x000f620008000a00 */
[----:B------:R-:W1:Y:S01]  /*84b0*/  LDC.64 R2, c[0x4][R3] ;  /* 0x0100000003027b82 */ /* 0x000e620000000a00 */
[----:B------:R-:W2:Y:S01]  /*84c0*/  LDCU.64 UR4, c[0x4][0x10] ;  /* 0x01000200ff0477ac */ /* 0x000ea20008000a00 */
[----:B----4-:R-:W-:Y:S01]  /*84d0*/  MOV R5, UR9 ;  /* 0x0000000900057c02 */ /* 0x010fe20008000f00 */
[----:B------:R-:W-:Y:S01]  /*84e0*/  IMAD.U32 R4, RZ, RZ, UR8 ;  /* 0x00000008ff047e24 */ /* 0x000fe2000f8e00ff */
[----:B-----5:R-:W-:Y:S01]  /*84f0*/  MOV R7, UR7 ;  /* 0x0000000700077c02 */ /* 0x020fe20008000f00 */
[----:B------:R-:W-:Y:S01]  /*8500*/  IMAD.U32 R6, RZ, RZ, UR6 ;  /* 0x00000006ff067e24 */ /* 0x000fe2000f8e00ff */
[----:B--2---:R-:W-:Y:S01]  /*8510*/  MOV R11, UR5 ;  /* 0x00000005000b7c02 */ /* 0x004fe20008000f00 */
[----:B------:R-:W-:Y:S02]  /*8520*/  IMAD.U32 R10, RZ, RZ, UR4 ;  /* 0x00000004ff0a7e24 */ /* 0x000fe4000f8e00ff */
[----:B------:R-:W-:Y:S07]  /*8530*/  LEPC R20, `(.L_x_117) ;  /* 0x000000001014794e */ /* 0x000fee0000000000 */
[----:B-1-3--:R-:W-:Y:S05]  /*8540*/  CALL.ABS.NOINC R2 ;  /* 0x0000000002007343 */ /* 0x00afea0003c00000 */
.L_x_117:
[----:B------:R-:W-:Y:S01]  /*8550*/  LOP3.LUT R20, R44, 0xffffe000, RZ, 0xc0, !PT ;  /* 0xffffe0002c147812 */ /* 0x000fe200078ec0ff */
[----:B------:R-:W-:Y:S05]  /*8560*/  WARPSYNC.ALL ;  /* 0x0000000000007948 */ /* 0x000fea0003800000 */
[----:B------:R-:W-:Y:S01]  /*8570*/  R2UR UR4, R25 ;  /* 0x00000000190472ca */ /* 0x000fe200000e0000 */
[----:B------:R-:W-:Y:S01]  /*8580*/  BSSY.RECONVERGENT B0, `(.L_x_118) ;  /* 0x000005d000007945 */ /* 0x000fe20003800200 */
[----:B------:R-:W-:Y:S11]  /*8590*/  ISETP.NE.AND P0, PT, R65, RZ, PT ;  /* 0x000000ff4100720c */ /* 0x000ff60003f05270 */
[----:B------:R-:W1:Y:S02]  /*85a0*/  LDTM.x16 R4, tmem[UR4] ;  /* 0x00000004000479ee */ /* 0x000e640008240000 */
[C---:B-12---:R-:W-:Y:S01]  /*85b0*/  FMUL R0, R24.reuse, R4 ;  /* 0x0000000418007220 */ /* 0x046fe20000400000 */
[C---:B------:R-:W-:Y:S01]  /*85c0*/  FMUL R2, R24.reuse, R5 ;  /* 0x0000000518027220 */ /* 0x040fe20000400000 */
[C---:B------:R-:W-:Y:S01]  /*85d0*/  FMUL R4, R24.reuse, R8 ;  /* 0x0000000818047220 */ /* 0x040fe20000400000 */
[C---:B------:R-:W-:Y:S01]  /*85e0*/  FMUL R5, R24.reuse, R9 ;  /* 0x0000000918057220 */ /* 0x040fe20000400000 */
[C---:B------:R-:W-:Y:S01]  /*85f0*/  FMUL R8, R24.reuse, R12 ;  /* 0x0000000c18087220 */ /* 0x040fe20000400000 */
[C---:B------:R-:W-:Y:S01]  /*8600*/  FMUL R9, R24.reuse, R13 ;  /* 0x0000000d18097220 */ /* 0x040fe20000400000 */
[C---:B------:R-:W-:Y:S01]  /*8610*/  FMUL R12, R24.reuse, R16 ;  /* 0x00000010180c7220 */ /* 0x040fe20000400000 */
[----:B------:R-:W-:Y:S01]  /*8620*/  LOP3.LUT R16, R45, 0xffffe000, RZ, 0xc0, !PT ;  /* 0xffffe0002d107812 */ /* 0x000fe200078ec0ff */
[----:B------:R-:W-:Y:S01]  /*8630*/  FMUL R13, R24, R17 ;  /* 0x00000011180d7220 */ /* 0x000fe20000400000 */
[----:B------:R-:W-:Y:S01]  /*8640*/  LOP3.LUT R17, R46, 0xffffe000, RZ, 0xc0, !PT ;  /* 0xffffe0002e117812 */ /* 0x000fe200078ec0ff */
[----:B------:R-:W-:Y:S01]  /*8650*/  FFMA R28, R27, R20, R0 ;  /* 0x000000141b1c7223 */ /* 0x000fe20000000000 */
[----:B------:R-:W-:Y:S01]  /*8660*/  LOP3.LUT R0, R47, 0xffffe000, RZ, 0xc0, !PT ;  /* 0xffffe0002f007812 */ /* 0x000fe200078ec0ff */
[C---:B------:R-:W-:Y:S01]  /*8670*/  FMUL R3, R24.reuse, R6 ;  /* 0x0000000618037220 */ /* 0x040fe20000400000 */
[C---:B------:R-:W-:Y:S01]  /*8680*/  FMUL R6, R24.reuse, R10 ;  /* 0x0000000a18067220 */ /* 0x040fe20000400000 */
[C---:B------:R-:W-:Y:S01]  /*8690*/  FMUL R7, R24.reuse, R7 ;  /* 0x0000000718077220 */ /* 0x040fe20000400000 */
[----:B------:R-:W-:Y:S01]  /*86a0*/  F2FP.TF32.F32.PACK_B R28, R28 ;  /* 0x0000001cff1c723e */ /* 0x000fe200024050ff */
[C---:B------:R-:W-:Y:S01]  /*86b0*/  FMUL R10, R24.reuse, R14 ;  /* 0x0000000e180a7220 */ /* 0x040fe20000400000 */
[----:B------:R-:W-:Y:S01]  /*86c0*/  FMUL R14, R24, R18 ;  /* 0x00000012180e7220 */ /* 0x000fe20000400000 */
[----:B------:R-:W-:Y:S01]  /*86d0*/  LOP3.LUT R18, R40, 0xffffe000, RZ, 0xc0, !PT ;  /* 0xffffe00028127812 */ /* 0x000fe200078ec0ff */
[----:B------:R-:W-:Y:S01]  /*86e0*/  FFMA R29, R27, R16, R2 ;  /* 0x000000101b1d7223 */ /* 0x000fe20000000002 */
[----:B------:R-:W-:Y:S01]  /*86f0*/  LOP3.LUT R2, R41, 0xffffe000, RZ, 0xc0, !PT ;  /* 0xffffe00029027812 */ /* 0x000fe200078ec0ff */
[----:B------:R-:W-:Y:S01]  /*8700*/  FFMA R30, R27, R17, R3 ;  /* 0x000000111b1e7223 */ /* 0x000fe20000000003 */
[----:B------:R-:W-:Y:S01]  /*8710*/  LOP3.LUT R3, R43, 0xffffe000, RZ, 0xc0, !PT ;  /* 0xffffe0002b037812 */ /* 0x000fe200078ec0ff */
[C---:B------:R-:W-:Y:S01]  /*8720*/  FFMA R31, R27.reuse, R0, R7 ;  /* 0x000000001b1f7223 */ /* 0x040fe20000000007 */
[----:B------:R-:W-:Y:S01]  /*8730*/  LOP3.LUT R0, R42, 0xffffe000, RZ, 0xc0, !PT ;  /* 0xffffe0002a007812 */ /* 0x000fe200078ec0ff */
[C---:B------:R-:W-:Y:S01]  /*8740*/  FFMA R4, R27.reuse, R18, R4 ;  /* 0x000000121b047223 */ /* 0x040fe20000000004 */
[----:B------:R-:W-:Y:S01]  /*8750*/  F2FP.TF32.F32.PACK_B R29, R29 ;  /* 0x0000001dff1d723e */ /* 0x000fe200024050ff */
[C---:B------:R-:W-:Y:S01]  /*8760*/  FFMA R5, R27.reuse, R2, R5 ;  /* 0x000000021b057223 */ /* 0x040fe20000000005 */
[----:B------:R-:W-:Y:S01]  /*8770*/  FMUL R11, R24, R11 ;  /* 0x0000000b180b7220 */ /* 0x000fe20000400000 */
[----:B------:R-:W-:Y:S01]  /*8780*/  F2FP.TF32.F32.PACK_B R30, R30 ;  /* 0x0000001eff1e723e */ /* 0x000fe200024050ff */
[C---:B------:R-:W-:Y:S01]  /*8790*/  FFMA R6, R27.reuse, R0, R6 ;  /* 0x000000001b067223 */ /* 0x040fe20000000006 */
[----:B------:R-:W-:Y:S01]  /*87a0*/  F2FP.TF32.F32.PACK_B R31, R31 ;  /* 0x0000001fff1f723e */ /* 0x000fe200024050ff */
[----:B------:R-:W-:Y:S01]  /*87b0*/  FFMA R7, R27, R3, R11 ;  /* 0x000000031b077223 */ /* 0x000fe2000000000b */
[----:B------:R-:W-:Y:S01]  /*87c0*/  LOP3.LUT R2, R32, 0xffffe000, RZ, 0xc0, !PT ;  /* 0xffffe00020027812 */ /* 0x000fe200078ec0ff */
[----:B------:R-:W-:Y:S01]  /*87d0*/  FMUL R15, R24, R15 ;  /* 0x0000000f180f7220 */ /* 0x000fe20000400000 */
[----:B------:R-:W-:Y:S01]  /*87e0*/  LOP3.LUT R16, R33, 0xffffe000, RZ, 0xc0, !PT ;  /* 0xffffe00021107812 */ /* 0x000fe200078ec0ff */
[----:B------:R1:W-:Y:S01]  /*87f0*/  STS.128 [R63], R28 ;  /* 0x0000001c3f007388 */ /* 0x0003e20000000c00 */
[----:B------:R-:W-:Y:S01]  /*8800*/  LOP3.LUT R0, R34, 0xffffe000, RZ, 0xc0, !PT ;  /* 0xffffe00022007812 */ /* 0x000fe200078ec0ff */
[----:B------:R-:W-:Y:S01]  /*8810*/  FFMA R8, R27, R2, R8 ;  /* 0x000000021b087223 */ /* 0x000fe20000000008 */
[----:B------:R-:W-:Y:S01]  /*8820*/  LOP3.LUT R2, R35, 0xffffe000, RZ, 0xc0, !PT ;  /* 0xffffe00023027812 */ /* 0x000fe200078ec0ff */
[C---:B------:R-:W-:Y:S01]  /*8830*/  FFMA R9, R27.reuse, R16, R9 ;  /* 0x000000101b097223 */ /* 0x040fe20000000009 */
[----:B------:R-:W-:Y:S01]  /*8840*/  F2FP.TF32.F32.PACK_B R4, R4 ;  /* 0x00000004ff04723e */ /* 0x000fe200024050ff */
[C---:B------:R-:W-:Y:S01]  /*8850*/  FFMA R10, R27.reuse, R0, R10 ;  /* 0x000000001b0a7223 */ /* 0x040fe2000000000a */
[----:B------:R-:W-:Y:S01]  /*8860*/  F2FP.TF32.F32.PACK_B R5, R5 ;  /* 0x00000005ff05723e */ /* 0x000fe200024050ff */
[----:B------:R-:W-:Y:S01]  /*8870*/  FFMA R11, R27, R2, R15 ;  /* 0x000000021b0b7223 */ /* 0x000fe2000000000f */
[----:B------:R-:W-:Y:S01]  /*8880*/  F2FP.TF32.F32.PACK_B R6, R6 ;  /* 0x00000006ff06723e */ /* 0x000fe200024050ff */
[----:B------:R-:W-:Y:S01]  /*8890*/  FMUL R19, R24, R19 ;  /* 0x0000001318137220 */ /* 0x000fe20000400000 */
[----:B------:R-:W-:Y:S02]  /*88a0*/  F2FP.TF32.F32.PACK_B R7, R7 ;  /* 0x00000007ff07723e */ /* 0x000fe400024050ff */
[----:B------:R-:W-:Y:S02]  /*88b0*/  LOP3.LUT R3, R36, 0xffffe000, RZ, 0xc0, !PT ;  /* 0xffffe00024037812 */ /* 0x000fe400078ec0ff */
[----:B------:R-:W-:Y:S01]  /*88c0*/  LOP3.LUT R0, R37, 0xffffe000, RZ, 0xc0, !PT ;  /* 0xffffe00025007812 */ /* 0x000fe200078ec0ff */
[----:B------:R1:W-:Y:S01]  /*88d0*/  STS.128 [R62+0x10], R4 ;  /* 0x000010043e007388 */ /* 0x0003e20000000c00 */
        /* <DEDUP_REMOVED lines=8> */
[----:B------:R-:W-:Y:S02]  /*8960*/  F2FP.TF32.F32.PACK_B R10, R10 ;  /* 0x0000000aff0a723e */ /* 0x000fe400024050ff */
[----:B------:R-:W-:Y:S02]  /*8970*/  F2FP.TF32.F32.PACK_B R11, R11 ;  /* 0x0000000bff0b723e */ /* 0x000fe400024050ff */
[----:B------:R-:W-:Y:S02]  /*8980*/  F2FP.TF32.F32.PACK_B R12, R12 ;  /* 0x0000000cff0c723e */ /* 0x000fe400024050ff */
[----:B------:R-:W-:Y:S01]  /*8990*/  F2FP.TF32.F32.PACK_B R13, R13 ;  /* 0x0000000dff0d723e */ /* 0x000fe200024050ff */
[----:B------:R1:W-:Y:S01]  /*89a0*/  STS.128 [R61+0x20], R8 ;  /* 0x000020083d007388 */ /* 0x0003e20000000c00 */
[----:B------:R-:W-:Y:S02]  /*89b0*/  F2FP.TF32.F32.PACK_B R14, R14 ;  /* 0x0000000eff0e723e */ /* 0x000fe400024050ff */
[----:B------:R-:W-:Y:S05]  /*89c0*/  F2FP.TF32.F32.PACK_B R15, R15 ;  /* 0x0000000fff0f723e */ /* 0x000fea00024050ff */
[----:B------:R1:W-:Y:S01]  /*89d0*/  STS.128 [R72+0x30], R12 ;  /* 0x0000300c48007388 */ /* 0x0003e20000000c00 */
[----:B------:R-:W-:Y:S01]  /*89e0*/  @!PT LDS RZ, [RZ] ;  /* 0x00000000fffff984 */ /* 0x000fe20000000800 */
[----:B------:R-:W-:Y:S01]  /*89f0*/  @!PT LDS RZ, [RZ] ;  /* 0x00000000fffff984 */ /* 0x000fe20000000800 */
[----:B------:R-:W-:Y:S01]  /*8a00*/  @!PT LDS RZ, [RZ] ;  /* 0x00000000fffff984 */ /* 0x000fe20000000800 */
[----:B------:R-:W-:Y:S01]  /*8a10*/  @!PT LDS RZ, [RZ] ;  /* 0x00000000fffff984 */ /* 0x000fe20000000800 */
[----:B------:R2:W-:Y:S07]  /*8a20*/  MEMBAR.ALL.CTA ;  /* 0x0000000000007992 */ /* 0x0005ee0000008000 */
[----:B--2---:R-:W2:Y:S02]  /*8a30*/  FENCE.VIEW.ASYNC.S ;  /* 0x00000000000073c6 */ /* 0x004ea40000000000 */
[----:B--2---:R-:W-:Y:S06]  /*8a40*/  BAR.SYNC.DEFER_BLOCKING 0x1, 0x80 ;  /* 0x0042000000007b1d */ /* 0x004fec0000010000 */
[----:B------:R-:W-:Y:S05]  /*8a50*/  @P0 BRA `(.L_x_119) ;  /* 0x00000000003c0947 */ /* 0x000fea0003800000 */
[----:B------:R-:W2:Y:S01]  /*8a60*/  LDCU.64 UR8, c[0x0][0x348] ;  /* 0x00006900ff0877ac */ /* 0x000ea20008000a00 */
[----:B------:R-:W-:Y:S01]  /*8a70*/  UIADD3 UR4, UPT, UPT, UR50, 0x200, URZ ;  /* 0x0000020032047890 */ /* 0x000fe2000fffe0ff */
[----:B------:R-:W-:Y:S01]  /*8a80*/  UMOV UR41, UR51 ;  /* 0x0000003300297c82 */ /* 0x000fe20008000000 */
[----:B------:R-:W-:Y:S02]  /*8a90*/  UIADD3 UR6, UPT, UPT, UR50, 0x1200, URZ ;  /* 0x0000120032067890 */ /* 0x000fe4000fffe0ff */
[----:B------:R-:W-:Y:S02]  /*8aa0*/  UIADD3 UR7, UPT, UPT, UR51, 0x40, URZ ;  /* 0x0000004033077890 */ /* 0x000fe4000fffe0ff */
[----:B------:R-:W-:Y:S04]  /*8ab0*/  MOV R57, UR4 ;  /* 0x0000000400397c02 */ /* 0x000fe80008000f00 */
[----:B------:R-:W-:Y:S01]  /*8ac0*/  R2UR UR40, R57 ;  /* 0x00000000392872ca */ /* 0x000fe200000e0000 */
[----:B--2---:R-:W-:Y:S04]  /*8ad0*/  UIADD3 UR4, UP0, UPT, UR8, 0x780, URZ ;  /* 0x0000078008047890 */ /* 0x004fe8000ff1e0ff */
[----:B------:R-:W-:Y:S09]  /*8ae0*/  UIADD3.X UR5, UPT, UPT, URZ, UR9, URZ, UP0, !UPT ;  /* 0x00000009ff057290 */ /* 0x000ff200087fe4ff */
[----:B------:R2:W-:Y:S02]  /*8af0*/  UTMASTG.5D [UR40], [UR4] ;  /* 0x00000028040073b5 */ /* 0x0005e40008020000 */
[----:B--2---:R-:W-:Y:S01]  /*8b00*/  UMOV UR40, UR6 ;  /* 0x0000000600287c82 */ /* 0x004fe20008000000 */
[----:B------:R-:W-:Y:S02]  /*8b10*/  UMOV UR41, UR7 ;  /* 0x0000000700297c82 */ /* 0x000fe40008000000 */
[----:B------:R2:W-:Y:S01]  /*8b20*/  UTMASTG.5D [UR40], [UR4] ;  /* 0x00000028040073b5 */ /* 0x0005e20008020000 */
[----:B------:R0:W-:Y:S01]  /*8b30*/  UTMACMDFLUSH ;  /* 0x00000000000079b7 */ /* 0x0001e20000000000 */
[----:B--2---:R-:W-:Y:S04]  /*8b40*/  DEPBAR.LE SB0, 0x1 ;  /* 0x000080400000791a */ /* 0x004fe80000000000 */
.L_x_119:
[----:B------:R-:W-:Y:S05]  /*8b50*/  BSYNC.RECONVERGENT B0 ;  /* 0x0000000000007941 */ /* 0x000fea0003800200 */
.L_x_118:
[----:B------:R-:W-:Y:S01]  /*8b60*/  BAR.SYNC.DEFER_BLOCKING 0x1, 0x80 ;  /* 0x0042000000007b1d */ /* 0x000fe20000010000 */
[----:B------:R-:W-:Y:S01]  /*8b70*/  ISETP.NE.AND P1, PT, R71, RZ, PT ;  /* 0x000000ff4700720c */ /* 0x000fe20003f25270 */
[----:B------:R-:W-:Y:S01]  /*8b80*/  UISETP.NE.AND UP0, UPT, UR55, URZ, UPT ;  /* 0x000000ff3700728c */ /* 0x000fe2000bf05270 */
[----:B------:R-:W-:Y:S11]  /*8b90*/  LEA R2, R74, UR50, 0x3 ;  /* 0x000000324a027c11 */ /* 0x000ff6000f8e18ff */
[----:B-1----:R-:W-:Y:S01]  /*8ba0*/  @P1 SHF.L.U32 R4, R60, 0x1f, RZ ;  /* 0x0000001f3c041819 */ /* 0x002fe200000006ff */
[----:B------:R-:W-:Y:S06]  /*8bb0*/  BRA.U !UP0, `(.L_x_120) ;  /* 0x0000000108247547 */ /* 0x000fec000b800000 */
[----:B------:R-:W1:Y:S01]  /*8bc0*/  S2R R0, SR_CgaCtaId ;  /* 0x0000000000007919 */ /* 0x000e620000008800 */
[----:B------:R-:W-:Y:S01]  /*8bd0*/  IMAD.U32 R3, RZ, RZ, UR53 ;  /* 0x00000035ff037e24 */ /* 0x000fe2000f8e00ff */
[----:B------:R-:W-:Y:S04]  /*8be0*/  UIADD3 UR4, UPT, UPT, UR53, 0x1, URZ ;  /* 0x0000000135047890 */ /* 0x000fe8000fffe0ff */
[----:B------:R-:W-:Y:S01]  /*8bf0*/  @P1 LEA R3, R3, UR50, 0x3 ;  /* 0x0000003203031c11 */ /* 0x000fe2000f8e18ff */
[----:B------:R-:W-:Y:S04]  /*8c00*/  UISETP.NE.AND UP0, UPT, UR4, 0x4, UPT ;  /* 0x000000040400788c */ /* 0x000fe8000bf05270 */
[----:B------:R-:W-:Y:S01]  /*8c10*/  @P1 VIADD R3, R3, 0xe0 ;  /* 0x000000e003031836 */ /* 0x000fe20000000000 */
[----:B------:R-:W-:Y:S04]  /*8c20*/  USEL UR53, UR4, URZ, UP0 ;  /* 0x000000ff04357287 */ /* 0x000fe80008000000 */
[----:B-1----:R-:W-:Y:S04]  /*8c30*/  @P1 PRMT R0, R0, 0x654, R3 ;  /* 0x0000065400001816 */ /* 0x002fe80000000003 */
[----:B------:R1:W-:Y:S04]  /*8c40*/  @P1 SYNCS.ARRIVE.TRANS64.RED.A1T0 RZ, [R0+URZ], RZ ;  /* 0x000000ff00ff19a7 */ /* 0x0003e800081004ff */
.L_x_120:
[----:B------:R-:W2:Y:S01]  /*8c50*/  @P1 SYNCS.PHASECHK.TRANS64.TRYWAIT P0, [R2+URZ+0xc0], R4 ;  /* 0x0000c004020015a7 */ /* 0x000ea200080011ff */
[----:B------:R-:W-:Y:S01]  /*8c60*/  BSSY B1, `(.L_x_121) ;  /* 0x0000016000017945 */ /* 0x000fe20003800000 */
[----:B--2---:R-:W-:Y:S03]  /*8c70*/  @P1 SEL R75, RZ, 0x1, !P0 ;  /* 0x00000001ff4b1807 */ /* 0x004fe60004000000 */
[----:B------:R-:W-:Y:S05]  /*8c80*/  @!P1 BRA `(.L_x_122) ;  /* 0x00000000004c9947 */ /* 0x000fea0003800000 */
[----:B------:R-:W-:Y:S01]  /*8c90*/  ISETP.NE.AND P0, PT, R75, RZ, PT ;  /* 0x000000ff4b00720c */ /* 0x000fe20003f05270 */
[----:B------:R-:W-:Y:S01]  /*8ca0*/  BSSY B0, `(.L_x_123) ;  /* 0x000000b000007945 */ /* 0x000fe20003800000 */
[----:B------:R-:W-:Y:S11]  /*8cb0*/  ISETP.NE.AND P1, PT, R76, RZ, PT ;  /* 0x000000ff4c00720c */ /* 0x000ff60003f25270 */
[----:B------:R-:W-:Y:S02]  /*8cc0*/  @!UPT UIADD3 URZ, UPT, UPT, URZ, URZ, URZ ;  /* 0x000000fffffff290 */ /* 0x000fe4000fffe0ff */
[C---:B------:R-:W-:Y:S01]  /*8cd0*/  @P1 IMAD R6, R74.reuse, 0x2000, R63 ;  /* 0x000020004a061824 */ /* 0x040fe200078e023f */
[C---:B------:R-:W-:Y:S01]  /*8ce0*/  @P1 LEA R4, R74.reuse, R61, 0xd ;  /* 0x0000003d4a041211 */ /* 0x040fe200078e68ff */
[C---:B------:R-:W-:Y:S02]  /*8cf0*/  @P1 IMAD R5, R74.reuse, 0x2000, R62 ;  /* 0x000020004a051824 */ /* 0x040fe400078e023e */
[----:B------:R-:W-:Y:S01]  /*8d00*/  @P1 IMAD R3, R74, 0x2000, R72 ;  /* 0x000020004a031824 */ /* 0x000fe200078e0248 */
[----:B------:R-:W-:Y:S06]  /*8d10*/  @P0 BRA `(.L_x_124) ;  /* 0x00000000000c0947 */ /* 0x000fec0003800000 */
[----:B-1----:R-:W-:Y:S04]  /*8d20*/  SHF.L.U32 R0, R60, 0x1f, RZ ;  /* 0x0000001f3c007819 */ /* 0x002fe800000006ff */
[----:B------:R-:W1:Y:S02]  /*8d30*/  SYNCS.PHASECHK.TRANS64.TRYWAIT P0, [R2+URZ+0xc0], R0 ;  /* 0x0000c000020075a7 */ /* 0x000e6400080011ff */
[----:B-1----:R-:W-:Y:S05]  /*8d40*/  @!P0 BRA `(.L_x_125) ;  /* 0x0000002c00088947 */ /* 0x002fea0003800000 */
.L_x_124:
[----:B------:R-:W-:Y:S05]  /*8d50*/  BSYNC B0 ;  /* 0x0000000000007941 */ /* 0x000fea0003800000 */
.L_x_123:
[----:B------:R-:W-:Y:S02]  /*8d60*/  ISETP.NE.AND P0, PT, R76, RZ, PT ;  /* 0x000000ff4c00720c */ /* 0x000fe40003f05270 */
[----:B------:R-:W-:Y:S11]  /*8d70*/  IADD3 R74, PT, PT, R74, 0x1, RZ ;  /* 0x000000014a4a7810 */ /* 0x000ff60007ffe0ff */
[----:B------:R2:W4:Y:S04]  /*8d80*/  @P0 LDS.128 R44, [R6] ;  /* 0x00000000062c0984 */ /* 0x0005280000000c00 */
[----:B------:R2:W1:Y:S04]  /*8d90*/  @P0 LDS.128 R40, [R5+0x10] ;  /* 0x0000100005280984 */ /* 0x0004680000000c00 */
[----:B------:R2:W1:Y:S04]  /*8da0*/  @P0 LDS.128 R32, [R4+0x20] ;  /* 0x0000200004200984 */ /* 0x0004680000000c00 */
[----:B------:R2:W1:Y:S02]  /*8db0*/  @P0 LDS.128 R36, [R3+0x30] ;  /* 0x0000300003240984 */ /* 0x0004640000000c00 */
.L_x_122:
[----:B------:R-:W-:Y:S05]  /*8dc0*/  BSYNC B1 ;  /* 0x0000000000017941 */ /* 0x000fea0003800000 */
.L_x_121:
[----:B-1----:R-:W-:Y:S05]  /*8dd0*/  VIADD R0, R25, 0x10 ;  /* 0x0000001019007836 */ /* 0x002fea0000000000 */
[----:B------:R-:W-:Y:S04]  /*8de0*/  SHF.R.U32.HI R0, RZ, 0x15, R0 ;  /* 0x00000015ff007819 */ /* 0x000fe80000011600 */
[----:B------:R-:W-:Y:S11]  /*8df0*/  LOP3.LUT P0, RZ, R0, 0x3, R53, 0x48, !PT ;  /* 0x0000000300ff7812 */ /* 0x000ff60007804835 */
[----:B------:R-:W-:Y:S02]  /*8e00*/  @!UPT UIADD3 URZ, UPT, UPT, URZ, URZ, URZ ;  /* 0x000000fffffff290 */ /* 0x000fe4000fffe0ff */
[----:B------:R-:W-:Y:S05]  /*8e10*/  @!P0 BRA `(.L_x_126) ;  /* 0x0000000000408947 */ /* 0x000fea0003800000 */
[----:B------:R-:W1:Y:S01]  /*8e20*/  LDCU.64 UR8, c[0x4][0x70] ;  /* 0x01000e00ff0877ac */ /* 0x000e620008000a00 */
[----:B--2---:R-:W-:Y:S01]  /*8e30*/  MOV R3, 0x0 ;  /* 0x0000000000037802 */ /* 0x004fe20000000f00 */
[----:B------:R-:W-:Y:S02]  /*8e40*/  HFMA2 R12, -RZ, RZ, 0, 5.9604644775390625e-08 ;  /* 0x00000001ff0c7431 */ /* 0x000fe400000001ff */
[----:B------:R-:W-:Y:S02]  /*8e50*/  IMAD.MOV.U32 R8, RZ, RZ, 0x192 ;  /* 0x00000192ff087424 */ /* 0x000fe400078e00ff */
[----:B------:R-:W-:Y:S01]  /*8e60*/  IMAD.MOV.U32 R13, RZ, RZ, RZ ;  /* 0x000000ffff0d7224 */ /* 0x000fe200078e00ff */
[----:B------:R-:W2:Y:S01]  /*8e70*/  LDCU.64 UR6, c[0x4][0x78] ;  /* 0x01000f00ff0677ac */ /* 0x000ea20008000a00 */
[----:B------:R-:W3:Y:S01]  /*8e80*/  LDC.64 R2, c[0x4][R3] ;  /* 0x0100000003027b82 */ /* 0x000ee20000000a00 */
[----:B------:R-:W5:Y:S01]  /*8e90*/  LDCU.64 UR4, c[0x4][0x10] ;  /* 0x01000200ff0477ac */ /* 0x000f620008000a00 */
[----:B-1----:R-:W-:Y:S01]  /*8ea0*/  MOV R5, UR9 ;  /* 0x0000000900057c02 */ /* 0x002fe20008000f00 */
[----:B------:R-:W-:Y:S01]  /*8eb0*/  IMAD.U32 R4, RZ, RZ, UR8 ;  /* 0x00000008ff047e24 */ /* 0x000fe2000f8e00ff */
[----:B--2---:R-:W-:Y:S01]  /*8ec0*/  MOV R7, UR7 ;  /* 0x0000000700077c02 */ /* 0x004fe20008000f00 */
[----:B------:R-:W-:Y:S01]  /*8ed0*/  IMAD.U32 R6, RZ, RZ, UR6 ;  /* 0x00000006ff067e24 */ /* 0x000fe2000f8e00ff */
[----:B-----5:R-:W-:Y:S01]  /*8ee0*/  MOV R11, UR5 ;  /* 0x00000005000b7c02 */ /* 0x020fe20008000f00 */
[----:B------:R-:W-:Y:S02]  /*8ef0*/  IMAD.U32 R10, RZ, RZ, UR4 ;  /* 0x00000004ff0a7e24 */ /* 0x000fe4000f8e00ff */
[----:B------:R-:W-:Y:S07]  /*8f00*/  LEPC R20, `(.L_x_126) ;  /* 0x000000001014794e */ /* 0x000fee0000000000 */
[----:B---34-:R-:W-:Y:S05]  /*8f10*/  CALL.ABS.NOINC R2 ;  /* 0x0000000002007343 */ /* 0x018fea0003c00000 */
.L_x_126:
[----:B--2-4-:R-:W-:Y:S01]  /*8f20*/  LOP3.LUT R3, R44, 0xffffe000, RZ, 0xc0, !PT ;  /* 0xffffe0002c037812 */ /* 0x014fe200078ec0ff */
[----:B------:R-:W-:Y:S05]  /*8f30*/  WARPSYNC.ALL ;  /* 0x0000000000007948 */ /* 0x000fea0003800000 */
[----:B------:R-:W-:Y:S01]  /*8f40*/  R2UR UR4, R25 ;  /* 0x00000000190472ca */ /* 0x000fe200000e0000 */
[----:B------:R-:W1:Y:S01]  /*8f50*/  S2R R77, SR_CgaCtaId ;  /* 0x00000000004d7919 */ /* 0x000e620000008800 */
[----:B------:R-:W-:Y:S01]  /*8f60*/  LOP3.LUT R20, R40, 0xffffe000, RZ, 0xc0, !PT ;  /* 0xffffe00028147812 */ /* 0x000fe200078ec0ff */
[----:B------:R-:W-:Y:S01]  /*8f70*/  BSSY.RECONVERGENT B0, `(.L_x_127) ;  /* 0x0000061000007945 */ /* 0x000fe20003800200 */
[----:B------:R-:W-:Y:S02]  /*8f80*/  ISETP.NE.AND P6, PT, R71, RZ, PT ;  /* 0x000000ff4700720c */ /* 0x000fe40003fc5270 */
[----:B------:R-:W-:Y:S07]  /*8f90*/  ISETP.NE.AND P0, PT, R65, RZ, PT ;  /* 0x000000ff4100720c */ /* 0x000fee0003f05270 */
[----:B------:R-:W2:Y:S02]  /*8fa0*/  LDTM.x16 R4, tmem[UR4+0x10] ;  /* 0x00001004000479ee */ /* 0x000ea40008240000 */
[C---:B--2---:R-:W-:Y:S01]  /*8fb0*/  FMUL R0, R24.reuse, R4 ;  /* 0x0000000418007220 */ /* 0x044fe20000400000 */
[----:B------:R-:W-:Y:S01]  /*8fc0*/  LOP3.LUT R4, R45, 0xffffe000, RZ, 0xc0, !PT ;  /* 0xffffe0002d047812 */ /* 0x000fe200078ec0ff */
[C---:B------:R-:W-:Y:S01]  /*8fd0*/  FMUL R2, R24.reuse, R5 ;  /* 0x0000000518027220 */ /* 0x040fe20000400000 */
[----:B------:R-:W-:Y:S01]  /*8fe0*/  FMUL R5, R24, R12 ;  /* 0x0000000c18057220 */ /* 0x000fe20000400000 */
[C---:B------:R-:W-:Y:S01]  /*8ff0*/  FFMA R28, R27.reuse, R3, R0 ;  /* 0x000000031b1c7223 */ /* 0x040fe20000000000 */
[----:B------:R-:W-:Y:S01]  /*9000*/  LOP3.LUT R3, R46, 0xffffe000, RZ, 0xc0, !PT ;  /* 0xffffe0002e037812 */ /* 0x000fe200078ec0ff */
[----:B------:R-:W-:Y:S01]  /*9010*/  FFMA R29, R27, R4, R2 ;  /* 0x000000041b1d7223 */ /* 0x000fe20000000002 */
[----:B------:R-:W-:Y:S01]  /*9020*/  LOP3.LUT R4, R47, 0xffffe000, RZ, 0xc0, !PT ;  /* 0xffffe0002f047812 */ /* 0x000fe200078ec0ff */
[C---:B------:R-:W-:Y:S01]  /*9030*/  FMUL R0, R24.reuse, R6 ;  /* 0x0000000618007220 */ /* 0x040fe20000400000 */
[----:B------:R-:W-:Y:S01]  /*9040*/  F2FP.TF32.F32.PACK_B R28, R28 ;  /* 0x0000001cff1c723e */ /* 0x000fe200024050ff */
[C---:B------:R-:W-:Y:S01]  /*9050*/  FMUL R2, R24.reuse, R7 ;  /* 0x0000000718027220 */ /* 0x040fe20000400000 */
[----:B------:R-:W-:Y:S01]  /*9060*/  F2FP.TF32.F32.PACK_B R29, R29 ;  /* 0x0000001dff1d723e */ /* 0x000fe200024050ff */
[C---:B------:R-:W-:Y:S01]  /*9070*/  FFMA R30, R27.reuse, R3, R0 ;  /* 0x000000031b1e7223 */ /* 0x040fe20000000000 */
[C---:B------:R-:W-:Y:S01]  /*9080*/  FMUL R0, R24.reuse, R8 ;  /* 0x0000000818007220 */ /* 0x040fe20000400000 */
[----:B------:R-:W-:Y:S01]  /*9090*/  FFMA R31, R27, R4, R2 ;  /* 0x000000041b1f7223 */ /* 0x000fe20000000002 */
[C---:B------:R-:W-:Y:S01]  /*90a0*/  FMUL R6, R24.reuse, R13 ;  /* 0x0000000d18067220 */ /* 0x040fe20000400000 */
[----:B------:R-:W-:Y:S01]  /*90b0*/  LOP3.LUT R13, R41, 0xffffe000, RZ, 0xc0, !PT ;  /* 0xffffe000290d7812 */ /* 0x000fe200078ec0ff */
[C---:B------:R-:W-:Y:S01]  /*90c0*/  FMUL R2, R24.reuse, R9 ;  /* 0x0000000918027220 */ /* 0x040fe20000400000 */
[----:B------:R-:W-:Y:S01]  /*90d0*/  F2FP.TF32.F32.PACK_B R30, R30 ;  /* 0x0000001eff1e723e */ /* 0x000fe200024050ff */
[----:B------:R-:W-:Y:S01]  /*90e0*/  FMUL R9, R24, R16 ;  /* 0x0000001018097220 */ /* 0x000fe20000400000 */
[----:B------:R-:W-:Y:S01]  /*90f0*/  F2FP.TF32.F32.PACK_B R31, R31 ;  /* 0x0000001fff1f723e */ /* 0x000fe200024050ff */
[----:B------:R-:W-:Y:S01]  /*9100*/  FFMA R16, R27, R20, R0 ;  /* 0x000000141b107223 */ /* 0x000fe20000000000 */
[----:B------:R-:W-:Y:S01]  /*9110*/  LOP3.LUT R0, R42, 0xffffe000, RZ, 0xc0, !PT ;  /* 0xffffe0002a007812 */ /* 0x000fe200078ec0ff */
[C---:B------:R-:W-:Y:S01]  /*9120*/  FMUL R3, R24.reuse, R10 ;  /* 0x0000000a18037220 */ /* 0x040fe20000400000 */
[C---:B------:R-:W-:Y:S01]  /*9130*/  FMUL R7, R24.reuse, R14 ;  /* 0x0000000e18077220 */ /* 0x040fe20000400000 */
[----:B------:R-:W-:Y:S01]  /*9140*/  LOP3.LUT R14, R43, 0xffffe000, RZ, 0xc0, !PT ;  /* 0xffffe0002b0e7812 */ /* 0x000fe200078ec0ff */
[----:B------:R-:W-:Y:S01]  /*9150*/  FMUL R10, R24, R17 ;  /* 0x00000011180a7220 */ /* 0x000fe20000400000 */
[----:B------:R-:W-:Y:S01]  /*9160*/  F2FP.TF32.F32.PACK_B R16, R16 ;  /* 0x00000010ff10723e */ /* 0x000fe200024050ff */
[----:B------:R-:W-:Y:S01]  /*9170*/  FFMA R17, R27, R13, R2 ;  /* 0x0000000d1b117223 */ /* 0x000fe20000000002 */
[----:B------:R-:W-:Y:S01]  /*9180*/  LOP3.LUT R2, R32, 0xffffe000, RZ, 0xc0, !PT ;  /* 0xffffe00020027812 */ /* 0x000fe200078ec0ff */
[----:B------:R-:W-:Y:S01]  /*9190*/  STS.128 [R63+0x2000], R28 ;  /* 0x0020001c3f007388 */ /* 0x000fe20000000c00 */
[----:B------:R-:W-:Y:S01]  /*91a0*/  LOP3.LUT R13, R39, 0xffffe000, RZ, 0xc0, !PT ;  /* 0xffffe000270d7812 */ /* 0x000fe200078ec0ff */
[C---:B------:R-:W-:Y:S01]  /*91b0*/  FMUL R4, R24.reuse, R11 ;  /* 0x0000000b18047220 */ /* 0x040fe20000400000 */
[----:B------:R-:W-:Y:S01]  /*91c0*/  F2FP.TF32.F32.PACK_B R17, R17 ;  /* 0x00000011ff11723e */ /* 0x000fe200024050ff */
[C---:B------:R-:W-:Y:S01]  /*91d0*/  FMUL R11, R24.reuse, R18 ;  /* 0x00000012180b7220 */ /* 0x040fe20000400000 */
[----:B------:R-:W-:Y:S01]  /*91e0*/  FFMA R18, R27, R0, R3 ;  /* 0x000000001b127223 */ /* 0x000fe20000000003 */
[----:B------:R-:W-:Y:S01]  /*91f0*/  LOP3.LUT R0, R33, 0xffffe000, RZ, 0xc0, !PT ;  /* 0xffffe00021007812 */ /* 0x000fe200078ec0ff */
[----:B------:R-:W-:Y:S01]  /*9200*/  FMUL R12, R24, R19 ;  /* 0x00000013180c7220 */ /* 0x000fe20000400000 */
[----:B------:R-:W-:Y:S01]  /*9210*/  LOP3.LUT R3, R34, 0xffffe000, RZ, 0xc0, !PT ;  /* 0xffffe00022037812 */ /* 0x000fe200078ec0ff */
[C---:B------:R-:W-:Y:S01]  /*9220*/  FFMA R19, R27.reuse, R14, R4 ;  /* 0x0000000e1b137223 */ /* 0x040fe20000000004 */
[----:B------:R-:W-:Y:S01]  /*9230*/  FFMA R4, R27, R2, R5 ;  /* 0x000000021b047223 */ /* 0x000fe20000000005 */
[----:B------:R-:W-:Y:S01]  /*9240*/  LOP3.LUT R2, R35, 0xffffe000, RZ, 0xc0, !PT ;  /* 0xffffe00023027812 */ /* 0x000fe200078ec0ff */
[----:B------:R-:W-:Y:S01]  /*9250*/  FMUL R8, R24, R15 ;  /* 0x0000000f18087220 */ /* 0x000fe20000400000 */
[----:B------:R-:W-:Y:S01]  /*9260*/  F2FP.TF32.F32.PACK_B R18, R18 ;  /* 0x00000012ff12723e */ /* 0x000fe200024050ff */
[C---:B------:R-:W-:Y:S01]  /*9270*/  FFMA R5, R27.reuse, R0, R6 ;  /* 0x000000001b057223 */ /* 0x040fe20000000006 */
[----:B------:R-:W-:Y:S01]  /*9280*/  F2FP.TF32.F32.PACK_B R19, R19 ;  /* 0x00000013ff13723e */ /* 0x000fe200024050ff */
[C---:B------:R-:W-:Y:S01]  /*9290*/  FFMA R6, R27.reuse, R3, R7 ;  /* 0x000000031b067223 */ /* 0x040fe20000000007 */
[----:B------:R-:W-:Y:S01]  /*92a0*/  FFMA R7, R27, R2, R8 ;  /* 0x000000021b077223 */ /* 0x000fe20000000008 */
[----:B------:R-:W-:Y:S02]  /*92b0*/  LOP3.LUT R0, R36, 0xffffe000, RZ, 0xc0, !PT ;  /* 0xffffe00024007812 */ /* 0x000fe400078ec0ff */
[----:B------:R-:W-:Y:S01]  /*92c0*/  STS.128 [R62+0x2010], R16 ;  /* 0x002010103e007388 */ /* 0x000fe20000000c00 */
[----:B------:R-:W-:Y:S02]  /*92d0*/  LOP3.LUT R2, R37, 0xffffe000, RZ, 0xc0, !PT ;  /* 0xffffe00025027812 */ /* 0x000fe400078ec0ff */
[----:B------:R-:W-:Y:S01]  /*92e0*/  LOP3.LUT R3, R38, 0xffffe000, RZ, 0xc0, !PT ;  /* 0xffffe00026037812 */ /* 0x000fe200078ec0ff */
[C---:B------:R-:W-:Y:S01]  /*92f0*/  FFMA R8, R27.reuse, R0, R9 ;  /* 0x000000001b087223 */ /* 0x040fe20000000009 */
[----:B------:R-:W-:Y:S01]  /*9300*/  F2FP.TF32.F32.PACK_B R4, R4 ;  /* 0x00000004ff04723e */ /* 0x000fe200024050ff */
[C---:B------:R-:W-:Y:S01]  /*9310*/  FFMA R9, R27.reuse, R2, R10 ;  /* 0x000000021b097223 */ /* 0x040fe2000000000a */
[----:B------:R-:W-:Y:S01]  /*9320*/  F2FP.TF32.F32.PACK_B R5, R5 ;  /* 0x00000005ff05723e */ /* 0x000fe200024050ff */
[C---:B------:R-:W-:Y:S01]  /*9330*/  FFMA R10, R27.reuse, R3, R11 ;  /* 0x000000031b0a7223 */ /* 0x040fe2000000000b */
[----:B------:R-:W-:Y:S01]  /*9340*/  F2FP.TF32.F32.PACK_B R6, R6 ;  /* 0x00000006ff06723e */ /* 0x000fe200024050ff */
[----:B------:R-:W-:Y:S01]  /*9350*/  FFMA R11, R27, R13, R12 ;  /* 0x0000000d1b0b7223 */ /* 0x000fe2000000000c */
[----:B------:R-:W-:Y:S01]  /*9360*/  F2FP.TF32.F32.PACK_B R7, R7 ;  /* 0x00000007ff07723e */ /* 0x000fe200024050ff */
[----:B------:R-:W-:Y:S01]  /*9370*/  IMAD.U32 R0, RZ, RZ, UR53 ;  /* 0x00000035ff007e24 */ /* 0x000fe2000f8e00ff */
[----:B------:R-:W-:Y:S02]  /*9380*/  F2FP.TF32.F32.PACK_B R8, R8 ;  /* 0x00000008ff08723e */ /* 0x000fe400024050ff */
[----:B------:R-:W-:Y:S01]  /*9390*/  F2FP.TF32.F32.PACK_B R9, R9 ;  /* 0x00000009ff09723e */ /* 0x000fe200024050ff */
[----:B------:R2:W-:Y:S01]  /*93a0*/  STS.128 [R61+0x2020], R4 ;  /* 0x002020043d007388 */ /* 0x0005e20000000c00 */
[----:B------:R-:W-:Y:S02]  /*93b0*/  F2FP.TF32.F32.PACK_B R10, R10 ;  /* 0x0000000aff0a723e */ /* 0x000fe400024050ff */
[----:B------:R-:W-:Y:S02]  /*93c0*/  F2FP.TF32.F32.PACK_B R11, R11 ;  /* 0x0000000bff0b723e */ /* 0x000fe400024050ff */
[----:B------:R-:W-:Y:S02]  /*93d0*/  @P6 LEA R0, R0, UR50, 0x3 ;  /* 0x0000003200006c11 */ /* 0x000fe4000f8e18ff */
[----:B------:R-:W-:Y:S01]  /*93e0*/  @P6 SHF.L.U32 R2, R60, 0x1f, RZ ;  /* 0x0000001f3c026819 */ /* 0x000fe200000006ff */
[----:B------:R4:W-:Y:S02]  /*93f0*/  STS.128 [R72+0x2030], R8 ;  /* 0x0020300848007388 */ /* 0x0009e40000000c00 */
[----:B------:R-:W-:Y:S05]  /*9400*/  @P6 VIADD R0, R0, 0xe0 ;  /* 0x000000e000006836 */ /* 0x000fea0000000000 */
[----:B-1----:R-:W-:Y:S01]  /*9410*/  @P6 PRMT R0, R77, 0x654, R0 ;  /* 0x000006544d006816 */ /* 0x002fe20000000000 */
[----:B------:R-:W-:Y:S01]  /*9420*/  @!PT LDS RZ, [RZ] ;  /* 0x00000000fffff984 */ /* 0x000fe20000000800 */
[----:B------:R-:W-:Y:S01]  /*9430*/  @!PT LDS RZ, [RZ] ;  /* 0x00000000fffff984 */ /* 0x000fe20000000800 */
[----:B------:R-:W-:Y:S01]  /*9440*/  @!PT LDS RZ, [RZ] ;  /* 0x00000000fffff984 */ /* 0x000fe20000000800 */
[----:B------:R-:W-:Y:S01]  /*9450*/  @!PT LDS RZ, [RZ] ;  /* 0x00000000fffff984 */ /* 0x000fe20000000800 */
[----:B------:R1:W-:Y:S06]  /*9460*/  MEMBAR.ALL.CTA ;  /* 0x0000000000007992 */ /* 0x0003ec0000008000 */
[----:B-1----:R-:W1:Y:S01]  /*9470*/  FENCE.VIEW.ASYNC.S ;  /* 0x00000000000073c6 */ /* 0x002e620000000000 */
[----:B--2---:R-:W-:Y:S01]  /*9480*/  LEA R6, R74, UR50, 0x3 ;  /* 0x000000324a067c11 */ /* 0x004fe2000f8e18ff */
[----:B-1----:R-:W-:Y:S06]  /*9490*/  BAR.SYNC.DEFER_BLOCKING 0x1, 0x80 ;  /* 0x0042000000007b1d */ /* 0x002fec0000010000 */
[----:B------:R-:W-:Y:S05]  /*94a0*/  @P0 BRA `(.L_x_128) ;  /* 0x0000000000340947 */ /* 0x000fea0003800000 */
[----:B------:R-:W1:Y:S01]  /*94b0*/  LDCU.64 UR8, c[0x0][0x348] ;  /* 0x00006900ff0877ac */ /* 0x000e620008000a00 */
[----:B------:R-:W-:Y:S02]  /*94c0*/  UIADD3 UR40, UPT, UPT, UR50, 0x2200, URZ ;  /* 0x0000220032287890 */ /* 0x000fe4000fffe0ff */
[----:B------:R-:W-:Y:S02]  /*94d0*/  UIADD3 UR41, UPT, UPT, UR51, 0x10, URZ ;  /* 0x0000001033297890 */ /* 0x000fe4000fffe0ff */
[----:B------:R-:W-:Y:S02]  /*94e0*/  UIADD3 UR6, UPT, UPT, UR50, 0x3200, URZ ;  /* 0x0000320032067890 */ /* 0x000fe4000fffe0ff */
[----:B------:R-:W-:Y:S02]  /*94f0*/  UIADD3 UR7, UPT, UPT, UR51, 0x50, URZ ;  /* 0x0000005033077890 */ /* 0x000fe4000fffe0ff */
[----:B-1----:R-:W-:Y:S04]  /*9500*/  UIADD3 UR4, UP0, UPT, UR8, 0x780, URZ ;  /* 0x0000078008047890 */ /* 0x002fe8000ff1e0ff */
[----:B------:R-:W-:Y:S09]  /*9510*/  UIADD3.X UR5, UPT, UPT, URZ, UR9, URZ, UP0, !UPT ;  /* 0x00000009ff057290 */ /* 0x000ff200087fe4ff */
[----:B------:R1:W-:Y:S02]  /*9520*/  UTMASTG.5D [UR40], [UR4] ;  /* 0x00000028040073b5 */ /* 0x0003e40008020000 */
[----:B-1----:R-:W-:Y:S01]  /*9530*/  UMOV UR40, UR6 ;  /* 0x0000000600287c82 */ /* 0x002fe20008000000 */
[----:B------:R-:W-:Y:S02]  /*9540*/  UMOV UR41, UR7 ;  /* 0x0000000700297c82 */ /* 0x000fe40008000000 */
[----:B------:R1:W-:Y:S01]  /*9550*/  UTMASTG.5D [UR40], [UR4] ;  /* 0x00000028040073b5 */ /* 0x0003e20008020000 */
[----:B------:R0:W-:Y:S01]  /*9560*/  UTMACMDFLUSH ;  /* 0x00000000000079b7 */ /* 0x0001e20000000000 */
[----:B-1----:R-:W-:Y:S04]  /*9570*/  DEPBAR.LE SB0, 0x1 ;  /* 0x000080400000791a */ /* 0x002fe80000000000 */
.L_x_128:
[----:B------:R-:W-:Y:S05]  /*9580*/  BSYNC.RECONVERGENT B0 ;  /* 0x0000000000007941 */ /* 0x000fea0003800200 */
.L_x_127:
[----:B------:R-:W-:Y:S01]  /*9590*/  BAR.SYNC.DEFER_BLOCKING 0x1, 0x80 ;  /* 0x0042000000007b1d */ /* 0x000fe20000010000 */
[----:B------:R-:W-:Y:S04]  /*95a0*/  UIADD3 UR4, UPT, UPT, UR53, 0x1, URZ ;  /* 0x0000000135047890 */ /* 0x000fe8000fffe0ff */
[----:B------:R-:W-:Y:S04]  /*95b0*/  UISETP.NE.AND UP0, UPT, UR4, 0x4, UPT ;  /* 0x000000040400788c */ /* 0x000fe8000bf05270 */
[----:B------:R-:W-:Y:S01]  /*95c0*/  USEL UR52, UR4, URZ, UP0 ;  /* 0x000000ff04347287 */ /* 0x000fe20008000000 */
[----:B------:R1:W-:Y:S01]  /*95d0*/  @P6 SYNCS.ARRIVE.TRANS64.RED.A1T0 RZ, [R0+URZ], RZ ;  /* 0x000000ff00ff69a7 */ /* 0x0003e200081004ff */
[----:B------:R-:W-:Y:S01]  /*95e0*/  BSSY B1, `(.L_x_129) ;  /* 0x0000017000017945 */ /* 0x000fe20003800000 */
[----:B------:R-:W2:Y:S02]  /*95f0*/  @P6 SYNCS.PHASECHK.TRANS64.TRYWAIT P0, [R6+URZ+0xc0], R2 ;  /* 0x0000c002060065a7 */ /* 0x000ea400080011ff */
[----:B--2---:R-:W-:Y:S01]  /*9600*/  @P6 SEL R75, RZ, 0x1, !P0 ;  /* 0x00000001ff4b6807 */ /* 0x004fe20004000000 */
[----:B-1----:R-:W-:Y:S06]  /*9610*/  @!P6 BRA `(.L_x_130) ;  /* 0x00000000004ce947 */ /* 0x002fec0003800000 */
        /* <DEDUP_REMOVED lines=9> */
[----:B------:R-:W-:Y:S04]  /*96b0*/  SHF.L.U32 R5, R60, 0x1f, RZ ;  /* 0x0000001f3c057819 */ /* 0x000fe800000006ff */
[----:B------:R-:W1:Y:S02]  /*96c0*/  SYNCS.PHASECHK.TRANS64.TRYWAIT P0, [R6+URZ+0xc0], R5 ;  /* 0x0000c005060075a7 */ /* 0x000e6400080011ff */
[----:B-1----:R-:W-:Y:S05]  /*96d0*/  @!P0 BRA `(.L_x_133) ;  /* 0x0000002000b88947 */ /* 0x002fea0003800000 */
.L_x_132:
[----:B------:R-:W-:Y:S05]  /*96e0*/  BSYNC B0 ;  /* 0x0000000000007941 */ /* 0x000fea0003800000 */
.L_x_131:
[----:B------:R-:W-:Y:S02]  /*96f0*/  ISETP.NE.AND P0, PT, R76, RZ, PT ;  /* 0x000000ff4c00720c */ /* 0x000fe40003f05270 */
[----:B------:R-:W-:Y:S11]  /*9700*/  IADD3 R74, PT, PT, R74, 0x1, RZ ;  /* 0x000000014a4a7810 */ /* 0x000ff60007ffe0ff */
[----:B------:R2:W1:Y:S04]  /*9710*/  @P0 LDS.128 R44, [R4] ;  /* 0x00000000042c0984 */ /* 0x0004680000000c00 */
[----:B------:R2:W1:Y:S04]  /*9720*/  @P0 LDS.128 R40, [R3+0x10] ;  /* 0x0000100003280984 */ /* 0x0004680000000c00 */
[----:B------:R2:W1:Y:S04]  /*9730*/  @P0 LDS.128 R32, [R2+0x20] ;  /* 0x0000200002200984 */ /* 0x0004680000000c00 */
[----:B------:R2:W1:Y:S02]  /*9740*/  @P0 LDS.128 R36, [R0+0x30] ;  /* 0x0000300000240984 */ /* 0x0004640000000c00 */
.L_x_130:
[----:B------:R-:W-:Y:S05]  /*9750*/  BSYNC B1 ;  /* 0x0000000000017941 */ /* 0x000fea0003800000 */
.L_x_129:
[----:B--2---:R-:W-:Y:S05]  /*9760*/  VIADD R0, R25, 0x20 ;  /* 0x0000002019007836 */ /* 0x004fea0000000000 */
[----:B------:R-:W-:Y:S04]  /*9770*/  SHF.R.U32.HI R0, RZ, 0x15, R0 ;  /* 0x00000015ff007819 */ /* 0x000fe80000011600 */
[----:B------:R-:W-:Y:S11]  /*9780*/  LOP3.LUT P0, RZ, R0, 0x3, R53, 0x48, !PT ;  /* 0x0000000300ff7812 */ /* 0x000ff60007804835 */
[----:B------:R-:W-:Y:S02]  /*9790*/  @!UPT UIADD3 URZ, UPT, UPT, URZ, URZ, URZ ;  /* 0x000000fffffff290 */ /* 0x000fe4000fffe0ff */
[----:B------:R-:W-:Y:S05]  /*97a0*/  @!P0 BRA `(.L_x_134) ;  /* 0x0000000000408947 */ /* 0x000fea0003800000 */
[----:B------:R-:W1:Y:S01]  /*97b0*/  LDCU.64 UR8, c[0x4][0x70] ;  /* 0x01000e00ff0877ac */ /* 0x000e620008000a00 */
[----:B------:R-:W-:Y:S01]  /*97c0*/  MOV R3, 0x0 ;  /* 0x0000000000037802 */ /* 0x000fe20000000f00 */
[----:B------:R-:W-:Y:S02]  /*97d0*/  HFMA2 R12, -RZ, RZ, 0, 5.9604644775390625e-08 ;  /* 0x00000001ff0c7431 */ /* 0x000fe400000001ff */
[----:B----4-:R-:W-:Y:S02]  /*97e0*/  IMAD.MOV.U32 R8, RZ, RZ, 0x192 ;  /* 0x00000192ff087424 */ /* 0x010fe400078e00ff */
[----:B------:R-:W-:Y:S01]  /*97f0*/  IMAD.MOV.U32 R13, RZ, RZ, RZ ;  /* 0x000000ffff0d7224 */ /* 0x000fe200078e00ff */
[----:B------:R-:W2:Y:S01]  /*9800*/  LDCU.64 UR6, c[0x4][0x78] ;  /* 0x01000f00ff0677ac */ /* 0x000ea20008000a00 */
[----:B------:R-:W4:Y:S01]  /*9810*/  LDC.64 R2, c[0x4][R3] ;  /* 0x0100000003027b82 */ /* 0x000f220000000a00 */
        /* <DEDUP_REMOVED lines=9> */
.L_x_134:
[----:B-1----:R-:W-:Y:S01]  /*98b0*/  LOP3.LUT R3, R44, 0xffffe000, RZ, 0xc0, !PT ;  /* 0xffffe0002c037812 */ /* 0x002fe200078ec0ff */
[----:B------:R-:W-:Y:S05]  /*98c0*/  WARPSYNC.ALL ;  /* 0x0000000000007948 */ /* 0x000fea0003800000 */
[----:B------:R-:W-:Y:S01]  /*98d0*/  R2UR UR4, R25 ;  /* 0x00000000190472ca */ /* 0x000fe200000e0000 */
[----:B------:R-:W-:Y:S01]  /*98e0*/  BSSY.RECONVERGENT B0, `(.L_x_135) ;  /* 0x0000062000007945 */ /* 0x000fe20003800200 */
[----:B------:R-:W-:Y:S02]  /*98f0*/  LOP3.LUT R20, R40, 0xffffe000, RZ, 0xc0, !PT ;  /* 0xffffe00028147812 */ /* 0x000fe400078ec0ff */
[----:B------:R-:W-:Y:S02]  /*9900*/  LOP3.LUT R21, R41, 0xffffe000, RZ, 0xc0, !PT ;  /* 0xffffe00029157812 */ /* 0x000fe400078ec0ff */
[----:B------:R-:W-:Y:S02]  /*9910*/  LOP3.LUT R26, R42, 0xffffe000, RZ, 0xc0, !PT ;  /* 0xffffe0002a1a7812 */ /* 0x000fe400078ec0ff */
[----:B------:R-:W-:Y:S02]  /*9920*/  ISETP.NE.AND P6, PT, R71, RZ, PT ;  /* 0x000000ff4700720c */ /* 0x000fe40003fc5270 */
[----:B------:R-:W-:Y:S03]  /*9930*/  ISETP.NE.AND P0, PT, R65, RZ, PT ;  /* 0x000000ff4100720c */ /* 0x000fe60003f05270 */
[----:B----4-:R-:W1:Y:S02]  /*9940*/  LDTM.x16 R4, tmem[UR4+0x20] ;  /* 0x00002004000479ee */ /* 0x010e640008240000 */
[C---:B-1----:R-:W-:Y:S01]  /*9950*/  FMUL R0, R24.reuse, R4 ;  /* 0x0000000418007220 */ /* 0x042fe20000400000 */
        /* <DEDUP_REMOVED lines=13> */
[C---:B------:R-:W-:Y:S01]  /*9a30*/  FFMA R31, R27.reuse, R4, R2 ;  /* 0x000000041b1f7223 */ /* 0x040fe20000000002 */
[C---:B------:R-:W-:Y:S01]  /*9a40*/  FMUL R2, R24.reuse, R9 ;  /* 0x0000000918027220 */ /* 0x040fe20000400000 */
[C---:B------:R-:W-:Y:S01]  /*9a50*/  FMUL R9, R24.reuse, R16 ;  /* 0x0000001018097220 */ /* 0x040fe20000400000 */
[----:B------:R-:W-:Y:S01]  /*9a60*/  F2FP.TF32.F32.PACK_B R30, R30 ;  /* 0x0000001eff1e723e */ /* 0x000fe200024050ff */
[----:B------:R-:W-:Y:S01]  /*9a70*/  FFMA R16, R27, R20, R0 ;  /* 0x000000141b107223 */ /* 0x000fe20000000000 */
[----:B------:R-:W-:Y:S01]  /*9a80*/  LOP3.LUT R0, R43, 0xffffe000, RZ, 0xc0, !PT ;  /* 0xffffe0002b007812 */ /* 0x000fe200078ec0ff */
[C---:B------:R-:W-:Y:S01]  /*9a90*/  FMUL R3, R24.reuse, R10 ;  /* 0x0000000a18037220 */ /* 0x040fe20000400000 */
[----:B------:R-:W-:Y:S01]  /*9aa0*/  F2FP.TF32.F32.PACK_B R31, R31 ;  /* 0x0000001fff1f723e */ /* 0x000fe200024050ff */
[C---:B------:R-:W-:Y:S01]  /*9ab0*/  FMUL R4, R24.reuse, R11 ;  /* 0x0000000b18047220 */ /* 0x040fe20000400000 */
[----:B------:R-:W-:Y:S01]  /*9ac0*/  F2FP.TF32.F32.PACK_B R16, R16 ;  /* 0x00000010ff10723e */ /* 0x000fe200024050ff */
[----:B------:R-:W-:Y:S01]  /*9ad0*/  FMUL R10, R24, R17 ;  /* 0x00000011180a7220 */ /* 0x000fe20000400000 */
[C---:B------:R-:W-:Y:S01]  /*9ae0*/  FFMA R17, R27.reuse, R21, R2 ;  /* 0x000000151b117223 */ /* 0x040fe20000000002 */
[----:B------:R-:W-:Y:S01]  /*9af0*/  LOP3.LUT R2, R32, 0xffffe000, RZ, 0xc0, !PT ;  /* 0xffffe00020027812 */ /* 0x000fe200078ec0ff */
[----:B------:R1:W-:Y:S01]  /*9b00*/  STS.128 [R63+0x4000], R28 ;  /* 0x0040001c3f007388 */ /* 0x0003e20000000c00 */
[C---:B------:R-:W-:Y:S01]  /*9b10*/  FMUL R11, R24.reuse, R18 ;  /* 0x00000012180b7220 */ /* 0x040fe20000400000 */
[----:B------:R-:W-:Y:S01]  /*9b20*/  FFMA R18, R27, R26, R3 ;  /* 0x0000001a1b127223 */ /* 0x000fe20000000003 */
[----:B------:R-:W-:Y:S01]  /*9b30*/  LOP3.LUT R3, R33, 0xffffe000, RZ, 0xc0, !PT ;  /* 0xffffe00021037812 */ /* 0x000fe200078ec0ff */
[C---:B------:R-:W-:Y:S01]  /*9b40*/  FMUL R12, R24.reuse, R19 ;  /* 0x00000013180c7220 */ /* 0x040fe20000400000 */
[----:B------:R-:W-:Y:S01]  /*9b50*/  F2FP.TF32.F32.PACK_B R17, R17 ;  /* 0x00000011ff11723e */ /* 0x000fe200024050ff */
[----:B------:R-:W-:Y:S01]  /*9b60*/  FFMA R19, R27, R0, R4 ;  /* 0x000000001b137223 */ /* 0x000fe20000000004 */
[----:B------:R-:W-:Y:S01]  /*9b70*/  F2FP.TF32.F32.PACK_B R18, R18 ;  /* 0x00000012ff12723e */ /* 0x000fe200024050ff */
[----:B------:R-:W-:Y:S01]  /*9b80*/  FMUL R6, R24, R13 ;  /* 0x0000000d18067220 */ /* 0x000fe20000400000 */
[----:B------:R-:W-:Y:S01]  /*9b90*/  LOP3.LUT R13, R34, 0xffffe000, RZ, 0xc0, !PT ;  /* 0xffffe000220d7812 */ /* 0x000fe200078ec0ff */
[C---:B------:R-:W-:Y:S01]  /*9ba0*/  FMUL R7, R24.reuse, R14 ;  /* 0x0000000e18077220 */ /* 0x040fe20000400000 */
[----:B------:R-:W-:Y:S01]  /*9bb0*/  LOP3.LUT R14, R35, 0xffffe000, RZ, 0xc0, !PT ;  /* 0xffffe000230e7812 */ /* 0x000fe200078ec0ff */
[----:B------:R-:W-:Y:S01]  /*9bc0*/  FMUL R8, R24, R15 ;  /* 0x0000000f18087220 */ /* 0x000fe20000400000 */
[----:B------:R-:W-:Y:S01]  /*9bd0*/  F2FP.TF32.F32.PACK_B R19, R19 ;  /* 0x00000013ff13723e */ /* 0x000fe200024050ff */
[C---:B------:R-:W-:Y:S01]  /*9be0*/  FFMA R4, R27.reuse, R2, R5 ;  /* 0x000000021b047223 */ /* 0x040fe20000000005 */
[C---:B------:R-:W-:Y:S01]  /*9bf0*/  FFMA R5, R27.reuse, R3, R6 ;  /* 0x000000031b057223 */ /* 0x040fe20000000006 */
[C---:B------:R-:W-:Y:S01]  /*9c00*/  FFMA R6, R27.reuse, R13, R7 ;  /* 0x0000000d1b067223 */ /* 0x040fe20000000007 */
[----:B------:R-:W-:Y:S01]  /*9c10*/  FFMA R7, R27, R14, R8 ;  /* 0x0000000e1b077223 */ /* 0x000fe20000000008 */
[----:B------:R1:W-:Y:S01]  /*9c20*/  STS.128 [R62+0x4010], R16 ;  /* 0x004010103e007388 */ /* 0x0003e20000000c00 */
[----:B------:R-:W-:Y:S01]  /*9c30*/  LOP3.LUT R0, R36, 0xffffe000, RZ, 0xc0, !PT ;  /* 0xffffe00024007812 */ /* 0x000fe200078ec0ff */
[----:B------:R-:W-:Y:S01]  /*9c40*/  IMAD.U32 R14, RZ, RZ, UR52 ;  /* 0x00000034ff0e7e24 */ /* 0x000fe2000f8e00ff */
[----:B------:R-:W-:Y:S02]  /*9c50*/  LOP3.LUT R2, R37, 0xffffe000, RZ, 0xc0, !PT ;  /* 0xffffe00025027812 */ /* 0x000fe400078ec0ff */
        /* <DEDUP_REMOVED lines=14> */
[----:B------:R-:W-:Y:S02]  /*9d40*/  F2FP.TF32.F32.PACK_B R11, R11 ;  /* 0x0000000bff0b723e */ /* 0x000fe400024050ff */
[----:B------:R-:W-:Y:S02]  /*9d50*/  @P6 LEA R14, R14, UR50, 0x3 ;  /* 0x000000320e0e6c11 */ /* 0x000fe4000f8e18ff */
[----:B------:R-:W-:Y:S01]  /*9d60*/  LEA R0, R74, UR50, 0x3 ;  /* 0x000000324a007c11 */ /* 0x000fe2000f8e18ff */
[----:B------:R1:W-:Y:S01]  /*9d70*/  STS.128 [R72+0x4030], R8 ;  /* 0x0040300848007388 */ /* 0x0003e20000000c00 */
[----:B------:R-:W-:Y:S01]  /*9d80*/  @P6 SHF.L.U32 R2, R60, 0x1f, RZ ;  /* 0x0000001f3c026819 */ /* 0x000fe200000006ff */
[----:B------:R-:W-:Y:S05]  /*9d90*/  @P6 VIADD R14, R14, 0xe0 ;  /* 0x000000e00e0e6836 */ /* 0x000fea0000000000 */
[----:B------:R-:W-:Y:S01]  /*9da0*/  @P6 PRMT R14, R77, 0x654, R14 ;  /* 0x000006544d0e6816 */ /* 0x000fe2000000000e */
[----:B------:R-:W-:Y:S01]  /*9db0*/  @!PT LDS RZ, [RZ] ;  /* 0x00000000fffff984 */ /* 0x000fe20000000800 */
[----:B------:R-:W-:Y:S01]  /*9dc0*/  @!PT LDS RZ, [RZ] ;  /* 0x00000000fffff984 */ /* 0x000fe20000000800 */
[----:B------:R-:W-:Y:S01]  /*9dd0*/  @!PT LDS RZ, [RZ] ;  /* 0x00000000fffff984 */ /* 0x000fe20000000800 */
[----:B------:R-:W-:Y:S01]  /*9de0*/  @!PT LDS RZ, [RZ] ;  /* 0x00000000fffff984 */ /* 0x000fe20000000800 */
[----:B------:R2:W-:Y:S06]  /*9df0*/  MEMBAR.ALL.CTA ;  /* 0x0000000000007992 */ /* 0x0005ec0000008000 */
[----:B--2---:R-:W2:Y:S02]  /*9e00*/  FENCE.VIEW.ASYNC.S ;  /* 0x00000000000073c6 */ /* 0x004ea40000000000 */
[----:B--2---:R-:W-:Y:S06]  /*9e10*/  BAR.SYNC.DEFER_BLOCKING 0x1, 0x80 ;  /* 0x0042000000007b1d */ /* 0x004fec0000010000 */
[----:B------:R-:W-:Y:S05]  /*9e20*/  @P0 BRA `(.L_x_136) ;  /* 0x0000000000340947 */ /* 0x000fea0003800000 */
[----:B------:R-:W2:Y:S01]  /*9e30*/  LDCU.64 UR8, c[0x0][0x348] ;  /* 0x00006900ff0877ac */ /* 0x000ea20008000a00 */
[----:B------:R-:W-:Y:S02]  /*9e40*/  UIADD3 UR40, UPT, UPT, UR50, 0x4200, URZ ;  /* 0x0000420032287890 */ /* 0x000fe4000fffe0ff */
[----:B------:R-:W-:Y:S02]  /*9e50*/  UIADD3 UR41, UPT, UPT, UR51, 0x20, URZ ;  /* 0x0000002033297890 */ /* 0x000fe4000fffe0ff */
[----:B------:R-:W-:Y:S02]  /*9e60*/  UIADD3 UR6, UPT, UPT, UR50, 0x5200, URZ ;  /* 0x0000520032067890 */ /* 0x000fe4000fffe0ff */
[----:B------:R-:W-:Y:S02]  /*9e70*/  UIADD3 UR7, UPT, UPT, UR51, 0x60, URZ ;  /* 0x0000006033077890 */ /* 0x000fe4000fffe0ff */
        /* <DEDUP_REMOVED lines=8> */
.L_x_136:
[----:B------:R-:W-:Y:S05]  /*9f00*/  BSYNC.RECONVERGENT B0 ;  /* 0x0000000000007941 */ /* 0x000fea0003800200 */
.L_x_135:
[----:B------:R-:W-:Y:S01]  /*9f10*/  BAR.SYNC.DEFER_BLOCKING 0x1, 0x80 ;  /* 0x0042000000007b1d */ /* 0x000fe20000010000 */
[----:B------:R-:W-:Y:S04]  /*9f20*/  UIADD3 UR4, UPT, UPT, UR52, 0x1, URZ ;  /* 0x0000000134047890 */ /* 0x000fe8000fffe0ff */
[----:B------:R-:W-:Y:S04]  /*9f30*/  UISETP.NE.AND UP0, UPT, UR4, 0x4, UPT ;  /* 0x000000040400788c */ /* 0x000fe8000bf05270 */
[----:B------:R-:W-:Y:S01]  /*9f40*/  USEL UR53, UR4, URZ, UP0 ;  /* 0x000000ff04357287 */ /* 0x000fe20008000000 */
[----:B------:R2:W-:Y:S01]  /*9f50*/  @P6 SYNCS.ARRIVE.TRANS64.RED.A1T0 RZ, [R14+URZ], RZ ;  /* 0x000000ff0eff69a7 */ /* 0x0005e200081004ff */
[----:B------:R-:W-:Y:S01]  /*9f60*/  BSSY B1, `(.L_x_137) ;  /* 0x0000017000017945 */ /* 0x000fe20003800000 */
[----:B------:R-:W4:Y:S02]  /*9f70*/  @P6 SYNCS.PHASECHK.TRANS64.TRYWAIT P0, [R0+URZ+0xc0], R2 ;  /* 0x0000c002000065a7 */ /* 0x000f2400080011ff */
[----:B----4-:R-:W-:Y:S01]  /*9f80*/  @P6 SEL R75, RZ, 0x1, !P0 ;  /* 0x00000001ff4b6807 */ /* 0x010fe20004000000 */
[----:B--2---:R-:W-:Y:S06]  /*9f90*/  @!P6 BRA `(.L_x_138) ;  /* 0x00000000004ce947 */ /* 0x004fec0003800000 */
[----:B------:R-:W-:Y:S01]  /*9fa0*/  ISETP.NE.AND P0, PT, R75, RZ, PT ;  /* 0x000000ff4b00720c */ /* 0x000fe20003f05270 */
[----:B------:R-:W-:Y:S01]  /*9fb0*/  BSSY B0, `(.L_x_139) ;  /* 0x000000b000007945 */ /* 0x000fe20003800000 */
[----:B------:R-:W-:Y:S11]  /*9fc0*/  ISETP.NE.AND P1, PT, R76, RZ, PT ;  /* 0x000000ff4c00720c */ /* 0x000ff60003f25270 */
[----:B------:R-:W-:Y:S02]  /*9fd0*/  @!UPT UIADD3 URZ, UPT, UPT, URZ, URZ, URZ ;  /* 0x000000fffffff290 */ /* 0x000fe4000fffe0ff */
[C---:B-1----:R-:W-:Y:S01]  /*9fe0*/  @P1 IMAD R4, R74.reuse, 0x2000, R63 ;  /* 0x000020004a041824 */ /* 0x042fe200078e023f */
[C---:B------:R-:W-:Y:S01]  /*9ff0*/  @P1 LEA R2, R74.reuse, R61, 0xd ;  /* 0x0000003d4a021211 */ /* 0x040fe200078e68ff */
[C---:B------:R-:W-:Y:S02]  /*a000*/  @P1 IMAD R3, R74.reuse, 0x2000, R62 ;  /* 0x000020004a031824 */ /* 0x040fe400078e023e */
[----:B------:R-:W-:Y:S01]  /*a010*/  @P1 IMAD R74, R74, 0x2000, R72 ;  /* 0x000020004a4a1824 */ /* 0x000fe200078e0248 */
[----:B------:R-:W-:Y:S06]  /*a020*/  @P0 BRA `(.L_x_140) ;  /* 0x00000000000c0947 */ /* 0x000fec0003800000 */
[----:B------:R-:W-:Y:S04]  /*a030*/  SHF.L.U32 R5, R60, 0x1f, RZ ;  /* 0x0000001f3c057819 */ /* 0x000fe800000006ff */
[----:B------:R-:W1:Y:S02]  /*a040*/  SYNCS.PHASECHK.TRANS64.TRYWAIT P0, [R0+URZ+0xc0], R5 ;  /* 0x0000c005000075a7 */ /* 0x000e6400080011ff */
[----:B-1----:R-:W-:Y:S05]  /*a050*/  @!P0 BRA `(.L_x_141) ;  /* 0x00000018006c8947 */ /* 0x002fea0003800000 */
.L_x_140:
[----:B------:R-:W-:Y:S05]  /*a060*/  BSYNC B0 ;  /* 0x0000000000007941 */ /* 0x000fea0003800000 */
.L_x_139:
[----:B------:R-:W-:Y:S11]  /*a070*/  ISETP.NE.AND P0, PT, R76, RZ, PT ;  /* 0x000000ff4c00720c */ /* 0x000ff60003f05270 */
[----:B------:R-:W-:Y:S02]  /*a080*/  @!UPT UIADD3 URZ, UPT, UPT, URZ, URZ, URZ ;  /* 0x000000fffffff290 */ /* 0x000fe4000fffe0ff */
[----:B------:R2:W4:Y:S04]  /*a090*/  @P0 LDS.128 R44, [R4] ;  /* 0x00000000042c0984 */ /* 0x0005280000000c00 */
[----:B------:R2:W1:Y:S04]  /*a0a0*/  @P0 LDS.128 R40, [R3+0x10] ;  /* 0x0000100003280984 */ /* 0x0004680000000c00 */
[----:B------:R2:W1:Y:S04]  /*a0b0*/  @P0 LDS.128 R32, [R2+0x20] ;  /* 0x0000200002200984 */ /* 0x0004680000000c00 */
[----:B------:R2:W1:Y:S02]  /*a0c0*/  @P0 LDS.128 R36, [R74+0x30] ;  /* 0x000030004a240984 */ /* 0x0004640000000c00 */
.L_x_138:
[----:B------:R-:W-:Y:S05]  /*a0d0*/  BSYNC B1 ;  /* 0x0000000000017941 */ /* 0x000fea0003800000 */
.L_x_137:
        /* <DEDUP_REMOVED lines=21> */
.L_x_142:
[----:B------:R-:W-:Y:S01]  /*a230*/  ISETP.NE.AND P0, PT, R65, RZ, PT ;  /* 0x000000ff4100720c */ /* 0x000fe20003f05270 */
[----:B------:R-:W-:Y:S05]  /*a240*/  WARPSYNC.ALL ;  /* 0x0000000000007948 */ /* 0x000fea0003800000 */
[----:B------:R-:W-:Y:S01]  /*a250*/  R2UR UR4, R25 ;  /* 0x00000000190472ca */ /* 0x000fe200000e0000 */
[----:B------:R-:W-:Y:S01]  /*a260*/  VIADD R73, R73, 0x130 ;  /* 0x0000013049497836 */ /* 0x000fe20000000000 */
[----:B----4-:R-:W-:Y:S01]  /*a270*/  LOP3.LUT R0, R44, 0xffffe000, RZ, 0xc0, !PT ;  /* 0xffffe0002c007812 */ /* 0x010fe200078ec0ff */
[----:B------:R-:W-:Y:S01]  /*a280*/  BSSY.RECONVERGENT B0, `(.L_x_143) ;  /* 0x000005d000007945 */ /* 0x000fe20003800200 */
[----:B--2---:R-:W-:Y:S02]  /*a290*/  LOP3.LUT R2, R45, 0xffffe000, RZ, 0xc0, !PT ;  /* 0xffffe0002d027812 */ /* 0x004fe400078ec0ff */
[----:B------:R-:W-:Y:S02]  /*a2a0*/  LOP3.LUT R3, R46, 0xffffe000, RZ, 0xc0, !PT ;  /* 0xffffe0002e037812 */ /* 0x000fe400078ec0ff */
[----:B------:R-:W-:Y:S02]  /*a2b0*/  LOP3.LUT R20, R47, 0xffffe000, RZ, 0xc0, !PT ;  /* 0xffffe0002f147812 */ /* 0x000fe400078ec0ff */
[----:B------:R-:W-:Y:S02]  /*a2c0*/  LOP3.LUT R21, R40, 0xffffe000, RZ, 0xc0, !PT ;  /* 0xffffe00028157812 */ /* 0x000fe400078ec0ff */
[----:B------:R-:W-:Y:S01]  /*a2d0*/  LOP3.LUT R25, R41, 0xffffe000, RZ, 0xc0, !PT ;  /* 0xffffe00029197812 */ /* 0x000fe200078ec0ff */
[----:B------:R-:W1:Y:S01]  /*a2e0*/  LDTM.x16 R4, tmem[UR4+0x30] ;  /* 0x00003004000479ee */ /* 0x000e620008240000 */
[----:B------:R-:W-:Y:S01]  /*a2f0*/  LOP3.LUT R26, R42, 0xffffe000, RZ, 0xc0, !PT ;  /* 0xffffe0002a1a7812 */ /* 0x000fe200078ec0ff */
[----:B------:R-:W-:Y:S01]  /*a300*/  NOP ;  /* 0x0000000000007918 */ /* 0x000fe20000000000 */
[----:B------:R-:W-:Y:S02]  /*a310*/  LOP3.LUT R28, R43, 0xffffe000, RZ, 0xc0, !PT ;  /* 0xffffe0002b1c7812 */ /* 0x000fe400078ec0ff */
[----:B------:R-:W-:Y:S02]  /*a320*/  LOP3.LUT R73, R73, 0xfefffff8, RZ, 0xc0, !PT ;  /* 0xfefffff849497812 */ /* 0x000fe400078ec0ff */
[----:B------:R-:W-:Y:S02]  /*a330*/  LOP3.LUT R29, R32, 0xffffe000, RZ, 0xc0, !PT ;  /* 0xffffe000201d7812 */ /* 0x000fe400078ec0ff */
[----:B------:R-:W-:Y:S01]  /*a340*/  LOP3.LUT R30, R33, 0xffffe000, RZ, 0xc0, !PT ;  /* 0xffffe000211e7812 */ /* 0x000fe200078ec0ff */
[----:B-1----:R1:W-:Y:S01]  /*a350*/  SYNCS.ARRIVE.TRANS64.RED.A1T0 RZ, [R73+URZ], RZ ;  /* 0x000000ff49ff79a7 */ /* 0x0023e200081004ff */
[----:B------:R-:W-:Y:S02]  /*a360*/  LOP3.LUT R31, R34, 0xffffe000, RZ, 0xc0, !PT ;  /* 0xffffe000221f7812 */ /* 0x000fe400078ec0ff */
[----:B------:R-:W-:Y:S02]  /*a370*/  LOP3.LUT R32, R35, 0xffffe000, RZ, 0xc0, !PT ;  /* 0xffffe00023207812 */ /* 0x000fe400078ec0ff */
[----:B------:R-:W-:Y:S02]  /*a380*/  LOP3.LUT R33, R36, 0xffffe000, RZ, 0xc0, !PT ;  /* 0xffffe00024217812 */ /* 0x000fe400078ec0ff */
[----:B------:R-:W-:Y:S02]  /*a390*/  LOP3.LUT R34, R37, 0xffffe000, RZ, 0xc0, !PT ;  /* 0xffffe00025227812 */ /* 0x000fe400078ec0ff */
[----:B------:R-:W-:Y:S02]  /*a3a0*/  LOP3.LUT R35, R38, 0xffffe000, RZ, 0xc0, !PT ;  /* 0xffffe00026237812 */ /* 0x000fe400078ec0ff */
[----:B------:R-:W-:Y:S01]  /*a3b0*/  LOP3.LUT R36, R39, 0xffffe000, RZ, 0xc0, !PT ;  /* 0xffffe00027247812 */ /* 0x000fe200078ec0ff */
[C---:B------:R-:W-:Y:S01]  /*a3c0*/  FMUL R4, R24.reuse, R4 ;  /* 0x0000000418047220 */ /* 0x040fe20000400000 */
[C---:B------:R-:W-:Y:S01]  /*a3d0*/  FMUL R5, R24.reuse, R5 ;  /* 0x0000000518057220 */ /* 0x040fe20000400000 */
[C---:B------:R-:W-:Y:S01]  /*a3e0*/  FMUL R6, R24.reuse, R6 ;  /* 0x0000000618067220 */ /* 0x040fe20000400000 */
[C---:B------:R-:W-:Y:S01]  /*a3f0*/  FMUL R7, R24.reuse, R7 ;  /* 0x0000000718077220 */ /* 0x040fe20000400000 */
[C---:B------:R-:W-:Y:S01]  /*a400*/  FFMA R4, R27.reuse, R0, R4 ;  /* 0x000000001b047223 */ /* 0x040fe20000000004 */
[C---:B------:R-:W-:Y:S01]  /*a410*/  FFMA R5, R27.reuse, R2, R5 ;  /* 0x000000021b057223 */ /* 0x040fe20000000005 */
[C---:B------:R-:W-:Y:S01]  /*a420*/  FFMA R6, R27.reuse, R3, R6 ;  /* 0x000000031b067223 */ /* 0x040fe20000000006 */
[C---:B------:R-:W-:Y:S01]  /*a430*/  FFMA R7, R27.reuse, R20, R7 ;  /* 0x000000141b077223 */ /* 0x040fe20000000007 */
[C---:B------:R-:W-:Y:S01]  /*a440*/  FMUL R8, R24.reuse, R8 ;  /* 0x0000000818087220 */ /* 0x040fe20000400000 */
[C---:B------:R-:W-:Y:S01]  /*a450*/  FMUL R9, R24.reuse, R9 ;  /* 0x0000000918097220 */ /* 0x040fe20000400000 */
[C---:B------:R-:W-:Y:S01]  /*a460*/  FMUL R10, R24.reuse, R10 ;  /* 0x0000000a180a7220 */ /* 0x040fe20000400000 */
[C---:B------:R-:W-:Y:S01]  /*a470*/  FMUL R11, R24.reuse, R11 ;  /* 0x0000000b180b7220 */ /* 0x040fe20000400000 */
[----:B------:R-:W-:Y:S01]  /*a480*/  F2FP.TF32.F32.PACK_B R4, R4 ;  /* 0x00000004ff04723e */ /* 0x000fe200024050ff */
[C---:B------:R-:W-:Y:S01]  /*a490*/  FFMA R8, R27.reuse, R21, R8 ;  /* 0x000000151b087223 */ /* 0x040fe20000000008 */
[----:B------:R-:W-:Y:S01]  /*a4a0*/  F2FP.TF32.F32.PACK_B R5, R5 ;  /* 0x00000005ff05723e */ /* 0x000fe200024050ff */
[C---:B------:R-:W-:Y:S01]  /*a4b0*/  FFMA R9, R27.reuse, R25, R9 ;  /* 0x000000191b097223 */ /* 0x040fe20000000009 */
[----:B------:R-:W-:Y:S01]  /*a4c0*/  F2FP.TF32.F32.PACK_B R6, R6 ;  /* 0x00000006ff06723e */ /* 0x000fe200024050ff */
[C---:B------:R-:W-:Y:S01]  /*a4d0*/  FFMA R10, R27.reuse, R26, R10 ;  /* 0x0000001a1b0a7223 */ /* 0x040fe2000000000a */
[----:B------:R-:W-:Y:S01]  /*a4e0*/  F2FP.TF32.F32.PACK_B R7, R7 ;  /* 0x00000007ff07723e */ /* 0x000fe200024050ff */
[C---:B------:R-:W-:Y:S01]  /*a4f0*/  FFMA R11, R27.reuse, R28, R11 ;  /* 0x0000001c1b0b7223 */ /* 0x040fe2000000000b */
[C---:B------:R-:W-:Y:S01]  /*a500*/  FMUL R12, R24.reuse, R12 ;  /* 0x0000000c180c7220 */ /* 0x040fe20000400000 */
[----:B------:R-:W-:Y:S01]  /*a510*/  F2FP.TF32.F32.PACK_B R8, R8 ;  /* 0x00000008ff08723e */ /* 0x000fe200024050ff */
[C---:B------:R-:W-:Y:S01]  /*a520*/  FMUL R13, R24.reuse, R13 ;  /* 0x0000000d180d7220 */ /* 0x040fe20000400000 */
[----:B------:R1:W-:Y:S01]  /*a530*/  STS.128 [R63+0x6000], R4 ;  /* 0x006000043f007388 */ /* 0x0003e20000000c00 */
        /* <DEDUP_REMOVED lines=8> */
[C---:B------:R-:W-:Y:S01]  /*a5c0*/  FFMA R15, R27.reuse, R32, R15 ;  /* 0x000000201b0f7223 */ /* 0x040fe2000000000f */
[C---:B------:R-:W-:Y:S01]  /*a5d0*/  FMUL R16, R24.reuse, R16 ;  /* 0x0000001018107220 */ /* 0x040fe20000400000 */
[----:B------:R-:W-:Y:S01]  /*a5e0*/  F2FP.TF32.F32.PACK_B R12, R12 ;  /* 0x0000000cff0c723e */ /* 0x000fe200024050ff */
[----:B------:R1:W-:Y:S01]  /*a5f0*/  STS.128 [R62+0x6010], R8 ;  /* 0x006010083e007388 */ /* 0x0003e20000000c00 */
[C---:B------:R-:W-:Y:S01]  /*a600*/  FMUL R17, R24.reuse, R17 ;  /* 0x0000001118117220 */ /* 0x040fe20000400000 */
[C---:B------:R-:W-:Y:S01]  /*a610*/  FMUL R18, R24.reuse, R18 ;  /* 0x0000001218127220 */ /* 0x040fe20000400000 */
[----:B------:R-:W-:Y:S01]  /*a620*/  FMUL R19, R24, R19 ;  /* 0x0000001318137220 */ /* 0x000fe20000400000 */
[----:B------:R-:W-:Y:S01]  /*a630*/  F2FP.TF32.F32.PACK_B R13, R13 ;  /* 0x0000000dff0d723e */ /* 0x000fe200024050ff */
[C---:B------:R-:W-:Y:S01]  /*a640*/  FFMA R16, R27.reuse, R33, R16 ;  /* 0x000000211b107223 */ /* 0x040fe20000000010 */
[----:B------:R-:W-:Y:S01]  /*a650*/  F2FP.TF32.F32.PACK_B R14, R14 ;  /* 0x0000000eff0e723e */ /* 0x000fe200024050ff */
[C---:B------:R-:W-:Y:S01]  /*a660*/  FFMA R17, R27.reuse, R34, R17 ;  /* 0x000000221b117223 */ /* 0x040fe20000000011 */
[----:B------:R-:W-:Y:S01]  /*a670*/  F2FP.TF32.F32.PACK_B R15, R15 ;  /* 0x0000000fff0f723e */ /* 0x000fe200024050ff */
[C---:B------:R-:W-:Y:S01]  /*a680*/  FFMA R18, R27.reuse, R35, R18 ;  /* 0x000000231b127223 */ /* 0x040fe20000000012 */
[----:B------:R-:W-:Y:S01]  /*a690*/  FFMA R19, R27, R36, R19 ;  /* 0x000000241b137223 */ /* 0x000fe20000000013 */
[----:B------:R-:W-:Y:S02]  /*a6a0*/  F2FP.TF32.F32.PACK_B R16, R16 ;  /* 0x00000010ff10723e */ /* 0x000fe400024050ff */
[----:B------:R1:W-:Y:S01]  /*a6b0*/  STS.128 [R61+0x6020], R12 ;  /* 0x0060200c3d007388 */ /* 0x0003e20000000c00 */
[----:B------:R-:W-:Y:S02]  /*a6c0*/  F2FP.TF32.F32.PACK_B R17, R17 ;  /* 0x00000011ff11723e */ /* 0x000fe400024050ff */
        /* <DEDUP_REMOVED lines=24> */
.L_x_144:
[----:B------:R-:W-:Y:S05]  /*a850*/  BSYNC.RECONVERGENT B0 ;  /* 0x0000000000007941 */ /* 0x000fea0003800200 */
.L_x_143:
[----:B------:R-:W-:Y:S01]  /*a860*/  BAR.SYNC.DEFER_BLOCKING 0x1, 0x80 ;  /* 0x0042000000007b1d */ /* 0x000fe20000010000 */
[----:B------:R-:W-:Y:S01]  /*a870*/  UISETP.NE.AND UP0, UPT, UR55, -0x4, UPT ;  /* 0xfffffffc3700788c */ /* 0x000fe2000bf05270 */
[----:B------:R-:W-:Y:S08]  /*a880*/  IADD3 R22, PT, PT, R22, 0x1, RZ ;  /* 0x0000000116167810 */ /* 0x000ff00007ffe0ff */
[----:B------:R-:W-:Y:S05]  /*a890*/  BRA.U !UP0, `(.L_x_145) ;  /* 0x0000000108247547 */ /* 0x000fea000b800000 */
[----:B------:R-:W-:Y:S01]  /*a8a0*/  ISETP.NE.AND P0, PT, R71, RZ, PT ;  /* 0x000000ff4700720c */ /* 0x000fe20003f05270 */
[----:B------:R-:W-:Y:S01]  /*a8b0*/  IMAD.U32 R0, RZ, RZ, UR53 ;  /* 0x00000035ff007e24 */ /* 0x000fe2000f8e00ff */
[----:B------:R-:W-:Y:S04]  /*a8c0*/  UIADD3 UR4, UPT, UPT, UR53, 0x1, URZ ;  /* 0x0000000135047890 */ /* 0x000fe8000fffe0ff */
[----:B------:R-:W-:Y:S04]  /*a8d0*/  UISETP.NE.AND UP0, UPT, UR4, 0x4, UPT ;  /* 0x000000040400788c */ /* 0x000fe8000bf05270 */
[----:B------:R-:W-:Y:S03]  /*a8e0*/  USEL UR53, UR4, URZ, UP0 ;  /* 0x000000ff04357287 */ /* 0x000fe60008000000 */
[----:B------:R-:W-:Y:S05]  /*a8f0*/  @P0 LEA R0, R0, UR50, 0x3 ;  /* 0x0000003200000c11 */ /* 0x000fea000f8e18ff */
[----:B------:R-:W-:Y:S05]  /*a900*/  @P0 VIADD R0, R0, 0xe0 ;  /* 0x000000e000000836 */ /* 0x000fea0000000000 */
[----:B------:R-:W-:Y:S04]  /*a910*/  @P0 PRMT R0, R77, 0x654, R0 ;  /* 0x000006544d000816 */ /* 0x000fe80000000000 */
[----:B------:R2:W-:Y:S03]  /*a920*/  @P0 SYNCS.ARRIVE.TRANS64.RED.A1T0 RZ, [R0+URZ], RZ ;  /* 0x000000ff00ff09a7 */ /* 0x0005e600081004ff */
.L_x_145:
[----:B------:R-:W-:Y:S01]  /*a930*/  R2UR UR6, R68 ;  /* 0x00000000440672ca */ /* 0x000fe200000e0000 */
[----:B------:R-:W-:Y:S01]  /*a940*/  UIADD3 UR55, UPT, UPT, UR55, 0x4, URZ ;  /* 0x0000000437377890 */ /* 0x000fe2000fffe0ff */
[----:B------:R-:W-:Y:S02]  /*a950*/  R2UR UR5, R54 ;  /* 0x00000000360572ca */ /* 0x000fe400000e0000 */
[----:B------:R-:W-:Y:S02]  /*a960*/  R2UR UR4, R55 ;  /* 0x00000000370472ca */ /* 0x000fe400000e0000 */
[----:B------:R-:W-:Y:S02]  /*a970*/  R2UR UR52, R70 ;  /* 0x00000000463472ca */ /* 0x000fe400000e0000 */
[----:B------:R-:W-:Y:S02]  /*a980*/  ISETP.NE.AND P0, PT, R22, 0x2, PT ;  /* 0x000000021600780c */ /* 0x000fe40003f05270 */
[----:B------:R-:W-:Y:S02]  /*a990*/  LOP3.LUT R58, R58, 0x1, RZ, 0x3c, !PT ;  /* 0x000000013a3a7812 */ /* 0x000fe400078e3cff */
[----:B--2---:R-:W-:Y:S01]  /*a9a0*/  SEL R0, RZ, 0x1, P0 ;  /* 0x00000001ff007807 */ /* 0x004fe20000000000 */
[----:B------:R-:W-:Y:S01]  /*a9b0*/  UISETP.NE.AND UP0, UPT, UR6, URZ, UPT ;  /* 0x000000ff0600728c */ /* 0x000fe2000bf05270 */
[----:B------:R-:W-:Y:S01]  /*a9c0*/  SEL R22, R22, RZ, P0 ;  /* 0x000000ff16167207 */ /* 0x000fe20000000000 */
[----:B------:R-:W-:Y:S01]  /*a9d0*/  UIADD3 UR19, UPT, UPT, UR36, UR5, URZ ;  /* 0x0000000524137290 */ /* 0x000fe2000fffe0ff */
[----:B------:R-:W-:Y:S01]  /*a9e0*/  LOP3.LUT R59, R59, R0, RZ, 0x3c, !PT ;  /* 0x000000003b3b7212 */ /* 0x000fe200078e3cff */
[----:B------:R-:W-:Y:S05]  /*a9f0*/  UIADD3 UR20, UPT, UPT, UR37, UR4, URZ ;  /* 0x0000000425147290 */ /* 0x000fea000fffe0ff */
[----:B------:R-:W-:Y:S07]  /*aa00*/  BRA.U UP0, `(.L_x_146) ;  /* 0xffffffc500347547 */ /* 0x000fee000b83ffff */
[----:B------:R-:W-:-:S13]  /*aa10*/  R2UR UR4, R56 ;  /* 0x00000000380472ca */ /* 0x000fda00000e0000 */
[----:B------:R-:W-:-:S09]  /*aa20*/  UISETP.NE.AND UP0, UPT, UR4, URZ, UPT ;  /* 0x000000ff0400728c */ /* 0x000fd2000bf05270 */
[----:B------:R-:W-:Y:S05]  /*aa30*/  BRA.U !UP0, `(.L_x_147) ;  /* 0x0000000108487547 */ /* 0x000fea000b800000 */
[----:B------:R-:W2:Y:S02]  /*aa40*/  LDCU.64 UR4, c[0x0][0x990] ;  /* 0x00013200ff0477ac */ /* 0x000ea40008000a00 */
[----:B--2---:R-:W-:-:S04]  /*aa50*/  UISETP.NE.U32.AND UP0, UPT, UR4, URZ, UPT ;  /* 0x000000ff0400728c */ /* 0x004fc8000bf05070 */
[----:B------:R-:W-:-:S09]  /*aa60*/  UISETP.NE.AND.EX UP0, UPT, UR5, URZ, UPT, UP0 ;  /* 0x000000ff0500728c */ /* 0x000fd2000bf05300 */
[----:B------:R-:W-:Y:S05]  /*aa70*/  BRA.U UP0, `(.L_x_148) ;  /* 0x00000001000c7547 */ /* 0x000fea000b800000 */
[----:B------:R-:W-:-:S13]  /*aa80*/  FSETP.NEU.AND P0, PT, R27, RZ, PT ;  /* 0x000000ff1b00720b */ /* 0x000fda0003f0d000 */
[----:B------:R-:W-:Y:S05]  /*aa90*/  @!P0 EXIT ;  /* 0x000000000000894d */ /* 0x000fea0003800000 */
[----:B------:R-:W-:Y:S05]  /*aaa0*/  BRA `(.L_x_147) ;  /* 0x00000000002c7947 */ /* 0x000fea0003800000 */
.L_x_148:
[----:B------:R-:W-:Y:S01]  /*aab0*/  ISETP.NE.AND P0, PT, R69, RZ, PT ;  /* 0x000000ff4500720c */ /* 0x000fe20003f05270 */
[----:B------:R-:W-:-:S12]  /*aac0*/  BSSY.RECONVERGENT B0, `(.L_x_147) ;  /* 0x0000009000007945 */ /* 0x000fd80003800200 */
[----:B------:R-:W-:Y:S05]  /*aad0*/  @P0 BRA `(.L_x_149) ;  /* 0x0000000000140947 */ /* 0x000fea0003800000 */
[----:B------:R-:W2:Y:S02]  /*aae0*/  LDCU.64 UR4, c[0x0][0x988] ;  /* 0x00013100ff0477ac */ /* 0x000ea40008000a00 */
[----:B--2---:R-:W-:-:S04]  /*aaf0*/  ISETP.NE.U32.AND P0, PT, RZ, UR4, PT ;  /* 0x00000004ff007c0c */ /* 0x004fc8000bf05070 */
[----:B------:R-:W-:-:S13]  /*ab00*/  ISETP.NE.AND.EX P0, PT, RZ, UR5, PT, P0 ;  /* 0x00000005ff007c0c */ /* 0x000fda000bf05300 */
[----:B------:R-:W-:Y:S05]  /*ab10*/  @!P0 EXIT ;  /* 0x000000000000894d */ /* 0x000fea0003800000 */
[----:B------:R-:W-:Y:S05]  /*ab20*/  BRA `(.L_x_150) ;  /* 0x0000000000087947 */ /* 0x000fea0003800000 */
.L_x_149:
[----:B------:R-:W-:-:S13]  /*ab30*/  FSETP.NEU.AND P0, PT, R27, RZ, PT ;  /* 0x000000ff1b00720b */ /* 0x000fda0003f0d000 */
[----:B------:R-:W-:Y:S05]  /*ab40*/  @!P0 EXIT ;  /* 0x000000000000894d */ /* 0x000fea0003800000 */
.L_x_150:
[----:B------:R-:W-:Y:S05]  /*ab50*/  BSYNC.RECONVERGENT B0 ;  /* 0x0000000000007941 */ /* 0x000fea0003800200 */
.L_x_147:
[----:B------:R-:W2:Y:S01]  /*ab60*/  S2UR UR5, SR_CgaCtaId ;  /* 0x00000000000579c3 */ /* 0x000ea20000008800 */
[----:B------:R-:W-:Y:S01]  /*ab70*/  ULEA UR4, UR53, UR50, 0x3 ;  /* 0x0000003235047291 */ /* 0x000fe2000f8e18ff */
[----:B------:R-:W-:-:S04]  /*ab80*/  DEPBAR.LE SB0, 0x0 ;  /* 0x000080000000791a */ /* 0x000fc80000000000 */
[----:B------:R-:W-:-:S04]  /*ab90*/  UIADD3 UR4, UPT, UPT, UR4, 0xe0, URZ ;  /* 0x000000e004047890 */ /* 0x000fc8000fffe0ff */
[----:B--2---:R-:W-:-:S09]  /*aba0*/  UPRMT UR4, UR5, 0x654, UR4 ;  /* 0x0000065405047896 */ /* 0x004fd20008000004 */
[----:B------:R-:W-:Y:S01]  /*abb0*/  SYNCS.ARRIVE.TRANS64.RED.A1T0 RZ, [UR4], RZ ;  /* 0x000000ffffff79a7 */ /* 0x000fe20008100404 */
[----:B------:R-:W-:Y:S05]  /*abc0*/  EXIT ;  /* 0x000000000000794d */ /* 0x000fea0003800000 */
.L_x_25:
[----:B------:R-:W-:Y:S07]  /*abd0*/  MOV R0, UR12 ;  /* 0x0000000c00007c02 */ /* 0x000fee0008000f00 */
.L_x_151:
[----:B-1----:R1:W3:Y:S02]  /*abe0*/  SYNCS.PHASECHK.TRANS64.TRYWAIT P0, [R0+URZ+0x60], R4 ;  /* 0x00006004000075a7 */ /* 0x0022e400080011ff */
[----:B---3--:R-:W-:Y:S05]  /*abf0*/  @!P0 NANOSLEEP.SYNCS 0x989680 ;  /* 0x009896800000895d */ /* 0x008fea0003900000 */
[----:B------:R-:W3:Y:S02]  /*ac00*/  @!P0 SYNCS.PHASECHK.TRANS64 P0, [R0+URZ+0x60], R4 ;  /* 0x00006004000085a7 */ /* 0x000ee400080010ff */
[----:B---3--:R-:W-:Y:S05]  /*ac10*/  @!P0 BRA `(.L_x_151) ;  /* 0xfffffffc00f08947 */ /* 0x008fea000383ffff */
[----:B------:R-:W-:Y:S05]  /*ac20*/  BRA `(.L_x_24) ;  /* 0xffffff7400787947 */ /* 0x000fea000383ffff */
.L_x_32:
[----:B------:R-:W-:Y:S07]  /*ac30*/  MOV R0, UR11 ;  /* 0x0000000b00007c02 */ /* 0x000fee0008000f00 */
.L_x_152:
[----:B--2---:R2:W3:Y:S02]  /*ac40*/  SYNCS.PHASECHK.TRANS64.TRYWAIT P0, [R0+URZ+0x60], R4 ;  /* 0x00006004000075a7 */ /* 0x0044e400080011ff */
[----:B---3--:R-:W-:Y:S05]  /*ac50*/  @!P0 NANOSLEEP.SYNCS 0x989680 ;  /* 0x009896800000895d */ /* 0x008fea0003900000 */
[----:B------:R-:W3:Y:S02]  /*ac60*/  @!P0 SYNCS.PHASECHK.TRANS64 P0, [R0+URZ+0x60], R4 ;  /* 0x00006004000085a7 */ /* 0x000ee400080010ff */
[----:B---3--:R-:W-:Y:S05]  /*ac70*/  @!P0 BRA `(.L_x_152) ;  /* 0xfffffffc00f08947 */ /* 0x008fea000383ffff */
[----:B------:R-:W-:Y:S05]  /*ac80*/  BRA `(.L_x_31) ;  /* 0xffffff7c00207947 */ /* 0x000fea000383ffff */
.L_x_37:
[----:B--2---:R-:W-:-:S07]  /*ac90*/  MOV R0, UR42 ;  /* 0x0000002a00007c02 */ /* 0x004fce0008000f00 */
.L_x_153:
[----:B--2---:R2:W3:Y:S02]  /*aca0*/  SYNCS.PHASECHK.TRANS64.TRYWAIT P0, [R0+URZ+0x110], R3 ;  /* 0x00011003000075a7 */ /* 0x0044e400080011ff */
[----:B---3--:R-:W-:Y:S05]  /*acb0*/  @!P0 NANOSLEEP.SYNCS 0x989680 ;  /* 0x009896800000895d */ /* 0x008fea0003900000 */
[----:B------:R-:W3:Y:S02]  /*acc0*/  @!P0 SYNCS.PHASECHK.TRANS64 P0, [R0+URZ+0x110], R3 ;  /* 0x00011003000085a7 */ /* 0x000ee400080010ff */
[----:B---3--:R-:W-:Y:S05]  /*acd0*/  @!P0 BRA `(.L_x_153) ;  /* 0xfffffffc00f08947 */ /* 0x008fea000383ffff */
[----:B------:R-:W-:Y:S05]  /*ace0*/  BRA `(.L_x_154) ;  /* 0xffffff8000407947 */ /* 0x000fea000383ffff */
.L_x_41:
[----:B------:R-:W-:-:S07]  /*acf0*/  MOV R0, UR4 ;  /* 0x0000000400007c02 */ /* 0x000fce0008000f00 */
.L_x_155:
[----:B--2---:R2:W3:Y:S02]  /*ad00*/  SYNCS.PHASECHK.TRANS64.TRYWAIT P0, [R0+URZ], R2 ;  /* 0x00000002000075a7 */ /* 0x0044e400080011ff */
[----:B---3--:R-:W-:Y:S05]  /*ad10*/  @!P0 NANOSLEEP.SYNCS 0x989680 ;  /* 0x009896800000895d */ /* 0x008fea0003900000 */
[----:B------:R-:W3:Y:S02]  /*ad20*/  @!P0 SYNCS.PHASECHK.TRANS64 P0, [R0+URZ], R2 ;  /* 0x00000002000085a7 */ /* 0x000ee400080010ff */
[----:B---3--:R-:W-:Y:S05]  /*ad30*/  @!P0 BRA `(.L_x_155) ;  /* 0xfffffffc00f08947 */ /* 0x008fea000383ffff */
[----:B------:R-:W-:Y:S05]  /*ad40*/  BRA `(.L_x_156) ;  /* 0xffffff8400d47947 */ /* 0x000fea000383ffff */
.L_x_42:
[----:B------:R-:W-:-:S07]  /*ad50*/  MOV R0, UR5 ;  /* 0x0000000500007c02 */ /* 0x000fce0008000f00 */
.L_x_157:
[----:B--2---:R2:W3:Y:S02]  /*ad60*/  SYNCS.PHASECHK.TRANS64.TRYWAIT P0, [R0+URZ], R2 ;  /* 0x00000002000075a7 */ /* 0x0044e400080011ff */
[----:B---3--:R-:W-:Y:S05]  /*ad70*/  @!P0 NANOSLEEP.SYNCS 0x989680 ;  /* 0x009896800000895d */ /* 0x008fea0003900000 */
[----:B------:R-:W3:Y:S02]  /*ad80*/  @!P0 SYNCS.PHASECHK.TRANS64 P0, [R0+URZ], R2 ;  /* 0x00000002000085a7 */ /* 0x000ee400080010ff */
[----:B---3--:R-:W-:Y:S05]  /*ad90*/  @!P0 BRA `(.L_x_157) ;  /* 0xfffffffc00f08947 */ /* 0x008fea000383ffff */
[----:B------:R-:W-:Y:S05]  /*ada0*/  BRA `(.L_x_158) ;  /* 0xffffff8400e47947 */ /* 0x000fea000383ffff */
.L_x_43:
[----:B------:R-:W-:-:S07]  /*adb0*/  MOV R0, UR5 ;  /* 0x0000000500007c02 */ /* 0x000fce0008000f00 */
.L_x_159:
[----:B--2---:R2:W3:Y:S02]  /*adc0*/  SYNCS.PHASECHK.TRANS64.TRYWAIT P0, [R0+URZ], R2 ;  /* 0x00000002000075a7 */ /* 0x0044e400080011ff */
[----:B---3--:R-:W-:Y:S05]  /*add0*/  @!P0 NANOSLEEP.SYNCS 0x989680 ;  /* 0x009896800000895d */ /* 0x008fea0003900000 */
[----:B------:R-:W3:Y:S02]  /*ade0*/  @!P0 SYNCS.PHASECHK.TRANS64 P0, [R0+URZ], R2 ;  /* 0x00000002000085a7 */ /* 0x000ee400080010ff */
[----:B---3--:R-:W-:Y:S05]  /*adf0*/  @!P0 BRA `(.L_x_159) ;  /* 0xfffffffc00f08947 */ /* 0x008fea000383ffff */
[----:B------:R-:W-:Y:S05]  /*ae00*/  BRA `(.L_x_160) ;  /* 0xffffff8400f47947 */ /* 0x000fea000383ffff */
.L_x_44:
[----:B------:R-:W-:-:S07]  /*ae10*/  MOV R0, UR5 ;  /* 0x0000000500007c02 */ /* 0x000fce0008000f00 */
.L_x_161:
[----:B--2---:R2:W3:Y:S02]  /*ae20*/  SYNCS.PHASECHK.TRANS64.TRYWAIT P0, [R0+URZ], R2 ;  /* 0x00000002000075a7 */ /* 0x0044e400080011ff */
[----:B---3--:R-:W-:Y:S05]  /*ae30*/  @!P0 NANOSLEEP.SYNCS 0x989680 ;  /* 0x009896800000895d */ /* 0x008fea0003900000 */
[----:B------:R-:W3:Y:S02]  /*ae40*/  @!P0 SYNCS.PHASECHK.TRANS64 P0, [R0+URZ], R2 ;  /* 0x00000002000085a7 */ /* 0x000ee400080010ff */
[----:B---3--:R-:W-:Y:S05]  /*ae50*/  @!P0 BRA `(.L_x_161) ;  /* 0xfffffffc00f08947 */ /* 0x008fea000383ffff */
[----:B------:R-:W-:Y:S05]  /*ae60*/  BRA `(.L_x_162) ;  /* 0xffffff8800047947 */ /* 0x000fea000383ffff */
.L_x_45:
[----:B------:R-:W-:-:S07]  /*ae70*/  MOV R0, UR5 ;  /* 0x0000000500007c02 */ /* 0x000fce0008000f00 */
.L_x_163:
[----:B--2---:R2:W3:Y:S02]  /*ae80*/  SYNCS.PHASECHK.TRANS64.TRYWAIT P0, [R0+URZ], R2 ;  /* 0x00000002000075a7 */ /* 0x0044e400080011ff */
[----:B---3--:R-:W-:Y:S05]  /*ae90*/  @!P0 NANOSLEEP.SYNCS 0x989680 ;  /* 0x009896800000895d */ /* 0x008fea0003900000 */
[----:B------:R-:W3:Y:S02]  /*aea0*/  @!P0 SYNCS.PHASECHK.TRANS64 P0, [R0+URZ], R2 ;  /* 0x00000002000085a7 */ /* 0x000ee400080010ff */
[----:B---3--:R-:W-:Y:S05]  /*aeb0*/  @!P0 BRA `(.L_x_163) ;  /* 0xfffffffc00f08947 */ /* 0x008fea000383ffff */
[----:B------:R-:W-:Y:S05]  /*aec0*/  BRA `(.L_x_164) ;  /* 0xffffff8800147947 */ /* 0x000fea000383ffff */
.L_x_46:
[----:B------:R-:W-:-:S07]  /*aed0*/  MOV R0, UR5 ;  /* 0x0000000500007c02 */ /* 0x000fce0008000f00 */
.L_x_165:
[----:B--2---:R2:W3:Y:S02]  /*aee0*/  SYNCS.PHASECHK.TRANS64.TRYWAIT P0, [R0+URZ], R2 ;  /* 0x00000002000075a7 */ /* 0x0044e400080011ff */
[----:B---3--:R-:W-:Y:S05]  /*aef0*/  @!P0 NANOSLEEP.SYNCS 0x989680 ;  /* 0x009896800000895d */ /* 0x008fea0003900000 */
[----:B------:R-:W3:Y:S02]  /*af00*/  @!P0 SYNCS.PHASECHK.TRANS64 P0, [R0+URZ], R2 ;  /* 0x00000002000085a7 */ /* 0x000ee400080010ff */
[----:B---3--:R-:W-:Y:S05]  /*af10*/  @!P0 BRA `(.L_x_165) ;  /* 0xfffffffc00f08947 */ /* 0x008fea000383ffff */
[----:B------:R-:W-:Y:S05]  /*af20*/  BRA `(.L_x_166) ;  /* 0xffffff8800247947 */ /* 0x000fea000383ffff */
.L_x_47:
[----:B------:R-:W-:-:S07]  /*af30*/  MOV R0, UR5 ;  /* 0x0000000500007c02 */ /* 0x000fce0008000f00 */
.L_x_167:
[----:B--2---:R2:W3:Y:S02]  /*af40*/  SYNCS.PHASECHK.TRANS64.TRYWAIT P0, [R0+URZ], R2 ;  /* 0x00000002000075a7 */ /* 0x0044e400080011ff */
[----:B---3--:R-:W-:Y:S05]  /*af50*/  @!P0 NANOSLEEP.SYNCS 0x989680 ;  /* 0x009896800000895d */ /* 0x008fea0003900000 */
[----:B------:R-:W3:Y:S02]  /*af60*/  @!P0 SYNCS.PHASECHK.TRANS64 P0, [R0+URZ], R2 ;  /* 0x00000002000085a7 */ /* 0x000ee400080010ff */
[----:B---3--:R-:W-:Y:S05]  /*af70*/  @!P0 BRA `(.L_x_167) ;  /* 0xfffffffc00f08947 */ /* 0x008fea000383ffff */
[----:B------:R-:W-:Y:S05]  /*af80*/  BRA `(.L_x_168) ;  /* 0xffffff8800347947 */ /* 0x000fea000383ffff */
.L_x_48:
[----:B------:R-:W-:-:S07]  /*af90*/  MOV R0, UR5 ;  /* 0x0000000500007c02 */ /* 0x000fce0008000f00 */
.L_x_169:
[----:B--2---:R2:W3:Y:S02]  /*afa0*/  SYNCS.PHASECHK.TRANS64.TRYWAIT P0, [R0+URZ], R2 ;  /* 0x00000002000075a7 */ /* 0x0044e400080011ff */
[----:B---3--:R-:W-:Y:S05]  /*afb0*/  @!P0 NANOSLEEP.SYNCS 0x989680 ;  /* 0x009896800000895d */ /* 0x008fea0003900000 */
[----:B------:R-:W3:Y:S02]  /*afc0*/  @!P0 SYNCS.PHASECHK.TRANS64 P0, [R0+URZ], R2 ;  /* 0x00000002000085a7 */ /* 0x000ee400080010ff */
[----:B---3--:R-:W-:Y:S05]  /*afd0*/  @!P0 BRA `(.L_x_169) ;  /* 0xfffffffc00f08947 */ /* 0x008fea000383ffff */
[----:B------:R-:W-:Y:S05]  /*afe0*/  BRA `(.L_x_170) ;  /* 0xffffff8800447947 */ /* 0x000fea000383ffff */
.L_x_49:
[----:B------:R-:W-:-:S07]  /*aff0*/  MOV R0, UR5 ;  /* 0x0000000500007c02 */ /* 0x000fce0008000f00 */
.L_x_171:
[----:B--2---:R2:W3:Y:S02]  /*b000*/  SYNCS.PHASECHK.TRANS64.TRYWAIT P0, [R0+URZ], R2 ;  /* 0x00000002000075a7 */ /* 0x0044e400080011ff */
[----:B---3--:R-:W-:Y:S05]  /*b010*/  @!P0 NANOSLEEP.SYNCS 0x989680 ;  /* 0x009896800000895d */ /* 0x008fea0003900000 */
[----:B------:R-:W3:Y:S02]  /*b020*/  @!P0 SYNCS.PHASECHK.TRANS64 P0, [R0+URZ], R2 ;  /* 0x00000002000085a7 */ /* 0x000ee400080010ff */
[----:B---3--:R-:W-:Y:S05]  /*b030*/  @!P0 BRA `(.L_x_171) ;  /* 0xfffffffc00f08947 */ /* 0x008fea000383ffff */
[----:B------:R-:W-:Y:S05]  /*b040*/  BRA `(.L_x_172) ;  /* 0xffffff8800547947 */ /* 0x000fea000383ffff */
.L_x_50:
[----:B------:R-:W-:-:S07]  /*b050*/  MOV R0, UR5 ;  /* 0x0000000500007c02 */ /* 0x000fce0008000f00 */
.L_x_173:
[----:B--2---:R2:W3:Y:S02]  /*b060*/  SYNCS.PHASECHK.TRANS64.TRYWAIT P0, [R0+URZ], R2 ;  /* 0x00000002000075a7 */ /* 0x0044e400080011ff */
[----:B---3--:R-:W-:Y:S05]  /*b070*/  @!P0 NANOSLEEP.SYNCS 0x989680 ;  /* 0x009896800000895d */ /* 0x008fea0003900000 */
[----:B------:R-:W3:Y:S02]  /*b080*/  @!P0 SYNCS.PHASECHK.TRANS64 P0, [R0+URZ], R2 ;  /* 0x00000002000085a7 */ /* 0x000ee400080010ff */
[----:B---3--:R-:W-:Y:S05]  /*b090*/  @!P0 BRA `(.L_x_173) ;  /* 0xfffffffc00f08947 */ /* 0x008fea000383ffff */
[----:B------:R-:W-:Y:S05]  /*b0a0*/  BRA `(.L_x_174) ;  /* 0xffffff8800647947 */ /* 0x000fea000383ffff */
.L_x_51:
[----:B------:R-:W-:-:S07]  /*b0b0*/  MOV R0, UR5 ;  /* 0x0000000500007c02 */ /* 0x000fce0008000f00 */
.L_x_175:
[----:B--2---:R2:W3:Y:S02]  /*b0c0*/  SYNCS.PHASECHK.TRANS64.TRYWAIT P0, [R0+URZ], R2 ;  /* 0x00000002000075a7 */ /* 0x0044e400080011ff */
[----:B---3--:R-:W-:Y:S05]  /*b0d0*/  @!P0 NANOSLEEP.SYNCS 0x989680 ;  /* 0x009896800000895d */ /* 0x008fea0003900000 */
[----:B------:R-:W3:Y:S02]  /*b0e0*/  @!P0 SYNCS.PHASECHK.TRANS64 P0, [R0+URZ], R2 ;  /* 0x00000002000085a7 */ /* 0x000ee400080010ff */
[----:B---3--:R-:W-:Y:S05]  /*b0f0*/  @!P0 BRA `(.L_x_175) ;  /* 0xfffffffc00f08947 */ /* 0x008fea000383ffff */
[----:B------:R-:W-:Y:S05]  /*b100*/  BRA `(.L_x_176) ;  /* 0xffffff8800747947 */ /* 0x000fea000383ffff */
.L_x_54:
[----:B------:R-:W-:-:S07]  /*b110*/  MOV R4, UR4 ;  /* 0x0000000400047c02 */ /* 0x000fce0008000f00 */
.L_x_177:
[----:B--2---:R2:W3:Y:S02]  /*b120*/  SYNCS.PHASECHK.TRANS64.TRYWAIT P1, [R4+URZ+0x118], R6 ;  /* 0x00011806040075a7 */ /* 0x0044e400080211ff */
[----:B---3--:R-:W-:Y:S05]  /*b130*/  @!P1 NANOSLEEP.SYNCS 0x989680 ;  /* 0x009896800000995d */ /* 0x008fea0003900000 */
[----:B------:R-:W3:Y:S02]  /*b140*/  @!P1 SYNCS.PHASECHK.TRANS64 P1, [R4+URZ+0x118], R6 ;  /* 0x00011806040095a7 */ /* 0x000ee400080210ff */
[----:B---3--:R-:W-:Y:S05]  /*b150*/  @!P1 BRA `(.L_x_177) ;  /* 0xfffffffc00f09947 */ /* 0x008fea000383ffff */
[----:B------:R-:W-:Y:S05]  /*b160*/  BRA `(.L_x_178) ;  /* 0xffffff8800e47947 */ /* 0x000fea000383ffff */
.L_x_55:
[----:B--2---:R-:W-:-:S07]  /*b170*/  MOV R4, UR4 ;  /* 0x0000000400047c02 */ /* 0x004fce0008000f00 */
.L_x_179:
[----:B--2---:R2:W3:Y:S02]  /*b180*/  SYNCS.PHASECHK.TRANS64.TRYWAIT P1, [R4+URZ+0x110], R5 ;  /* 0x00011005040075a7 */ /* 0x0044e400080211ff */
[----:B---3--:R-:W-:Y:S05]  /*b190*/  @!P1 NANOSLEEP.SYNCS 0x989680 ;  /* 0x009896800000995d */ /* 0x008fea0003900000 */
[----:B------:R-:W3:Y:S02]  /*b1a0*/  @!P1 SYNCS.PHASECHK.TRANS64 P1, [R4+URZ+0x110], R5 ;  /* 0x00011005040095a7 */ /* 0x000ee400080210ff */
[----:B---3--:R-:W-:Y:S05]  /*b1b0*/  @!P1 BRA `(.L_x_179) ;  /* 0xfffffffc00f09947 */ /* 0x008fea000383ffff */
[----:B------:R-:W-:Y:S05]  /*b1c0*/  BRA `(.L_x_180) ;  /* 0xffffff8800ec7947 */ /* 0x000fea000383ffff */
.L_x_65:
[----:B--2---:R-:W-:-:S04]  /*b1d0*/  MOV R5, UR5 ;  /* 0x0000000500057c02 */ /* 0x004fc80008000f00 */
[----:B------:R2:W3:Y:S03]  /*b1e0*/  SYNCS.PHASECHK.TRANS64.TRYWAIT P0, [R5+URZ+0x8], R6 ;  /* 0x00000806050075a7 */ /* 0x0004e600080011ff */
[----:B---3--:R-:W-:Y:S05]  /*b1f0*/  @!P0 NANOSLEEP.SYNCS 0x989680 ;  /* 0x009896800000895d */ /* 0x008fea0003900000 */
[----:B------:R-:W3:Y:S02]  /*b200*/  @!P0 SYNCS.PHASECHK.TRANS64 P0, [R5+URZ+0x8], R6 ;  /* 0x00000806050085a7 */ /* 0x000ee400080010ff */
[----:B---3--:R-:W-:Y:S05]  /*b210*/  @!P0 BRA `(.L_x_65) ;  /* 0xfffffffc00ec8947 */ /* 0x008fea000383ffff */
[----:B------:R-:W-:Y:S05]  /*b220*/  BRA `(.L_x_64) ;  /* 0xffffff8c00b87947 */ /* 0x000fea000383ffff */
.L_x_67:
[----:B------:R-:W-:Y:S01]  /*b230*/  BSSY B0, `(.L_x_181) ;  /* 0x0000006000007945 */ /* 0x000fe20003800000 */
[----:B------:R-:W-:-:S07]  /*b240*/  MOV R15, 0xffffffff ;  /* 0xffffffff000f7802 */ /* 0x000fce0000000f00 */
[----:B-12--5:R-:W-:Y:S05]  /*b250*/  WARPSYNC.COLLECTIVE R15, `(.L_x_182) ;  /* 0x000000000f0c7348 */ /* 0x026fea0003c00000 */
[----:B------:R-:W-:Y:S02]  /*b260*/  ELECT P6, UR79, PT ;  /* 0x00000000004f782f */ /* 0x000fe400038c0000 */
[----:B------:R-:W-:Y:S01]  /*b270*/  MOV R14, UR79 ;  /* 0x0000004f000e7c02 */ /* 0x000fe20008000f00 */
[----:B-12--5:R-:W-:Y:S10]  /*b280*/  ENDCOLLECTIVE ;  /* 0x000000000000791b */ /* 0x026ff40003800000 */
.L_x_182:
[----:B------:R-:W-:Y:S05]  /*b290*/  BSYNC B0 ;  /* 0x0000000000007941 */ /* 0x000fea0003800000 */
.L_x_181:
[----:B------:R-:W-:Y:S01]  /*b2a0*/  PLOP3.LUT P0, PT, P6, PT, PT, 0x80, 0x8 ;  /* 0x000000000008781c */ /* 0x000fe2000370f070 */
[----:B------:R-:W-:-:S12]  /*b2b0*/  BRA `(.L_x_183) ;  /* 0xffffff8c00e47947 */ /* 0x000fd8000383ffff */
.L_x_69:
[----:B--2---:R-:W-:-:S04]  /*b2c0*/  MOV R3, UR5 ;  /* 0x0000000500037c02 */ /* 0x004fc80008000f00 */
[----:B------:R2:W3:Y:S03]  /*b2d0*/  SYNCS.PHASECHK.TRANS64.TRYWAIT P0, [R3+URZ+0x8], R4 ;  /* 0x00000804030075a7 */ /* 0x0004e600080011ff */
[----:B---3--:R-:W-:Y:S05]  /*b2e0*/  @!P0 NANOSLEEP.SYNCS 0x989680 ;  /* 0x009896800000895d */ /* 0x008fea0003900000 */
[----:B------:R-:W3:Y:S02]  /*b2f0*/  @!P0 SYNCS.PHASECHK.TRANS64 P0, [R3+URZ+0x8], R4 ;  /* 0x00000804030085a7 */ /* 0x000ee400080010ff */
[----:B---3--:R-:W-:Y:S05]  /*b300*/  @!P0 BRA `(.L_x_69) ;  /* 0xfffffffc00ec8947 */ /* 0x008fea000383ffff */
[----:B------:R-:W-:Y:S05]  /*b310*/  BRA `(.L_x_68) ;  /* 0xffffff8c00e87947 */ /* 0x000fea000383ffff */
.L_x_70:
[----:B------:R-:W-:-:S07]  /*b320*/  MOV R4, UR21 ;  /* 0x0000001500047c02 */ /* 0x000fce0008000f00 */
.L_x_184:
[----:B-1----:R1:W2:Y:S02]  /*b330*/  SYNCS.PHASECHK.TRANS64.TRYWAIT P0, [R4+URZ+0x110], R5 ;  /* 0x00011005040075a7 */ /* 0x0022a400080011ff */
[----:B--2---:R-:W-:Y:S05]  /*b340*/  @!P0 NANOSLEEP.SYNCS 0x989680 ;  /* 0x009896800000895d */ /* 0x004fea0003900000 */
[----:B------:R-:W2:Y:S02]  /*b350*/  @!P0 SYNCS.PHASECHK.TRANS64 P0, [R4+URZ+0x110], R5 ;  /* 0x00011005040085a7 */ /* 0x000ea400080010ff */
[----:B--2---:R-:W-:Y:S05]  /*b360*/  @!P0 BRA `(.L_x_184) ;  /* 0xfffffffc00f08947 */ /* 0x004fea000383ffff */
[----:B------:R-:W-:Y:S05]  /*b370*/  BRA `(.L_x_185) ;  /* 0xffffff9000dc7947 */ /* 0x000fea000383ffff */
.L_x_72:
[----:B------:R-:W-:-:S07]  /*b380*/  MOV R4, UR26 ;  /* 0x0000001a00047c02 */ /* 0x000fce0008000f00 */
.L_x_186:
[----:B-1----:R1:W2:Y:S02]  /*b390*/  SYNCS.PHASECHK.TRANS64.TRYWAIT P0, [R4+URZ+0x130], R5 ;  /* 0x00013005040075a7 */ /* 0x0022a400080011ff */
[----:B--2---:R-:W-:Y:S05]  /*b3a0*/  @!P0 NANOSLEEP.SYNCS 0x989680 ;  /* 0x009896800000895d */ /* 0x004fea0003900000 */
[----:B------:R-:W2:Y:S02]  /*b3b0*/  @!P0 SYNCS.PHASECHK.TRANS64 P0, [R4+URZ+0x130], R5 ;  /* 0x00013005040085a7 */ /* 0x000ea400080010ff */
[----:B--2---:R-:W-:Y:S05]  /*b3c0*/  @!P0 BRA `(.L_x_186) ;  /* 0xfffffffc00f08947 */ /* 0x004fea000383ffff */
[----:B------:R-:W-:Y:S05]  /*b3d0*/  BRA `(.L_x_71) ;  /* 0xffffff9000fc7947 */ /* 0x000fea000383ffff */
.L_x_76:
[----:B-1----:R-:W-:Y:S07]  /*b3e0*/  MOV R4, UR17 ;  /* 0x0000001100047c02 */ /* 0x002fee0008000f00 */
.L_x_187:
[----:B-1----:R1:W2:Y:S02]  /*b3f0*/  SYNCS.PHASECHK.TRANS64.TRYWAIT P0, [R4+URZ], R6 ;  /* 0x00000006040075a7 */ /* 0x0022a400080011ff */
[----:B--2---:R-:W-:Y:S05]  /*b400*/  @!P0 NANOSLEEP.SYNCS 0x989680 ;  /* 0x009896800000895d */ /* 0x004fea0003900000 */
[----:B------:R-:W2:Y:S02]  /*b410*/  @!P0 SYNCS.PHASECHK.TRANS64 P0, [R4+URZ], R6 ;  /* 0x00000006040085a7 */ /* 0x000ea400080010ff */
[----:B--2---:R-:W-:Y:S05]  /*b420*/  @!P0 BRA `(.L_x_187) ;  /* 0xfffffffc00f08947 */ /* 0x004fea000383ffff */
[----:B------:R-:W-:Y:S05]  /*b430*/  BRA `(.L_x_75) ;  /* 0xffffff9400347947 */ /* 0x000fea000383ffff */
.L_x_80:
[----:B--2---:R-:W-:-:S07]  /*b440*/  MOV R0, UR4 ;  /* 0x0000000400007c02 */ /* 0x004fce0008000f00 */
.L_x_188:
[----:B--2---:R2:W3:Y:S02]  /*b450*/  SYNCS.PHASECHK.TRANS64.TRYWAIT P0, [R0+URZ], R2 ;  /* 0x00000002000075a7 */ /* 0x0044e400080011ff */
[----:B---3--:R-:W-:Y:S05]  /*b460*/  @!P0 NANOSLEEP.SYNCS 0x989680 ;  /* 0x009896800000895d */ /* 0x008fea0003900000 */
[----:B------:R-:W3:Y:S02]  /*b470*/  @!P0 SYNCS.PHASECHK.TRANS64 P0, [R0+URZ], R2 ;  /* 0x00000002000085a7 */ /* 0x000ee400080010ff */
[----:B---3--:R-:W-:Y:S05]  /*b480*/  @!P0 BRA `(.L_x_188) ;  /* 0xfffffffc00f08947 */ /* 0x008fea000383ffff */
[----:B------:R-:W-:Y:S05]  /*b490*/  BRA `(.L_x_189) ;  /* 0xffffff9800307947 */ /* 0x000fea000383ffff */
.L_x_83:
[----:B------:R-:W-:-:S07]  /*b4a0*/  MOV R0, UR21 ;  /* 0x0000001500007c02 */ /* 0x000fce0008000f00 */
.L_x_190:
[----:B--2---:R2:W3:Y:S02]  /*b4b0*/  SYNCS.PHASECHK.TRANS64.TRYWAIT P1, [R0+URZ+0x140], R2 ;  /* 0x00014002000075a7 */ /* 0x0044e400080211ff */
[----:B---3--:R-:W-:Y:S05]  /*b4c0*/  @!P1 NANOSLEEP.SYNCS 0x989680 ;  /* 0x009896800000995d */ /* 0x008fea0003900000 */
[----:B------:R-:W3:Y:S02]  /*b4d0*/  @!P1 SYNCS.PHASECHK.TRANS64 P1, [R0+URZ+0x140], R2 ;  /* 0x00014002000095a7 */ /* 0x000ee400080210ff */
[----:B---3--:R-:W-:Y:S05]  /*b4e0*/  @!P1 BRA `(.L_x_190) ;  /* 0xfffffffc00f09947 */ /* 0x008fea000383ffff */
[----:B------:R-:W-:Y:S05]  /*b4f0*/  BRA `(.L_x_191) ;  /* 0xffffff98007c7947 */ /* 0x000fea000383ffff */
.L_x_88:
[----:B------:R-:W-:Y:S07]  /*b500*/  MOV R0, UR42 ;  /* 0x0000002a00007c02 */ /* 0x000fee0008000f00 */
.L_x_192:
[----:B-1----:R1:W2:Y:S02]  /*b510*/  SYNCS.PHASECHK.TRANS64.TRYWAIT P0, [R0+URZ+0x110], R3 ;  /* 0x00011003000075a7 */ /* 0x0022a400080011ff */
[----:B--2---:R-:W-:Y:S05]  /*b520*/  @!P0 NANOSLEEP.SYNCS 0x989680 ;  /* 0x009896800000895d */ /* 0x004fea0003900000 */
[----:B------:R-:W2:Y:S02]  /*b530*/  @!P0 SYNCS.PHASECHK.TRANS64 P0, [R0+URZ+0x110], R3 ;  /* 0x00011003000085a7 */ /* 0x000ea400080010ff */
[----:B--2---:R-:W-:Y:S05]  /*b540*/  @!P0 BRA `(.L_x_192) ;  /* 0xfffffffc00f08947 */ /* 0x004fea000383ffff */
[----:B------:R-:W-:Y:S05]  /*b550*/  BRA `(.L_x_193) ;  /* 0xffffffa000607947 */ /* 0x000fea000383ffff */
.L_x_91:
[----:B------:R-:W-:Y:S07]  /*b560*/  MOV R3, UR42 ;  /* 0x0000002a00037c02 */ /* 0x000fee0008000f00 */
.L_x_194:
[----:B-1----:R1:W2:Y:S02]  /*b570*/  SYNCS.PHASECHK.TRANS64.TRYWAIT P1, [R3+URZ+0x108], R8 ;  /* 0x00010808030075a7 */ /* 0x0022a400080211ff */
[----:B--2---:R-:W-:Y:S05]  /*b580*/  @!P1 NANOSLEEP.SYNCS 0x989680 ;  /* 0x009896800000995d */ /* 0x004fea0003900000 */
[----:B------:R-:W2:Y:S02]  /*b590*/  @!P1 SYNCS.PHASECHK.TRANS64 P1, [R3+URZ+0x108], R8 ;  /* 0x00010808030095a7 */ /* 0x000ea400080210ff */
[----:B--2---:R-:W-:Y:S05]  /*b5a0*/  @!P1 BRA `(.L_x_194) ;  /* 0xfffffffc00f09947 */ /* 0x004fea000383ffff */
[----:B------:R-:W-:Y:S05]  /*b5b0*/  BRA `(.L_x_90) ;  /* 0xffffffa400bc7947 */ /* 0x000fea000383ffff */
.L_x_94:
[----:B------:R-:W-:Y:S07]  /*b5c0*/  MOV R0, UR42 ;  /* 0x0000002a00007c02 */ /* 0x000fee0008000f00 */
.L_x_195:
[----:B-1----:R1:W2:Y:S02]  /*b5d0*/  SYNCS.PHASECHK.TRANS64.TRYWAIT P1, [R0+URZ+0xe0], R8 ;  /* 0x0000e008000075a7 */ /* 0x0022a400080211ff */
[----:B--2---:R-:W-:Y:S05]  /*b5e0*/  @!P1 NANOSLEEP.SYNCS 0x989680 ;  /* 0x009896800000995d */ /* 0x004fea0003900000 */
[----:B------:R-:W2:Y:S02]  /*b5f0*/  @!P1 SYNCS.PHASECHK.TRANS64 P1, [R0+URZ+0xe0], R8 ;  /* 0x0000e008000095a7 */ /* 0x000ea400080210ff */
[----:B--2---:R-:W-:Y:S05]  /*b600*/  @!P1 BRA `(.L_x_195) ;  /* 0xfffffffc00f09947 */ /* 0x004fea000383ffff */
[----:B------:R-:W-:Y:S05]  /*b610*/  BRA `(.L_x_196) ;  /* 0xffffffac002c7947 */ /* 0x000fea000383ffff */
.L_x_95:
[----:B------:R-:W-:Y:S07]  /*b620*/  MOV R0, UR42 ;  /* 0x0000002a00007c02 */ /* 0x000fee0008000f00 */
.L_x_197:
[----:B-1----:R1:W2:Y:S02]  /*b630*/  SYNCS.PHASECHK.TRANS64.TRYWAIT P1, [R0+URZ+0xe8], R8 ;  /* 0x0000e808000075a7 */ /* 0x0022a400080211ff */
[----:B--2---:R-:W-:Y:S05]  /*b640*/  @!P1 NANOSLEEP.SYNCS 0x989680 ;  /* 0x009896800000995d */ /* 0x004fea0003900000 */
[----:B------:R-:W2:Y:S02]  /*b650*/  @!P1 SYNCS.PHASECHK.TRANS64 P1, [R0+URZ+0xe8], R8 ;  /* 0x0000e808000095a7 */ /* 0x000ea400080210ff */
[----:B--2---:R-:W-:Y:S05]  /*b660*/  @!P1 BRA `(.L_x_197) ;  /* 0xfffffffc00f09947 */ /* 0x004fea000383ffff */
[----:B------:R-:W-:Y:S05]  /*b670*/  BRA `(.L_x_198) ;  /* 0xffffffac00887947 */ /* 0x000fea000383ffff */
.L_x_96:
[----:B------:R-:W-:Y:S07]  /*b680*/  MOV R0, UR42 ;  /* 0x0000002a00007c02 */ /* 0x000fee0008000f00 */
.L_x_199:
[----:B-1----:R1:W2:Y:S02]  /*b690*/  SYNCS.PHASECHK.TRANS64.TRYWAIT P1, [R0+URZ+0xf0], R8 ;  /* 0x0000f008000075a7 */ /* 0x0022a400080211ff */
[----:B--2---:R-:W-:Y:S05]  /*b6a0*/  @!P1 NANOSLEEP.SYNCS 0x989680 ;  /* 0x009896800000995d */ /* 0x004fea0003900000 */
[----:B------:R-:W2:Y:S02]  /*b6b0*/  @!P1 SYNCS.PHASECHK.TRANS64 P1, [R0+URZ+0xf0], R8 ;  /* 0x0000f008000095a7 */ /* 0x000ea400080210ff */
[----:B--2---:R-:W-:Y:S05]  /*b6c0*/  @!P1 BRA `(.L_x_199) ;  /* 0xfffffffc00f09947 */ /* 0x004fea000383ffff */
[----:B------:R-:W-:Y:S05]  /*b6d0*/  BRA `(.L_x_200) ;  /* 0xffffffac00e87947 */ /* 0x000fea000383ffff */
.L_x_97:
[----:B------:R-:W-:Y:S07]  /*b6e0*/  MOV R0, UR42 ;  /* 0x0000002a00007c02 */ /* 0x000fee0008000f00 */
.L_x_201:
[----:B-1----:R1:W2:Y:S02]  /*b6f0*/  SYNCS.PHASECHK.TRANS64.TRYWAIT P0, [R0+URZ+0xf8], R8 ;  /* 0x0000f808000075a7 */ /* 0x0022a400080011ff */
[----:B--2---:R-:W-:Y:S05]  /*b700*/  @!P0 NANOSLEEP.SYNCS 0x989680 ;  /* 0x009896800000895d */ /* 0x004fea0003900000 */
[----:B------:R-:W2:Y:S02]  /*b710*/  @!P0 SYNCS.PHASECHK.TRANS64 P0, [R0+URZ+0xf8], R8 ;  /* 0x0000f808000085a7 */ /* 0x000ea400080010ff */
[----:B--2---:R-:W-:Y:S05]  /*b720*/  @!P0 BRA `(.L_x_201) ;  /* 0xfffffffc00f08947 */ /* 0x004fea000383ffff */
[----:B------:R-:W-:Y:S05]  /*b730*/  BRA `(.L_x_202) ;  /* 0xffffffb000507947 */ /* 0x000fea000383ffff */
.L_x_99:
[----:B------:R-:W-:-:S07]  /*b740*/  MOV R0, UR42 ;  /* 0x0000002a00007c02 */ /* 0x000fce0008000f00 */
.L_x_203:
[----:B-1----:R1:W2:Y:S02]  /*b750*/  SYNCS.PHASECHK.TRANS64.TRYWAIT P0, [R0+URZ+0xe0], R2 ;  /* 0x0000e002000075a7 */ /* 0x0022a400080011ff */
[----:B--2---:R-:W-:Y:S05]  /*b760*/  @!P0 NANOSLEEP.SYNCS 0x989680 ;  /* 0x009896800000895d */ /* 0x004fea0003900000 */
[----:B------:R-:W2:Y:S02]  /*b770*/  @!P0 SYNCS.PHASECHK.TRANS64 P0, [R0+URZ+0xe0], R2 ;  /* 0x0000e002000085a7 */ /* 0x000ea400080010ff */
[----:B--2---:R-:W-:Y:S05]  /*b780*/  @!P0 BRA `(.L_x_203) ;  /* 0xfffffffc00f08947 */ /* 0x004fea000383ffff */
[----:B------:R-:W-:Y:S05]  /*b790*/  BRA `(.L_x_204) ;  /* 0xffffffb000d47947 */ /* 0x000fea000383ffff */
.L_x_100:
[----:B-1----:R-:W-:-:S07]  /*b7a0*/  MOV R0, UR42 ;  /* 0x0000002a00007c02 */ /* 0x002fce0008000f00 */
.L_x_205:
[----:B-1----:R1:W2:Y:S02]  /*b7b0*/  SYNCS.PHASECHK.TRANS64.TRYWAIT P0, [R0+URZ+0xe8], R2 ;  /* 0x0000e802000075a7 */ /* 0x0022a400080011ff */
[----:B--2---:R-:W-:Y:S05]  /*b7c0*/  @!P0 NANOSLEEP.SYNCS 0x989680 ;  /* 0x009896800000895d */ /* 0x004fea0003900000 */
[----:B------:R-:W2:Y:S02]  /*b7d0*/  @!P0 SYNCS.PHASECHK.TRANS64 P0, [R0+URZ+0xe8], R2 ;  /* 0x0000e802000085a7 */ /* 0x000ea400080010ff */
[----:B--2---:R-:W-:Y:S05]  /*b7e0*/  @!P0 BRA `(.L_x_205) ;  /* 0xfffffffc00f08947 */ /* 0x004fea000383ffff */
[----:B------:R-:W-:Y:S05]  /*b7f0*/  BRA `(.L_x_206) ;  /* 0xffffffb000c47947 */ /* 0x000fea000383ffff */
.L_x_101:
[----:B-1----:R-:W-:-:S07]  /*b800*/  MOV R0, UR42 ;  /* 0x0000002a00007c02 */ /* 0x002fce0008000f00 */
.L_x_207:
[----:B-1----:R1:W2:Y:S02]  /*b810*/  SYNCS.PHASECHK.TRANS64.TRYWAIT P0, [R0+URZ+0xf0], R2 ;  /* 0x0000f002000075a7 */ /* 0x0022a400080011ff */
[----:B--2---:R-:W-:Y:S05]  /*b820*/  @!P0 NANOSLEEP.SYNCS 0x989680 ;  /* 0x009896800000895d */ /* 0x004fea0003900000 */
[----:B------:R-:W2:Y:S02]  /*b830*/  @!P0 SYNCS.PHASECHK.TRANS64 P0, [R0+URZ+0xf0], R2 ;  /* 0x0000f002000085a7 */ /* 0x000ea400080010ff */
[----:B--2---:R-:W-:Y:S05]  /*b840*/  @!P0 BRA `(.L_x_207) ;  /* 0xfffffffc00f08947 */ /* 0x004fea000383ffff */
[----:B------:R-:W-:Y:S05]  /*b850*/  BRA `(.L_x_208) ;  /* 0xffffffb000b47947 */ /* 0x000fea000383ffff */
.L_x_103:
[----:B------:R-:W-:Y:S07]  /*b860*/  MOV R0, UR50 ;  /* 0x0000003200007c02 */ /* 0x000fee0008000f00 */
.L_x_209:
[----:B-1----:R1:W2:Y:S02]  /*b870*/  SYNCS.PHASECHK.TRANS64.TRYWAIT P0, [R0+URZ+0x110], R2 ;  /* 0x00011002000075a7 */ /* 0x0022a400080011ff */
[----:B--2---:R-:W-:Y:S05]  /*b880*/  @!P0 NANOSLEEP.SYNCS 0x989680 ;  /* 0x009896800000895d */ /* 0x004fea0003900000 */
[----:B------:R-:W2:Y:S02]  /*b890*/  @!P0 SYNCS.PHASECHK.TRANS64 P0, [R0+URZ+0x110], R2 ;  /* 0x00011002000085a7 */ /* 0x000ea400080010ff */
[----:B--2---:R-:W-:Y:S05]  /*b8a0*/  @!P0 BRA `(.L_x_209) ;  /* 0xfffffffc00f08947 */ /* 0x004fea000383ffff */
[----:B------:R-:W-:Y:S05]  /*b8b0*/  BRA `(.L_x_210) ;  /* 0xffffffb400947947 */ /* 0x000fea000383ffff */
.L_x_114:
[----:B-1----:R-:W-:Y:S04]  /*b8c0*/  MOV R2, UR50 ;  /* 0x0000003200027c02 */ /* 0x002fe80008000f00 */
[----:B------:R1:W3:Y:S03]  /*b8d0*/  SYNCS.PHASECHK.TRANS64.TRYWAIT P1, [R2+URZ+0xc0], R3 ;  /* 0x0000c003020075a7 */ /* 0x0002e600080211ff */
[----:B---3--:R-:W-:Y:S05]  /*b8e0*/  @!P1 NANOSLEEP.SYNCS 0x989680 ;  /* 0x009896800000995d */ /* 0x008fea0003900000 */
[----:B------:R-:W3:Y:S02]  /*b8f0*/  @!P1 SYNCS.PHASECHK.TRANS64 P1, [R2+URZ+0xc0], R3 ;  /* 0x0000c003020095a7 */ /* 0x000ee400080210ff */
[----:B---3--:R-:W-:Y:S05]  /*b900*/  @!P1 BRA `(.L_x_114) ;  /* 0xfffffffc00ec9947 */ /* 0x008fea000383ffff */
[----:B------:R-:W-:Y:S05]  /*b910*/  BRA `(.L_x_113) ;  /* 0xffffffc8008c7947 */ /* 0x000fea000383ffff */
.L_x_116:
[----:B-1----:R1:W4:Y:S02]  /*b920*/  SYNCS.PHASECHK.TRANS64.TRYWAIT P0, [R73+URZ+0x120], R0 ;  /* 0x00012000490075a7 */ /* 0x00232400080011ff */
[----:B----4-:R-:W-:Y:S05]  /*b930*/  @!P0 NANOSLEEP.SYNCS 0x989680 ;  /* 0x009896800000895d */ /* 0x010fea0003900000 */
[----:B------:R-:W4:Y:S02]  /*b940*/  @!P0 SYNCS.PHASECHK.TRANS64 P0, [R73+URZ+0x120], R0 ;  /* 0x00012000490085a7 */ /* 0x000f2400080010ff */
[----:B----4-:R-:W-:Y:S05]  /*b950*/  @!P0 BRA `(.L_x_116) ;  /* 0xfffffffc00f08947 */ /* 0x010fea000383ffff */
[----:B------:R-:W-:Y:S05]  /*b960*/  BRA `(.L_x_115) ;  /* 0xffffffc800b47947 */ /* 0x000fea000383ffff */
.L_x_125:
[----:B-1----:R1:W2:Y:S02]  /*b970*/  SYNCS.PHASECHK.TRANS64.TRYWAIT P0, [R2+URZ+0xc0], R0 ;  /* 0x0000c000020075a7 */ /* 0x0022a400080011ff */
[----:B--2---:R-:W-:Y:S05]  /*b980*/  @!P0 NANOSLEEP.SYNCS 0x989680 ;  /* 0x009896800000895d */ /* 0x004fea0003900000 */
[----:B------:R-:W2:Y:S02]  /*b990*/  @!P0 SYNCS.PHASECHK.TRANS64 P0, [R2+URZ+0xc0], R0 ;  /* 0x0000c000020085a7 */ /* 0x000ea400080010ff */
[----:B--2---:R-:W-:Y:S05]  /*b9a0*/  @!P0 BRA `(.L_x_125) ;  /* 0xfffffffc00f08947 */ /* 0x004fea000383ffff */
[----:B------:R-:W-:Y:S05]  /*b9b0*/  BRA `(.L_x_124) ;  /* 0xffffffd000e47947 */ /* 0x000fea000383ffff */
.L_x_133:
[----:B-1----:R1:W2:Y:S02]  /*b9c0*/  SYNCS.PHASECHK.TRANS64.TRYWAIT P0, [R6+URZ+0xc0], R5 ;  /* 0x0000c005060075a7 */ /* 0x0022a400080011ff */
[----:B--2---:R-:W-:Y:S05]  /*b9d0*/  @!P0 NANOSLEEP.SYNCS 0x989680 ;  /* 0x009896800000895d */ /* 0x004fea0003900000 */
[----:B------:R-:W2:Y:S02]  /*b9e0*/  @!P0 SYNCS.PHASECHK.TRANS64 P0, [R6+URZ+0xc0], R5 ;  /* 0x0000c005060085a7 */ /* 0x000ea400080010ff */
[----:B--2---:R-:W-:Y:S05]  /*b9f0*/  @!P0 BRA `(.L_x_133) ;  /* 0xfffffffc00f08947 */ /* 0x004fea000383ffff */
[----:B------:R-:W-:Y:S05]  /*ba00*/  BRA `(.L_x_132) ;  /* 0xffffffdc00347947 */ /* 0x000fea000383ffff */
.L_x_141:
[----:B-1----:R1:W2:Y:S02]  /*ba10*/  SYNCS.PHASECHK.TRANS64.TRYWAIT P0, [R0+URZ+0xc0], R5 ;  /* 0x0000c005000075a7 */ /* 0x0022a400080011ff */
[----:B--2---:R-:W-:Y:S05]  /*ba20*/  @!P0 NANOSLEEP.SYNCS 0x989680 ;  /* 0x009896800000895d */ /* 0x004fea0003900000 */
[----:B------:R-:W2:Y:S02]  /*ba30*/  @!P0 SYNCS.PHASECHK.TRANS64 P0, [R0+URZ+0xc0], R5 ;  /* 0x0000c005000085a7 */ /* 0x000ea400080010ff */
[----:B--2---:R-:W-:Y:S05]  /*ba40*/  @!P0 BRA `(.L_x_141) ;  /* 0xfffffffc00f08947 */ /* 0x004fea000383ffff */
[----:B------:R-:W-:Y:S05]  /*ba50*/  BRA `(.L_x_140) ;  /* 0xffffffe400807947 */ /* 0x000fea000383ffff */
        .weak           $__internal_0_$__cuda_sm10x_tcgen05_guardrail_trap_col_being_dealloced_not_returned_by_alloc
        .type           $__internal_0_$__cuda_sm10x_tcgen05_guardrail_trap_col_being_dealloced_not_returned_by_alloc,@function
        .size           $__internal_0_$__cuda_sm10x_tcgen05_guardrail_trap_col_being_dealloced_not_returned_by_alloc,($__internal_1_$__cuda_sm10x_tcgen05_guardrail_trap_phase_invalid_during_alloc - $__internal_0_$__cuda_sm10x_tcgen05_guardrail_trap_col_being_dealloced_not_returned_by_alloc)
$__internal_0_$__cuda_sm10x_tcgen05_guardrail_trap_col_being_dealloced_not_returned_by_alloc:
[----:B------:R-:W-:Y:S05]  /*ba60*/  BPT.TRAP 0x1 ;  /* 0x000000040000795c */ /* 0x000fea0000300000 */
[----:B------:R-:W-:-:S04]  /*ba70*/  HFMA2 R3, -RZ, RZ, 0, 0 ;  /* 0x00000000ff037431 */ /* 0x000fc800000001ff */
[----:B------:R-:W-:Y:S05]  /*ba80*/  RET.REL.NODEC R2 `(_ZN7cutlass13device_kernelINS_4conv6kernel13ConvUniversalINS1_16ConvProblemShapeILNS1_8OperatorE2ELi3EEENS1_10collective14CollectiveConvINS1_47MainloopSm100TmaUmmaWarpSpecializedImplicitGemmILS5_2ELi12ELi3ELi1ELi2EN4cute5tupleIJNSA_1CILi2EEENSC_ILi1EEESE_EEEEENSB_IJNSC_ILi128EEENSB_IJSH_EEENSB_IJNSC_ILi32EEEEEEEEENS_10tfloat32_tESM_NSA_8TiledMMAINSA_8MMA_AtomIJNSA_23SM100_MMA_TF32_2x1SM_SSISM_SM_fLi128ELi128ELNSA_4UMMA5MajorE1ELSR_1ELNSQ_7ScaleInE0ELSS_0EEEEEENSA_6LayoutINSB_IJSE_SE_SE_EEENSB_IJNSC_ILi0EEESX_SX_EEEEENSB_IJNSA_10UnderscoreES10_S10_EEEEENS7_6detail27Sm100ImplicitGemmTileTraitsINSA_18SM100_TMA_2SM_LOADENSA_14ComposedLayoutINSA_7SwizzleILi2ELi5ELi2EEENSA_18smem_ptr_flag_bitsILi32EEENSV_INSB_IJSJ_NSC_ILi4EEEEEENSB_IJSE_SJ_EEEEEEEvEENS14_INSA_25SM100_TMA_2SM_LOAD_IM2COLES1F_vEEEENS_8epilogue10collective18CollectiveEpilogueINS1K_23Sm100TmaWarpSpecializedILi4ELi2ELi16ELb1ELb0EEEJNSB_IJNSC_ILi64EEESI_SK_EEENSB_IJNSV_IS1P_SE_EENSV_INSB_IJNSC_ILi16EEESD_EEENSB_IJSE_S1P_EEEEEEEESM_NSB_IJlNSB_IJSE_lllEEESX_EEESM_S1Y_NS1K_6fusion15FusionCallbacksIS1O_NS1Z_17LinearCombinationISM_fSM_fLNS_15FloatRoundStyleE2EEES1Q_S1W_JEEENSA_5SM1004TMEM4LOAD26SM100_TMEM_LOAD_32dp32b16xENSA_13SM90_TMA_LOADENS16_INS17_ILi2ELi4ELi3EEES1A_NSV_INSB_IJNSC_ILi8EEES1S_EEENSB_IJS1S_SE_EEEEEEENSA_39AutoVectorizingCopyWithAssumedAlignmentILi128EEENSA_14SM90_TMA_STOREES2F_S2H_S2H_EEEvvEEEEvNT_6ParamsE) ;  /* 0xffffff44025c7950 */ /* 0x000fea0003c3ffff */
        .weak           $__internal_1_$__cuda_sm10x_tcgen05_guardrail_trap_phase_invalid_during_alloc
        .type           $__internal_1_$__cuda_sm10x_tcgen05_guardrail_trap_phase_invalid_during_alloc,@function
        .size           $__internal_1_$__cuda_sm10x_tcgen05_guardrail_trap_phase_invalid_during_alloc,($__internal_2_$__cuda_sm10x_tcgen05_guardrail_trap_unallocated_columns_being_dealloced - $__internal_1_$__cuda_sm10x_tcgen05_guardrail_trap_phase_invalid_during_alloc)
$__internal_1_$__cuda_sm10x_tcgen05_guardrail_trap_phase_invalid_during_alloc:
[----:B------:R-:W-:Y:S05]  /*ba90*/  BPT.TRAP 0x1 ;  /* 0x000000040000795c */ /* 0x000fea0000300000 */
[----:B------:R-:W-:-:S04]  /*baa0*/  MOV R5, 0x0 ;  /* 0x0000000000057802 */ /* 0x000fc80000000f00 */
[----:B------:R-:W-:Y:S05]  /*bab0*/  RET.REL.NODEC R4 `(_ZN7cutlass13device_kernelINS_4conv6kernel13ConvUniversalINS1_16ConvProblemShapeILNS1_8OperatorE2ELi3EEENS1_10collective14CollectiveConvINS1_47MainloopSm100TmaUmmaWarpSpecializedImplicitGemmILS5_2ELi12ELi3ELi1ELi2EN4cute5tupleIJNSA_1CILi2EEENSC_ILi1EEESE_EEEEENSB_IJNSC_ILi128EEENSB_IJSH_EEENSB_IJNSC_ILi32EEEEEEEEENS_10tfloat32_tESM_NSA_8TiledMMAINSA_8MMA_AtomIJNSA_23SM100_MMA_TF32_2x1SM_SSISM_SM_fLi128ELi128ELNSA_4UMMA5MajorE1ELSR_1ELNSQ_7ScaleInE0ELSS_0EEEEEENSA_6LayoutINSB_IJSE_SE_SE_EEENSB_IJNSC_ILi0EEESX_SX_EEEEENSB_IJNSA_10UnderscoreES10_S10_EEEEENS7_6detail27Sm100ImplicitGemmTileTraitsINSA_18SM100_TMA_2SM_LOADENSA_14ComposedLayoutINSA_7SwizzleILi2ELi5ELi2EEENSA_18smem_ptr_flag_bitsILi32EEENSV_INSB_IJSJ_NSC_ILi4EEEEEENSB_IJSE_SJ_EEEEEEEvEENS14_INSA_25SM100_TMA_2SM_LOAD_IM2COLES1F_vEEEENS_8epilogue10collective18CollectiveEpilogueINS1K_23Sm100TmaWarpSpecializedILi4ELi2ELi16ELb1ELb0EEEJNSB_IJNSC_ILi64EEESI_SK_EEENSB_IJNSV_IS1P_SE_EENSV_INSB_IJNSC_ILi16EEESD_EEENSB_IJSE_S1P_EEEEEEEESM_NSB_IJlNSB_IJSE_lllEEESX_EEESM_S1Y_NS1K_6fusion15FusionCallbacksIS1O_NS1Z_17LinearCombinationISM_fSM_fLNS_15FloatRoundStyleE2EEES1Q_S1W_JEEENSA_5SM1004TMEM4LOAD26SM100_TMEM_LOAD_32dp32b16xENSA_13SM90_TMA_LOADENS16_INS17_ILi2ELi4ELi3EEES1A_NSV_INSB_IJNSC_ILi8EEES1S_EEENSB_IJS1S_SE_EEEEEEENSA_39AutoVectorizingCopyWithAssumedAlignmentILi128EEENSA_14SM90_TMA_STOREES2F_S2H_S2H_EEEvvEEEEvNT_6ParamsE) ;  /* 0xffffff4404507950 */ /* 0x000fea0003c3ffff */
        .weak           $__internal_2_$__cuda_sm10x_tcgen05_guardrail_trap_unallocated_columns_being_dealloced
        .type           $__internal_2_$__cuda_sm10x_tcgen05_guardrail_trap_unallocated_columns_being_dealloced,@function
        .size           $__internal_2_$__cuda_sm10x_tcgen05_guardrail_trap_unallocated_columns_being_dealloced,(.L_x_212 - $__internal_2_$__cuda_sm10x_tcgen05_guardrail_trap_unallocated_columns_being_dealloced)
$__internal_2_$__cuda_sm10x_tcgen05_guardrail_trap_unallocated_columns_being_dealloced:
[----:B------:R-:W-:Y:S05]  /*bac0*/  BPT.TRAP 0x1 ;  /* 0x000000040000795c */ /* 0x000fea0000300000 */
[----:B------:R-:W-:-:S04]  /*bad0*/  HFMA2 R3, -RZ, RZ, 0, 0 ;  /* 0x00000000ff037431 */ /* 0x000fc800000001ff */
[----:B------:R-:W-:Y:S05]  /*bae0*/  RET.REL.NODEC R2 `(_ZN7cutlass13device_kernelINS_4conv6kernel13ConvUniversalINS1_16ConvProblemShapeILNS1_8OperatorE2ELi3EEENS1_10collective14CollectiveConvINS1_47MainloopSm100TmaUmmaWarpSpecializedImplicitGemmILS5_2ELi12ELi3ELi1ELi2EN4cute5tupleIJNSA_1CILi2EEENSC_ILi1EEESE_EEEEENSB_IJNSC_ILi128EEENSB_IJSH_EEENSB_IJNSC_ILi32EEEEEEEEENS_10tfloat32_tESM_NSA_8TiledMMAINSA_8MMA_AtomIJNSA_23SM100_MMA_TF32_2x1SM_SSISM_SM_fLi128ELi128ELNSA_4UMMA5MajorE1ELSR_1ELNSQ_7ScaleInE0ELSS_0EEEEEENSA_6LayoutINSB_IJSE_SE_SE_EEENSB_IJNSC_ILi0EEESX_SX_EEEEENSB_IJNSA_10UnderscoreES10_S10_EEEEENS7_6detail27Sm100ImplicitGemmTileTraitsINSA_18SM100_TMA_2SM_LOADENSA_14ComposedLayoutINSA_7SwizzleILi2ELi5ELi2EEENSA_18smem_ptr_flag_bitsILi32EEENSV_INSB_IJSJ_NSC_ILi4EEEEEENSB_IJSE_SJ_EEEEEEEvEENS14_INSA_25SM100_TMA_2SM_LOAD_IM2COLES1F_vEEEENS_8epilogue10collective18CollectiveEpilogueINS1K_23Sm100TmaWarpSpecializedILi4ELi2ELi16ELb1ELb0EEEJNSB_IJNSC_ILi64EEESI_SK_EEENSB_IJNSV_IS1P_SE_EENSV_INSB_IJNSC_ILi16EEESD_EEENSB_IJSE_S1P_EEEEEEEESM_NSB_IJlNSB_IJSE_lllEEESX_EEESM_S1Y_NS1K_6fusion15FusionCallbacksIS1O_NS1Z_17LinearCombinationISM_fSM_fLNS_15FloatRoundStyleE2EEES1Q_S1W_JEEENSA_5SM1004TMEM4LOAD26SM100_TMEM_LOAD_32dp32b16xENSA_13SM90_TMA_LOADENS16_INS17_ILi2ELi4ELi3EEES1A_NSV_INSB_IJNSC_ILi8EEES1S_EEENSB_IJS1S_SE_EEEEEEENSA_39AutoVectorizingCopyWithAssumedAlignmentILi128EEENSA_14SM90_TMA_STOREES2F_S2H_S2H_EEEvvEEEEvNT_6ParamsE) ;  /* 0xffffff4402447950 */ /* 0x000fea0003c3ffff */
.L_x_211:
[----:B------:R-:W-:-:S00]  /*baf0*/  BRA `(.L_x_211) ;  /* 0xfffffffc00fc7947 */ /* 0x000fc0000383ffff */
[----:B------:R-:W-:-:S00]  /*bb00*/  NOP ;  /* 0x0000000000007918 */ /* 0x000fc00000000000 */
[----:B------:R-:W-:-:S00]  /*bb10*/  NOP ;  /* 0x0000000000007918 */ /* 0x000fc00000000000 */
[----:B------:R-:W-:-:S00]  /*bb20*/  NOP ;  /* 0x0000000000007918 */ /* 0x000fc00000000000 */
[----:B------:R-:W-:-:S00]  /*bb30*/  NOP ;  /* 0x0000000000007918 */ /* 0x000fc00000000000 */
[----:B------:R-:W-:-:S00]  /*bb40*/  NOP ;  /* 0x0000000000007918 */ /* 0x000fc00000000000 */
[----:B------:R-:W-:-:S00]  /*bb50*/  NOP ;  /* 0x0000000000007918 */ /* 0x000fc00000000000 */
[----:B------:R-:W-:-:S00]  /*bb60*/  NOP ;  /* 0x0000000000007918 */ /* 0x000fc00000000000 */
[----:B------:R-:W-:-:S00]  /*bb70*/  NOP ;  /* 0x0000000000007918 */ /* 0x000fc00000000000 */
.L_x_212:


//--------------------- .nv.global.init           --------------------------
	.section	.nv.global.init,"aw",@progbits
.nv.global.init:
	.type		$str$29,@object
	.size		$str$29,($str$30 - $str$29)
$str$29:
        /*0000*/ 	.byte	0x28, 0x61, 0x64, 0x64, 0x72, 0x65, 0x73, 0x73, 0x20, 0x26, 0x20, 0x6d, 0x61, 0x73, 0x6b, 0x29
        /*0010*/ 	.byte	0x20, 0x3d, 0x3d, 0x20, 0x30, 0x00
	.type		$str$30,@object
	.size		$str$30,($str$28 - $str$30)
$str$30:
        /*0016*/ 	.byte	0x2f, 0x74, 0x6d, 0x70, 0x2f, 0x63, 0x75, 0x74, 0x6c, 0x61, 0x73, 0x73, 0x5f, 0x73, 0x77, 0x65
        /*0026*/ 	.byte	0x65, 0x70, 0x5f, 0x73, 0x72, 0x63, 0x2f, 0x69, 0x6e, 0x63, 0x6c, 0x75, 0x64, 0x65, 0x2f, 0x63
        /*0036*/ 	.byte	0x75, 0x74, 0x65, 0x2f, 0x70, 0x6f, 0x69, 0x6e, 0x74, 0x65, 0x72, 0x5f, 0x66, 0x6c, 0x61, 0x67
        /*0046*/ 	.byte	0x67, 0x65, 0x64, 0x2e, 0x68, 0x70, 0x70, 0x00
	.type		$str$28,@object
	.size		$str$28,($str$27 - $str$28)
$str$28:
        /*004e*/ 	.byte	0x2f, 0x74, 0x6d, 0x70, 0x2f, 0x63, 0x75, 0x74, 0x6c, 0x61, 0x73, 0x73, 0x5f, 0x73, 0x77, 0x65
        /*005e*/ 	.byte	0x65, 0x70, 0x5f, 0x73, 0x72, 0x63, 0x2f, 0x69, 0x6e, 0x63, 0x6c, 0x75, 0x64, 0x65, 0x2f, 0x63
        /*006e*/ 	.byte	0x75, 0x74, 0x65, 0x2f, 0x61, 0x74, 0x6f, 0x6d, 0x2f, 0x63, 0x6f, 0x70, 0x79, 0x5f, 0x74, 0x72
        /*007e*/ 	.byte	0x61, 0x69, 0x74, 0x73, 0x5f, 0x73, 0x6d, 0x31, 0x30, 0x30, 0x2e, 0x68, 0x70, 0x70, 0x00
	.type		$str$27,@object
	.size		$str$27,(__unnamed_1 - $str$27)
$str$27:
        /*008d*/ 	.byte	0x28, 0x28, 0x75, 0x69, 0x6e, 0x74, 0x33, 0x32, 0x5f, 0x74, 0x28, 0x74, 0x68, 0x72, 0x65, 0x61
        /*009d*/ 	.byte	0x64, 0x49, 0x64, 0x78, 0x2e, 0x78, 0x29, 0x20, 0x2f, 0x20, 0x33, 0x32, 0x29, 0x20, 0x25, 0x20
        /*00ad*/ 	.byte	0x34, 0x29, 0x20, 0x3d, 0x3d, 0x20, 0x28, 0x28, 0x28, 0x74, 0x6d, 0x65, 0x6d, 0x5f, 0x61, 0x64
        /*00bd*/ 	.byte	0x64, 0x72, 0x20, 0x3e, 0x3e, 0x20, 0x31, 0x36, 0x29, 0x20, 0x2f, 0x20, 0x33, 0x32, 0x29, 0x20
        /*00cd*/ 	.byte	0x25, 0x20, 0x34, 0x29, 0x00
	.type		__unnamed_1,@object
	.size		__unnamed_1,(__unnamed_2 - __unnamed_1)
__unnamed_1:
        /*00d2*/ 	.byte	0x61, 0x75, 0x74, 0x6f, 0x20, 0x63, 0x75, 0x74, 0x65, 0x3a, 0x3a, 0x61, 0x73, 0x5f, 0x70, 0x6f
        /* <DEDUP_REMOVED lines=24> */
        /*0262*/ 	.byte	0x43, 0x3c, 0x32, 0x30, 0x34, 0x38, 0x3e, 0x3e, 0x3e, 0x3e, 0x5d, 0x00
	.type		__unnamed_2,@object
	.size		__unnamed_2,(.L_2 - __unnamed_2)
__unnamed_2:
        /* <DEDUP_REMOVED lines=42> */
        /*050e*/ 	.byte	0x3e, 0x5d, 0x00
.L_2:


//--------------------- .nv.shared._ZN7cutlass13device_kernelINS_4conv6kernel13ConvUniversalINS1_16ConvProblemShapeILNS1_8OperatorE2ELi3EEENS1_10collective14CollectiveConvINS1_47MainloopSm100TmaUmmaWarpSpecializedImplicitGemmILS5_2ELi12ELi3ELi1ELi2EN4cute5tupleIJNSA_1CILi2EEENSC_ILi1EEESE_EEEEENSB_IJNSC_ILi128EEENSB_IJSH_EEENSB_IJNSC_ILi32EEEEEEEEENS_10tfloat32_tESM_NSA_8TiledMMAINSA_8MMA_AtomIJNSA_23SM100_MMA_TF32_2x1SM_SSISM_SM_fLi128ELi128ELNSA_4UMMA5MajorE1ELSR_1ELNSQ_7ScaleInE0ELSS_0EEEEEENSA_6LayoutINSB_IJSE_SE_SE_EEENSB_IJNSC_ILi0EEESX_SX_EEEEENSB_IJNSA_10UnderscoreES10_S10_EEEEENS7_6detail27Sm100ImplicitGemmTileTraitsINSA_18SM100_TMA_2SM_LOADENSA_14ComposedLayoutINSA_7SwizzleILi2ELi5ELi2EEENSA_18smem_ptr_flag_bitsILi32EEENSV_INSB_IJSJ_NSC_ILi4EEEEEENSB_IJSE_SJ_EEEEEEEvEENS14_INSA_25SM100_TMA_2SM_LOAD_IM2COLES1F_vEEEENS_8epilogue10collective18CollectiveEpilogueINS1K_23Sm100TmaWarpSpecializedILi4ELi2ELi16ELb1ELb0EEEJNSB_IJNSC_ILi64EEESI_SK_EEENSB_IJNSV_IS1P_SE_EENSV_INSB_IJNSC_ILi16EEESD_EEENSB_IJSE_S1P_EEEEEEEESM_NSB_IJlNSB_IJSE_lllEEESX_EEESM_S1Y_NS1K_6fusion15FusionCallbacksIS1O_NS1Z_17LinearCombinationISM_fSM_fLNS_15FloatRoundStyleE2EEES1Q_S1W_JEEENSA_5SM1004TMEM4LOAD26SM100_TMEM_LOAD_32dp32b16xENSA_13SM90_TMA_LOADENS16_INS17_ILi2ELi4ELi3EEES1A_NSV_INSB_IJNSC_ILi8EEES1S_EEENSB_IJS1S_SE_EEEEEEENSA_39AutoVectorizingCopyWithAssumedAlignmentILi128EEENSA_14SM90_TMA_STOREES2F_S2H_S2H_EEEvvEEEEvNT_6ParamsE --------------------------
	.section	.nv.shared._ZN7cutlass13device_kernelINS_4conv6kernel13ConvUniversalINS1_16ConvProblemShapeILNS1_8OperatorE2ELi3EEENS1_10collective14CollectiveConvINS1_47MainloopSm100TmaUmmaWarpSpecializedImplicitGemmILS5_2ELi12ELi3ELi1ELi2EN4cute5tupleIJNSA_1CILi2EEENSC_ILi1EEESE_EEEEENSB_IJNSC_ILi128EEENSB_IJSH_EEENSB_IJNSC_ILi32EEEEEEEEENS_10tfloat32_tESM_NSA_8TiledMMAINSA_8MMA_AtomIJNSA_23SM100_MMA_TF32_2x1SM_SSISM_SM_fLi128ELi128ELNSA_4UMMA5MajorE1ELSR_1ELNSQ_7ScaleInE0ELSS_0EEEEEENSA_6LayoutINSB_IJSE_SE_SE_EEENSB_IJNSC_ILi0EEESX_SX_EEEEENSB_IJNSA_10UnderscoreES10_S10_EEEEENS7_6detail27Sm100ImplicitGemmTileTraitsINSA_18SM100_TMA_2SM_LOADENSA_14ComposedLayoutINSA_7SwizzleILi2ELi5ELi2EEENSA_18smem_ptr_flag_bitsILi32EEENSV_INSB_IJSJ_NSC_ILi4EEEEEENSB_IJSE_SJ_EEEEEEEvEENS14_INSA_25SM100_TMA_2SM_LOAD_IM2COLES1F_vEEEENS_8epilogue10collective18CollectiveEpilogueINS1K_23Sm100TmaWarpSpecializedILi4ELi2ELi16ELb1ELb0EEEJNSB_IJNSC_ILi64EEESI_SK_EEENSB_IJNSV_IS1P_SE_EENSV_INSB_IJNSC_ILi16EEESD_EEENSB_IJSE_S1P_EEEEEEEESM_NSB_IJlNSB_IJSE_lllEEESX_EEESM_S1Y_NS1K_6fusion15FusionCallbacksIS1O_NS1Z_17LinearCombinationISM_fSM_fLNS_15FloatRoundStyleE2EEES1Q_S1W_JEEENSA_5SM1004TMEM4LOAD26SM100_TMEM_LOAD_32dp32b16xENSA_13SM90_TMA_LOADENS16_INS17_ILi2ELi4ELi3EEES1A_NSV_INSB_IJNSC_ILi8EEES1S_EEENSB_IJS1S_SE_EEEEEEENSA_39AutoVectorizingCopyWithAssumedAlignmentILi128EEENSA_14SM90_TMA_STOREES2F_S2H_S2H_EEEvvEEEEvNT_6ParamsE,"aw",@nobits
	.sectionflags	@""
	.align	16
	.zero		1024


//--------------------- .nv.shared.reserved.0     --------------------------
	.section	.nv.shared.reserved.0,"aw",@nobits
	.weak		__nv_reservedSMEM_offset_0_alias
	.size		__nv_reservedSMEM_offset_0_alias, 0, 64
	.other		__nv_reservedSMEM_offset_0_alias,@"STO_CUDA_RESERVED_SHARED STV_DEFAULT"
__nv_reservedSMEM_offset_0_alias:
	.zero		0
.nv.shared.reserved.0:
	.zero		64
	.weak		__nv_reservedSMEM_tcgen05_partition
	.type		__nv_reservedSMEM_tcgen05_partition,@object
	.size		__nv_reservedSMEM_tcgen05_partition,(.L_0 - __nv_reservedSMEM_tcgen05_partition)
__nv_reservedSMEM_tcgen05_partition:
	.zero		32
.L_0:


//--------------------- .nv.global                --------------------------
	.section	.nv.global,"aw",@nobits
.nv.global:
	.type		_ZN39_INTERNAL_71a1eb28_4_k_cu_d39d96d0_48224cute1_E,@object
	.size		_ZN39_INTERNAL_71a1eb28_4_k_cu_d39d96d0_48224cute1_E,(_ZN39_INTERNAL_71a1eb28_4_k_cu_d39d96d0_48224cuda3std3__45__cpo6cbeginE - _ZN39_INTERNAL_71a1eb28_4_k_cu_d39d96d0_48224cute1_E)
_ZN39_INTERNAL_71a1eb28_4_k_cu_d39d96d0_48224cute1_E:
	.zero		1
	.type		_ZN39_INTERNAL_71a1eb28_4_k_cu_d39d96d0_48224cuda3std3__45__cpo6cbeginE,@object
	.size		_ZN39_INTERNAL_71a1eb28_4_k_cu_d39d96d0_48224cuda3std3__45__cpo6cbeginE,(_ZN39_INTERNAL_71a1eb28_4_k_cu_d39d96d0_48224cuda3std3__48in_placeE - _ZN39_INTERNAL_71a1eb28_4_k_cu_d39d96d0_48224cuda3std3__45__cpo6cbeginE)
_ZN39_INTERNAL_71a1eb28_4_k_cu_d39d96d0_48224cuda3std3__45__cpo6cbeginE:
	.zero		1
	.type		_ZN39_INTERNAL_71a1eb28_4_k_cu_d39d96d0_48224cuda3std3__48in_placeE,@object
	.size		_ZN39_INTERNAL_71a1eb28_4_k_cu_d39d96d0_48224cuda3std3__48in_placeE,(_ZN39_INTERNAL_71a1eb28_4_k_cu_d39d96d0_48224cuda3std6ranges3__45__cpo9iter_moveE - _ZN39_INTERNAL_71a1eb28_4_k_cu_d39d96d0_48224cuda3std3__48in_placeE)
_ZN39_INTERNAL_71a1eb28_4_k_cu_d39d96d0_48224cuda3std3__48in_placeE:
	.zero		1
	.type		_ZN39_INTERNAL_71a1eb28_4_k_cu_d39d96d0_48224cuda3std6ranges3__45__cpo9iter_moveE,@object
	.size		_ZN39_INTERNAL_71a1eb28_4_k_cu_d39d96d0_48224cuda3std6ranges3__45__cpo9iter_moveE,(_ZN39_INTERNAL_71a1eb28_4_k_cu_d39d96d0_48224cuda3std3__45__cpo5beginE - _ZN39_INTERNAL_71a1eb28_4_k_cu_d39d96d0_48224cuda3std6ranges3__45__cpo9iter_moveE)
_ZN39_INTERNAL_71a1eb28_4_k_cu_d39d96d0_48224cuda3std6ranges3__45__cpo9iter_moveE:
	.zero		1
	.type		_ZN39_INTERNAL_71a1eb28_4_k_cu_d39d96d0_48224cuda3std3__45__cpo5beginE,@object
	.size		_ZN39_INTERNAL_71a1eb28_4_k_cu_d39d96d0_48224cuda3std3__45__cpo5beginE,(_ZN39_INTERNAL_71a1eb28_4_k_cu_d39d96d0_48224cuda3std3__441_GLOBAL__N__71a1eb28_4_k_cu_d39d96d0_48226ignoreE - _ZN39_INTERNAL_71a1eb28_4_k_cu_d39d96d0_48224cuda3std3__45__cpo5beginE)
_ZN39_INTERNAL_71a1eb28_4_k_cu_d39d96d0_48224cuda3std3__45__cpo5beginE:
	.zero		1
	.type		_ZN39_INTERNAL_71a1eb28_4_k_cu_d39d96d0_48224cuda3std3__441_GLOBAL__N__71a1eb28_4_k_cu_d39d96d0_48226ignoreE,@object
	.size		_ZN39_INTERNAL_71a1eb28_4_k_cu_d39d96d0_48224cuda3std3__441_GLOBAL__N__71a1eb28_4_k_cu_d39d96d0_48226ignoreE,(_ZN39_INTERNAL_71a1eb28_4_k_cu_d39d96d0_48224cute7productE - _ZN39_INTERNAL_71a1eb28_4_k_cu_d39d96d0_48224cuda3std3__441_GLOBAL__N__71a1eb28_4_k_cu_d39d96d0_48226ignoreE)
_ZN39_INTERNAL_71a1eb28_4_k_cu_d39d96d0_48224cuda3std3__441_GLOBAL__N__71a1eb28_4_k_cu_d39d96d0_48226ignoreE:
	.zero		1
	.type		_ZN39_INTERNAL_71a1eb28_4_k_cu_d39d96d0_48224cute7productE,@object
	.size		_ZN39_INTERNAL_71a1eb28_4_k_cu_d39d96d0_48224cute7productE,(_ZN39_INTERNAL_71a1eb28_4_k_cu_d39d96d0_48224cuda3std3__45__cpo3endE - _ZN39_INTERNAL_71a1eb28_4_k_cu_d39d96d0_48224cute7productE)
_ZN39_INTERNAL_71a1eb28_4_k_cu_d39d96d0_48224cute7productE:
	.zero		1
	.type		_ZN39_INTERNAL_71a1eb28_4_k_cu_d39d96d0_48224cuda3std3__45__cpo3endE,@object
	.size		_ZN39_INTERNAL_71a1eb28_4_k_cu_d39d96d0_48224cuda3std3__45__cpo3endE,(_ZN39_INTERNAL_71a1eb28_4_k_cu_d39d96d0_48224cuda3std3__419piecewise_constructE - _ZN39_INTERNAL_71a1eb28_4_k_cu_d39d96d0_48224cuda3std3__45__cpo3endE)
_ZN39_INTERNAL_71a1eb28_4_k_cu_d39d96d0_48224cuda3std3__45__cpo3endE:
	.zero		1
	.type		_ZN39_INTERNAL_71a1eb28_4_k_cu_d39d96d0_48224cuda3std3__419piecewise_constructE,@object
	.size		_ZN39_INTERNAL_71a1eb28_4_k_cu_d39d96d0_48224cuda3std3__419piecewise_constructE,(_ZN39_INTERNAL_71a1eb28_4_k_cu_d39d96d0_48224cuda3std3__45__cpo4cendE - _ZN39_INTERNAL_71a1eb28_4_k_cu_d39d96d0_48224cuda3std3__419piecewise_constructE)
_ZN39_INTERNAL_71a1eb28_4_k_cu_d39d96d0_48224cuda3std3__419piecewise_constructE:
	.zero		1
	.type		_ZN39_INTERNAL_71a1eb28_4_k_cu_d39d96d0_48224cuda3std3__45__cpo4cendE,@object
	.size		_ZN39_INTERNAL_71a1eb28_4_k_cu_d39d96d0_48224cuda3std3__45__cpo4cendE,(_ZN39_INTERNAL_71a1eb28_4_k_cu_d39d96d0_48224cuda3std6ranges3__45__cpo4swapE - _ZN39_INTERNAL_71a1eb28_4_k_cu_d39d96d0_48224cuda3std3__45__cpo4cendE)
_ZN39_INTERNAL_71a1eb28_4_k_cu_d39d96d0_48224cuda3std3__45__cpo4cendE:
	.zero		1
	.type		_ZN39_INTERNAL_71a1eb28_4_k_cu_d39d96d0_48224cuda3std6ranges3__45__cpo4swapE,@object
	.size		_ZN39_INTERNAL_71a1eb28_4_k_cu_d39d96d0_48224cuda3std6ranges3__45__cpo4swapE,(.L_10 - _ZN39_INTERNAL_71a1eb28_4_k_cu_d39d96d0_48224cuda3std6ranges3__45__cpo4swapE)
_ZN39_INTERNAL_71a1eb28_4_k_cu_d39d96d0_48224cuda3std6ranges3__45__cpo4swapE:
	.zero		1
.L_10:


//--------------------- .nv.constant0._ZN7cutlass13device_kernelINS_4conv6kernel13ConvUniversalINS1_16ConvProblemShapeILNS1_8OperatorE2ELi3EEENS1_10collective14CollectiveConvINS1_47MainloopSm100TmaUmmaWarpSpecializedImplicitGemmILS5_2ELi12ELi3ELi1ELi2EN4cute5tupleIJNSA_1CILi2EEENSC_ILi1EEESE_EEEEENSB_IJNSC_ILi128EEENSB_IJSH_EEENSB_IJNSC_ILi32EEEEEEEEENS_10tfloat32_tESM_NSA_8TiledMMAINSA_8MMA_AtomIJNSA_23SM100_MMA_TF32_2x1SM_SSISM_SM_fLi128ELi128ELNSA_4UMMA5MajorE1ELSR_1ELNSQ_7ScaleInE0ELSS_0EEEEEENSA_6LayoutINSB_IJSE_SE_SE_EEENSB_IJNSC_ILi0EEESX_SX_EEEEENSB_IJNSA_10UnderscoreES10_S10_EEEEENS7_6detail27Sm100ImplicitGemmTileTraitsINSA_18SM100_TMA_2SM_LOADENSA_14ComposedLayoutINSA_7SwizzleILi2ELi5ELi2EEENSA_18smem_ptr_flag_bitsILi32EEENSV_INSB_IJSJ_NSC_ILi4EEEEEENSB_IJSE_SJ_EEEEEEEvEENS14_INSA_25SM100_TMA_2SM_LOAD_IM2COLES1F_vEEEENS_8epilogue10collective18CollectiveEpilogueINS1K_23Sm100TmaWarpSpecializedILi4ELi2ELi16ELb1ELb0EEEJNSB_IJNSC_ILi64EEESI_SK_EEENSB_IJNSV_IS1P_SE_EENSV_INSB_IJNSC_ILi16EEESD_EEENSB_IJSE_S1P_EEEEEEEESM_NSB_IJlNSB_IJSE_lllEEESX_EEESM_S1Y_NS1K_6fusion15FusionCallbacksIS1O_NS1Z_17LinearCombinationISM_fSM_fLNS_15FloatRoundStyleE2EEES1Q_S1W_JEEENSA_5SM1004TMEM4LOAD26SM100_TMEM_LOAD_32dp32b16xENSA_13SM90_TMA_LOADENS16_INS17_ILi2ELi4ELi3EEES1A_NSV_INSB_IJNSC_ILi8EEES1S_EEENSB_IJS1S_SE_EEEEEEENSA_39AutoVectorizingCopyWithAssumedAlignmentILi128EEENSA_14SM90_TMA_STOREES2F_S2H_S2H_EEEvvEEEEvNT_6ParamsE --------------------------
	.section	.nv.constant0._ZN7cutlass13device_kernelINS_4conv6kernel13ConvUniversalINS1_16ConvProblemShapeILNS1_8OperatorE2ELi3EEENS1_10collective14CollectiveConvINS1_47MainloopSm100TmaUmmaWarpSpecializedImplicitGemmILS5_2ELi12ELi3ELi1ELi2EN4cute5tupleIJNSA_1CILi2EEENSC_ILi1EEESE_EEEEENSB_IJNSC_ILi128EEENSB_IJSH_EEENSB_IJNSC_ILi32EEEEEEEEENS_10tfloat32_tESM_NSA_8TiledMMAINSA_8MMA_AtomIJNSA_23SM100_MMA_TF32_2x1SM_SSISM_SM_fLi128ELi128ELNSA_4UMMA5MajorE1ELSR_1ELNSQ_7ScaleInE0ELSS_0EEEEEENSA_6LayoutINSB_IJSE_SE_SE_EEENSB_IJNSC_ILi0EEESX_SX_EEEEENSB_IJNSA_10UnderscoreES10_S10_EEEEENS7_6detail27Sm100ImplicitGemmTileTraitsINSA_18SM100_TMA_2SM_LOADENSA_14ComposedLayoutINSA_7SwizzleILi2ELi5ELi2EEENSA_18smem_ptr_flag_bitsILi32EEENSV_INSB_IJSJ_NSC_ILi4EEEEEENSB_IJSE_SJ_EEEEEEEvEENS14_INSA_25SM100_TMA_2SM_LOAD_IM2COLES1F_vEEEENS_8epilogue10collective18CollectiveEpilogueINS1K_23Sm100TmaWarpSpecializedILi4ELi2ELi16ELb1ELb0EEEJNSB_IJNSC_ILi64EEESI_SK_EEENSB_IJNSV_IS1P_SE_EENSV_INSB_IJNSC_ILi16EEESD_EEENSB_IJSE_S1P_EEEEEEEESM_NSB_IJlNSB_IJSE_lllEEESX_EEESM_S1Y_NS1K_6fusion15FusionCallbacksIS1O_NS1Z_17LinearCombinationISM_fSM_fLNS_15FloatRoundStyleE2EEES1Q_S1W_JEEENSA_5SM1004TMEM4LOAD26SM100_TMEM_LOAD_32dp32b16xENSA_13SM90_TMA_LOADENS16_INS17_ILi2ELi4ELi3EEES1A_NSV_INSB_IJNSC_ILi8EEES1S_EEENSB_IJS1S_SE_EEEEEEENSA_39AutoVectorizingCopyWithAssumedAlignmentILi128EEENSA_14SM90_TMA_STOREES2F_S2H_S2H_EEEvvEEEEvNT_6ParamsE,"a",@progbits
	.sectionflags	@""
	.align	4
.nv.constant0._ZN7cutlass13device_kernelINS_4conv6kernel13ConvUniversalINS1_16ConvProblemShapeILNS1_8OperatorE2ELi3EEENS1_10collective14CollectiveConvINS1_47MainloopSm100TmaUmmaWarpSpecializedImplicitGemmILS5_2ELi12ELi3ELi1ELi2EN4cute5tupleIJNSA_1CILi2EEENSC_ILi1EEESE_EEEEENSB_IJNSC_ILi128EEENSB_IJSH_EEENSB_IJNSC_ILi32EEEEEEEEENS_10tfloat32_tESM_NSA_8TiledMMAINSA_8MMA_AtomIJNSA_23SM100_MMA_TF32_2x1SM_SSISM_SM_fLi128ELi128ELNSA_4UMMA5MajorE1ELSR_1ELNSQ_7ScaleInE0ELSS_0EEEEEENSA_6LayoutINSB_IJSE_SE_SE_EEENSB_IJNSC_ILi0EEESX_SX_EEEEENSB_IJNSA_10UnderscoreES10_S10_EEEEENS7_6detail27Sm100ImplicitGemmTileTraitsINSA_18SM100_TMA_2SM_LOADENSA_14ComposedLayoutINSA_7SwizzleILi2ELi5ELi2EEENSA_18smem_ptr_flag_bitsILi32EEENSV_INSB_IJSJ_NSC_ILi4EEEEEENSB_IJSE_SJ_EEEEEEEvEENS14_INSA_25SM100_TMA_2SM_LOAD_IM2COLES1F_vEEEENS_8epilogue10collective18CollectiveEpilogueINS1K_23Sm100TmaWarpSpecializedILi4ELi2ELi16ELb1ELb0EEEJNSB_IJNSC_ILi64EEESI_SK_EEENSB_IJNSV_IS1P_SE_EENSV_INSB_IJNSC_ILi16EEESD_EEENSB_IJSE_S1P_EEEEEEEESM_NSB_IJlNSB_IJSE_lllEEESX_EEESM_S1Y_NS1K_6fusion15FusionCallbacksIS1O_NS1Z_17LinearCombinationISM_fSM_fLNS_15FloatRoundStyleE2EEES1Q_S1W_JEEENSA_5SM1004TMEM4LOAD26SM100_TMEM_LOAD_32dp32b16xENSA_13SM90_TMA_LOADENS16_INS17_ILi2ELi4ELi3EEES1A_NSV_INSB_IJNSC_ILi8EEES1S_EEENSB_IJS1S_SE_EEEEEEENSA_39AutoVectorizingCopyWithAssumedAlignmentILi128EEENSA_14SM90_TMA_STOREES2F_S2H_S2H_EEEvvEEEEvNT_6ParamsE:
	.zero		3200


//--------------------- SYMBOLS --------------------------

	.type		.nv.reservedSmem.offset0,@object
	.size		.nv.reservedSmem.offset0,0x4
	.type		.nv.reservedSmem.cap,@object
	.size		.nv.reservedSmem.cap,0x4
	.type		__assertfail,@function
